def matmul_kernel(
    a_ptr,
    b_ptr,
    c_ptr,
    M,
    N,
    K,
    stride_am,
    stride_ak,
    stride_bk,
    stride_bn,
    stride_cm,
    stride_cn,
    BLOCK_M: tl.constexpr,
    BLOCK_N: tl.constexpr,
    BLOCK_K: tl.constexpr,
    GROUP_M: tl.constexpr,
):
    pid = tl.program_id(axis=0)
    num_pid_m = tl.cdiv(M, BLOCK_M)
    num_pid_n = tl.cdiv(N, BLOCK_N)
    num_pid_in_group = GROUP_M * num_pid_n
    group_id = pid // num_pid_in_group
    first_pid_m = group_id * GROUP_M
    group_size_m = min(num_pid_m - first_pid_m, GROUP_M)
    pid_m = first_pid_m + ((pid % num_pid_in_group) % group_size_m)
    pid_n = (pid % num_pid_in_group) // group_size_m

    offs_am = (pid_m * BLOCK_M + tl.arange(0, BLOCK_M)) % M
    offs_bn = (pid_n * BLOCK_N + tl.arange(0, BLOCK_N)) % N
    offs_k = tl.arange(0, BLOCK_K)
    a_ptrs = a_ptr + offs_am[:, None] * stride_am + offs_k[None, :] * stride_ak
    b_ptrs = b_ptr + offs_k[:, None] * stride_bk + offs_bn[None, :] * stride_bn

    acc = tl.zeros((BLOCK_M, BLOCK_N), dtype=tl.float32)
    for kk in range(0, tl.cdiv(K, BLOCK_K)):
        a = tl.load(a_ptrs, mask=offs_k[None, :] < K - kk * BLOCK_K, other=0.0)
        b = tl.load(b_ptrs, mask=offs_k[:, None] < K - kk * BLOCK_K, other=0.0)
        acc = tl.dot(a, b, acc)
        a_ptrs += BLOCK_K * stride_ak
        b_ptrs += BLOCK_K * stride_bk

    c = acc.to(c_ptr.dtype.element_ty)
    offs_cm = pid_m * BLOCK_M + tl.arange(0, BLOCK_M)
    offs_cn = pid_n * BLOCK_N + tl.arange(0, BLOCK_N)
    c_ptrs = c_ptr + offs_cm[:, None] * stride_cm + offs_cn[None, :] * stride_cn
    mask = (offs_cm[:, None] < M) & (offs_cn[None, :] < N)
    tl.store(c_ptrs, c, mask=mask)

# config = {"BLOCK_K": 64, "BLOCK_M": 16, "BLOCK_N": 128, "GROUP_M": 8, "arch": "sm_100", "dtype": "fp8e4m3", "num_ctas": 1, "num_stages": 2, "num_warps": 2}
# arch = sm_100


// ===== COMPILED SASS (sm_100a) =====

	.target	sm_100a

	.elftype	@"ET_EXEC"


//--------------------- .note.nv.tkinfo           --------------------------
	.section	.note.nv.tkinfo,"",@"SHT_NOTE"
	.sectionflags	@"SHF_NOTE_NV_TKINFO"
	.tkinfo
        /*0018*/ 	.word	0x00000081
        /*0030*/ 	.string	""
        /*0030*/ 	.string	"ptxas-blackwell"
        /*0030*/ 	.string	"Cuda compilation tools, release 12.9, V12.9.86"
        /*0030*/ 	.string	"Build cuda_12.9.r12.9/compiler.36037853_0"
        /*0030*/ 	.string	"-v  -suppress-debug-info  -lineinfo  -arch sm_100a "



//--------------------- .note.nv.cuver            --------------------------
	.section	.note.nv.cuver,"",@"SHT_NOTE"
	.sectionflags	@"SHF_NOTE_NV_CUVER"
        /*0018*/ 	.short	0x0001
        /*001a*/ 	.short	0x0064
        /*001c*/ 	.short	0x0001
        /*001e*/ 	.short	0x0000
        /*0020*/ 	.short	0x0001
        /*0022*/ 	.short	0x0000


//--------------------- .nv.info                  --------------------------
	.section	.nv.info,"",@"SHT_CUDA_INFO"
	.align	4


	//----- nvinfo : EIATTR_REGCOUNT
	.align		4
        /*0000*/ 	.byte	0x04, 0x2f
        /*0002*/ 	.short	(.L_1 - .L_0)
	.align		4
.L_0:
        /*0004*/ 	.word	index@(matmul_kernel)
        /*0008*/ 	.word	0x00000020


	//----- nvinfo : EIATTR_FRAME_SIZE
	.align		4
.L_1:
        /*000c*/ 	.byte	0x04, 0x11
        /*000e*/ 	.short	(.L_3 - .L_2)
	.align		4
.L_2:
        /*0010*/ 	.word	index@(matmul_kernel)
        /*0014*/ 	.word	0x00000910


	//----- nvinfo : EIATTR_MIN_STACK_SIZE
	.align		4
.L_3:
        /*0018*/ 	.byte	0x04, 0x12
        /*001a*/ 	.short	(.L_5 - .L_4)
	.align		4
.L_4:
        /*001c*/ 	.word	index@(matmul_kernel)
        /*0020*/ 	.word	0x00000910
.L_5:


//--------------------- .nv.info.matmul_kernel    --------------------------
	.section	.nv.info.matmul_kernel,"",@"SHT_CUDA_INFO"
	.sectionflags	@""
	.align	4


	//----- nvinfo : EIATTR_CUDA_API_VERSION
	.align		4
        /*0000*/ 	.byte	0x04, 0x37
        /*0002*/ 	.short	(.L_7 - .L_6)
.L_6:
        /*0004*/ 	.word	0x00000081


	//----- nvinfo : EIATTR_KPARAM_INFO
	.align		4
.L_7:
        /*0008*/ 	.byte	0x04, 0x17
        /*000a*/ 	.short	(.L_9 - .L_8)
.L_8:
        /*000c*/ 	.word	0x00000000
        /*0010*/ 	.short	0x000d
        /*0012*/ 	.short	0x0048
        /*0014*/ 	.byte	0x00, 0xf4, 0x21, 0x00


	//----- nvinfo : EIATTR_KPARAM_INFO
	.align		4
.L_9:
        /*0018*/ 	.byte	0x04, 0x17
        /*001a*/ 	.short	(.L_11 - .L_10)
.L_10:
        /*001c*/ 	.word	0x00000000
        /*0020*/ 	.short	0x000c
        /*0022*/ 	.short	0x0040
        /*0024*/ 	.byte	0x00, 0xf4, 0x21, 0x00


	//----- nvinfo : EIATTR_KPARAM_INFO
	.align		4
.L_11:
        /*0028*/ 	.byte	0x04, 0x17
        /*002a*/ 	.short	(.L_13 - .L_12)
.L_12:
        /*002c*/ 	.word	0x00000000
        /*0030*/ 	.short	0x000b
        /*0032*/ 	.short	0x0038
        /*0034*/ 	.byte	0x00, 0xf0, 0x11, 0x00


	//----- nvinfo : EIATTR_KPARAM_INFO
	.align		4
.L_13:
        /*0038*/ 	.byte	0x04, 0x17
        /*003a*/ 	.short	(.L_15 - .L_14)
.L_14:
        /*003c*/ 	.word	0x00000000
        /*0040*/ 	.short	0x000a
        /*0042*/ 	.short	0x0034
        /*0044*/ 	.byte	0x00, 0xf0, 0x11, 0x00


	//----- nvinfo : EIATTR_KPARAM_INFO
	.align		4
.L_15:
        /*0048*/ 	.byte	0x04, 0x17
        /*004a*/ 	.short	(.L_17 - .L_16)
.L_16:
        /*004c*/ 	.word	0x00000000
        /*0050*/ 	.short	0x0009
        /*0052*/ 	.short	0x0030
        /*0054*/ 	.byte	0x00, 0xf0, 0x11, 0x00


	//----- nvinfo : EIATTR_KPARAM_INFO
	.align		4
.L_17:
        /*0058*/ 	.byte	0x04, 0x17
        /*005a*/ 	.short	(.L_19 - .L_18)
.L_18:
        /*005c*/ 	.word	0x00000000
        /*0060*/ 	.short	0x0008
        /*0062*/ 	.short	0x002c
        /*0064*/ 	.byte	0x00, 0xf0, 0x11, 0x00


	//----- nvinfo : EIATTR_KPARAM_INFO
	.align		4
.L_19:
        /*0068*/ 	.byte	0x04, 0x17
        /*006a*/ 	.short	(.L_21 - .L_20)
.L_20:
        /*006c*/ 	.word	0x00000000
        /*0070*/ 	.short	0x0007
        /*0072*/ 	.short	0x0028
        /*0074*/ 	.byte	0x00, 0xf0, 0x11, 0x00


	//----- nvinfo : EIATTR_KPARAM_INFO
	.align		4
.L_21:
        /*0078*/ 	.byte	0x04, 0x17
        /*007a*/ 	.short	(.L_23 - .L_22)
.L_22:
        /*007c*/ 	.word	0x00000000
        /*0080*/ 	.short	0x0006
        /*0082*/ 	.short	0x0024
        /*0084*/ 	.byte	0x00, 0xf0, 0x11, 0x00


	//----- nvinfo : EIATTR_KPARAM_INFO
	.align		4
.L_23:
        /*0088*/ 	.byte	0x04, 0x17
        /*008a*/ 	.short	(.L_25 - .L_24)
.L_24:
        /*008c*/ 	.word	0x00000000
        /*0090*/ 	.short	0x0005
        /*0092*/ 	.short	0x0020
        /*0094*/ 	.byte	0x00, 0xf0, 0x11, 0x00


	//----- nvinfo : EIATTR_KPARAM_INFO
	.align		4
.L_25:
        /*0098*/ 	.byte	0x04, 0x17
        /*009a*/ 	.short	(.L_27 - .L_26)
.L_26:
        /*009c*/ 	.word	0x00000000
        /*00a0*/ 	.short	0x0004
        /*00a2*/ 	.short	0x001c
        /*00a4*/ 	.byte	0x00, 0xf0, 0x11, 0x00


	//----- nvinfo : EIATTR_KPARAM_INFO
	.align		4
.L_27:
        /*00a8*/ 	.byte	0x04, 0x17
        /*00aa*/ 	.short	(.L_29 - .L_28)
.L_28:
        /*00ac*/ 	.word	0x00000000
        /*00b0*/ 	.short	0x0003
        /*00b2*/ 	.short	0x0018
        /*00b4*/ 	.byte	0x00, 0xf0, 0x11, 0x00


	//----- nvinfo : EIATTR_KPARAM_INFO
	.align		4
.L_29:
        /*00b8*/ 	.byte	0x04, 0x17
        /*00ba*/ 	.short	(.L_31 - .L_30)
.L_30:
        /*00bc*/ 	.word	0x00000000
        /*00c0*/ 	.short	0x0002
        /*00c2*/ 	.short	0x0010
        /*00c4*/ 	.byte	0x00, 0xf4, 0x21, 0x00


	//----- nvinfo : EIATTR_KPARAM_INFO
	.align		4
.L_31:
        /*00c8*/ 	.byte	0x04, 0x17
        /*00ca*/ 	.short	(.L_33 - .L_32)
.L_32:
        /*00cc*/ 	.word	0x00000000
        /*00d0*/ 	.short	0x0001
        /*00d2*/ 	.short	0x0008
        /*00d4*/ 	.byte	0x00, 0xf4, 0x21, 0x00


	//----- nvinfo : EIATTR_KPARAM_INFO
	.align		4
.L_33:
        /*00d8*/ 	.byte	0x04, 0x17
        /*00da*/ 	.short	(.L_35 - .L_34)
.L_34:
        /*00dc*/ 	.word	0x00000000
        /*00e0*/ 	.short	0x0000
        /*00e2*/ 	.short	0x0000
        /*00e4*/ 	.byte	0x00, 0xf4, 0x21, 0x00


	//----- nvinfo : EIATTR_SPARSE_MMA_MASK
	.align		4
.L_35:
        /*00e8*/ 	.byte	0x03, 0x50
        /*00ea*/ 	.short	0x0000


	//----- nvinfo : EIATTR_MAXREG_COUNT
	.align		4
        /*00ec*/ 	.byte	0x03, 0x1b
        /*00ee*/ 	.short	0x00ff


	//----- nvinfo : EIATTR_NUM_BARRIERS
	.align		4
        /*00f0*/ 	.byte	0x02, 0x4c
        /*00f2*/ 	.byte	0x01
	.zero		1


	//----- nvinfo : EIATTR_ANNOTATIONS
	.align		4
        /*00f4*/ 	.byte	0x04, 0x55
        /*00f6*/ 	.short	(.L_37 - .L_36)


	//   ....[0]....
.L_36:
        /*00f8*/ 	.word	0x00000001
        /*00fc*/ 	.byte	0x20, 0x05, 0x00, 0x00, 0x01, 0x00, 0x00, 0x00, 0x50, 0x05, 0x00, 0x00, 0x01, 0x00, 0x00, 0x00
        /* <DEDUP_REMOVED lines=1183> */
        /*4afc*/ 	.byte	0x60, 0x90, 0x01, 0x00


	//----- nvinfo : EIATTR_VRC_CTA_INIT_COUNT
	.align		4
.L_37:
        /*4b00*/ 	.byte	0x02, 0x4a
	.zero		1
	.zero		1


	//----- nvinfo : EIATTR_EXIT_INSTR_OFFSETS
	.align		4
        /*4b04*/ 	.byte	0x04, 0x1c
        /*4b06*/ 	.short	(.L_39 - .L_38)


	//   ....[0]....
.L_38:
        /*4b08*/ 	.word	0x00019640


	//   ....[1]....
        /*4b0c*/ 	.word	0x00019660


	//----- nvinfo : EIATTR_REQNTID
	.align		4
.L_39:
        /*4b10*/ 	.byte	0x04, 0x10
        /*4b12*/ 	.short	(.L_41 - .L_40)
.L_40:
        /*4b14*/ 	.word	0x00000040
        /*4b18*/ 	.word	0x00000001
        /*4b1c*/ 	.word	0x00000001


	//----- nvinfo : EIATTR_CBANK_PARAM_SIZE
	.align		4
.L_41:
        /*4b20*/ 	.byte	0x03, 0x19
        /*4b22*/ 	.short	0x0050


	//----- nvinfo : EIATTR_PARAM_CBANK
	.align		4
        /*4b24*/ 	.byte	0x04, 0x0a
        /*4b26*/ 	.short	(.L_43 - .L_42)
	.align		4
.L_42:
        /*4b28*/ 	.word	index@(.nv.constant0.matmul_kernel)
        /*4b2c*/ 	.short	0x0380
        /*4b2e*/ 	.short	0x0050


	//----- nvinfo : EIATTR_SW_WAR
	.align		4
.L_43:
        /*4b30*/ 	.byte	0x04, 0x36
        /*4b32*/ 	.short	(.L_45 - .L_44)
.L_44:
        /*4b34*/ 	.word	0x00000008
.L_45:


//--------------------- .nv.compat                --------------------------
	.section	.nv.compat,"",@"SHT_CUDA_COMPAT_INFO"
	.align	4
        /*0000*/ 	.byte	0x02, 0x02, 0x02, 0x00, 0x02, 0x05, 0x05, 0x00, 0x02, 0x03, 0x00, 0x00, 0x02, 0x06, 0x01, 0x00


//--------------------- .nv.callgraph             --------------------------
	.section	.nv.callgraph,"",@"SHT_CUDA_CALLGRAPH"
	.align	4
	.sectionentsize	8
	.align		4
        /*0000*/ 	.word	0x00000000
	.align		4
        /*0004*/ 	.word	0xffffffff
	.align		4
        /*0008*/ 	.word	0x00000000
	.align		4
        /*000c*/ 	.word	0xfffffffe
	.align		4
        /*0010*/ 	.word	0x00000000
	.align		4
        /*0014*/ 	.word	0xfffffffd
	.align		4
        /*0018*/ 	.word	0x00000000
	.align		4
        /*001c*/ 	.word	0xfffffffc


//--------------------- .text.matmul_kernel       --------------------------
	.section	.text.matmul_kernel,"ax",@progbits
	.align	128
        .global         matmul_kernel
        .type           matmul_kernel,@function
        .size           matmul_kernel,(.L_x_4 - matmul_kernel)
        .other          matmul_kernel,@"STO_CUDA_ENTRY STV_DEFAULT"
matmul_kernel:
.text.matmul_kernel:
[----:B------:R-:W0:Y:S08]  /*0000*/  LDC R1, c[0x0][0x37c] ;  /* 0x0000df00ff017b82 */ /* 0x000e300000000800 */
[----:B------:R-:W1:Y:S01]  /*0010*/  LDC.64 R4, c[0x0][0x398] ;  /* 0x0000e600ff047b82 */ /* 0x000e620000000a00 */
[----:B------:R-:W2:Y:S01]  /*0020*/  S2R R14, SR_TID.X ;  /* 0x00000000000e7919 */ /* 0x000ea20000002100 */
[----:B------:R-:W3:Y:S01]  /*0030*/  LDCU UR49, c[0x0][0x3a0] ;  /* 0x00007400ff3177ac */ /* 0x000ee20008000800 */
[----:B0-----:R-:W-:Y:S01]  /*0040*/  VIADD R1, R1, 0xfffff6f0 ;  /* 0xfffff6f001017836 */ /* 0x001fe20000000000 */
[----:B------:R-:W0:Y:S01]  /*0050*/  LDCU.64 UR8, c[0x0][0x358] ;  /* 0x00006b00ff0877ac */ /* 0x000e220008000a00 */
[----:B------:R-:W4:Y:S01]  /*0060*/  LDCU UR10, c[0x0][0x3a0] ;  /* 0x00007400ff0a77ac */ /* 0x000f220008000800 */
[----:B---3--:R-:W-:Y:S01]  /*0070*/  UIADD3 UR49, UPT, UPT, UR49, 0x3f, URZ ;  /* 0x0000003f31317890 */ /* 0x008fe2000fffe0ff */
[----:B-1----:R-:W-:-:S03]  /*0080*/  VIADD R0, R5, 0x7f ;  /* 0x0000007f05007836 */ /* 0x002fc60000000000 */
[----:B------:R-:W-:Y:S02]  /*0090*/  UISETP.GT.AND UP0, UPT, UR49, 0x3f, UPT ;  /* 0x0000003f3100788c */ /* 0x000fe4000bf04270 */
[----:B------:R-:W-:-:S04]  /*00a0*/  SHF.R.S32.HI R3, RZ, 0x1f, R0 ;  /* 0x0000001fff037819 */ /* 0x000fc80000011400 */
[----:B------:R-:W-:-:S04]  /*00b0*/  LEA.HI R3, R3, R0, RZ, 0x7 ;  /* 0x0000000003037211 */ /* 0x000fc800078f38ff */
[----:B------:R-:W-:Y:S02]  /*00c0*/  SHF.R.S32.HI R0, RZ, 0x7, R3 ;  /* 0x00000007ff007819 */ /* 0x000fe40000011403 */
[----:B------:R-:W1:Y:S03]  /*00d0*/  S2R R3, SR_CTAID.X ;  /* 0x0000000000037919 */ /* 0x000e660000002500 */
[----:B------:R-:W-:-:S05]  /*00e0*/  IMAD.SHL.U32 R0, R0, 0x8, RZ ;  /* 0x0000000800007824 */ /* 0x000fca00078e00ff */
[-C--:B------:R-:W-:Y:S02]  /*00f0*/  IABS R9, R0.reuse ;  /* 0x0000000000097213 */ /* 0x080fe40000000000 */
[----:B------:R-:W-:Y:S02]  /*0100*/  IABS R12, R0 ;  /* 0x00000000000c7213 */ /* 0x000fe40000000000 */
[----:B------:R-:W3:Y:S08]  /*0110*/  I2F.RP R2, R9 ;  /* 0x0000000900027306 */ /* 0x000ef00000209400 */
[----:B---3--:R-:W3:Y:S01]  /*0120*/  MUFU.RCP R2, R2 ;  /* 0x0000000200027308 */ /* 0x008ee20000001000 */
[----:B-1----:R-:W-:Y:S01]  /*0130*/  IABS R10, R3 ;  /* 0x00000003000a7213 */ /* 0x002fe20000000000 */
[----:B---3--:R-:W-:-:S02]  /*0140*/  VIADD R6, R2, 0xffffffe ;  /* 0x0ffffffe02067836 */ /* 0x008fc40000000000 */
[----:B------:R-:W-:-:S04]  /*0150*/  IMAD.MOV R2, RZ, RZ, -R12 ;  /* 0x000000ffff027224 */ /* 0x000fc800078e0a0c */
[----:B------:R1:W3:Y:S02]  /*0160*/  F2I.FTZ.U32.TRUNC.NTZ R7, R6 ;  /* 0x0000000600077305 */ /* 0x0002e4000021f000 */
[----:B-1----:R-:W-:Y:S02]  /*0170*/  IMAD.MOV.U32 R6, RZ, RZ, RZ ;  /* 0x000000ffff067224 */ /* 0x002fe400078e00ff */
[----:B---3--:R-:W-:-:S04]  /*0180*/  IMAD.MOV R8, RZ, RZ, -R7 ;  /* 0x000000ffff087224 */ /* 0x008fc800078e0a07 */
[----:B------:R-:W-:Y:S02]  /*0190*/  IMAD R11, R8, R9, RZ ;  /* 0x00000009080b7224 */ /* 0x000fe400078e02ff */
[----:B------:R-:W-:Y:S02]  /*01a0*/  IMAD.MOV.U32 R8, RZ, RZ, R10 ;  /* 0x000000ffff087224 */ /* 0x000fe400078e000a */
[----:B------:R-:W-:-:S06]  /*01b0*/  IMAD.HI.U32 R7, R7, R11, R6 ;  /* 0x0000000b07077227 */ /* 0x000fcc00078e0006 */
[----:B------:R-:W-:-:S04]  /*01c0*/  IMAD.HI.U32 R7, R7, R8, RZ ;  /* 0x0000000807077227 */ /* 0x000fc800078e00ff */
[----:B------:R-:W-:-:S05]  /*01d0*/  IMAD R2, R7, R2, R8 ;  /* 0x0000000207027224 */ /* 0x000fca00078e0208 */
[----:B------:R-:W-:-:S13]  /*01e0*/  ISETP.GT.U32.AND P1, PT, R9, R2, PT ;  /* 0x000000020900720c */ /* 0x000fda0003f24070 */
[----:B------:R-:W-:Y:S02]  /*01f0*/  @!P1 IMAD.IADD R2, R2, 0x1, -R9 ;  /* 0x0000000102029824 */ /* 0x000fe400078e0a09 */
[----:B------:R-:W-:Y:S01]  /*0200*/  @!P1 VIADD R7, R7, 0x1 ;  /* 0x0000000107079836 */ /* 0x000fe20000000000 */
[----:B------:R-:W-:Y:S02]  /*0210*/  ISETP.NE.AND P1, PT, R0, RZ, PT ;  /* 0x000000ff0000720c */ /* 0x000fe40003f25270 */
[----:B------:R-:W-:Y:S02]  /*0220*/  ISETP.GE.U32.AND P0, PT, R2, R9, PT ;  /* 0x000000090200720c */ /* 0x000fe40003f06070 */
[----:B------:R-:W-:-:S04]  /*0230*/  LOP3.LUT R2, R3, R0, RZ, 0x3c, !PT ;  /* 0x0000000003027212 */ /* 0x000fc800078e3cff */
[----:B------:R-:W-:Y:S01]  /*0240*/  ISETP.GE.AND P2, PT, R2, RZ, PT ;  /* 0x000000ff0200720c */ /* 0x000fe20003f46270 */
[----:B------:R-:W-:-:S06]  /*0250*/  VIADD R2, R4, 0xf ;  /* 0x0000000f04027836 */ /* 0x000fcc0000000000 */
[----:B------:R-:W-:-:S04]  /*0260*/  @P0 VIADD R7, R7, 0x1 ;  /* 0x0000000107070836 */ /* 0x000fc80000000000 */
[----:B------:R-:W-:Y:S01]  /*0270*/  IMAD.MOV.U32 R6, RZ, RZ, R7 ;  /* 0x000000ffff067224 */ /* 0x000fe200078e0007 */
[----:B------:R-:W-:-:S03]  /*0280*/  SHF.R.S32.HI R7, RZ, 0x1f, R2 ;  /* 0x0000001fff077819 */ /* 0x000fc60000011402 */
[----:B------:R-:W-:Y:S01]  /*0290*/  @!P2 IMAD.MOV R6, RZ, RZ, -R6 ;  /* 0x000000ffff06a224 */ /* 0x000fe200078e0a06 */
[----:B------:R-:W-:Y:S02]  /*02a0*/  @!P1 LOP3.LUT R6, RZ, R0, RZ, 0x33, !PT ;  /* 0x00000000ff069212 */ /* 0x000fe400078e33ff */
[----:B------:R-:W-:-:S03]  /*02b0*/  LEA.HI R7, R7, R2, RZ, 0x4 ;  /* 0x0000000207077211 */ /* 0x000fc600078f20ff */
[----:B------:R-:W-:Y:S02]  /*02c0*/  IMAD.SHL.U32 R2, R6, 0x8, RZ ;  /* 0x0000000806027824 */ /* 0x000fe400078e00ff */
[----:B------:R-:W-:-:S03]  /*02d0*/  IMAD.MOV R6, RZ, RZ, -R6 ;  /* 0x000000ffff067224 */ /* 0x000fc600078e0a06 */
[----:B------:R-:W-:Y:S01]  /*02e0*/  LEA.HI.SX32 R7, R7, -R2, 0x1c ;  /* 0x8000000207077211 */ /* 0x000fe200078fe2ff */
[----:B------:R-:W-:Y:S02]  /*02f0*/  IMAD R15, R0, R6, R3 ;  /* 0x00000006000f7224 */ /* 0x000fe400078e0203 */
[----:B------:R-:W-:Y:S01]  /*0300*/  IMAD.MOV.U32 R6, RZ, RZ, RZ ;  /* 0x000000ffff067224 */ /* 0x000fe200078e00ff */
[----:B------:R-:W-:Y:S02]  /*0310*/  VIMNMX R8, PT, PT, R7, 0x8, PT ;  /* 0x0000000807087848 */ /* 0x000fe40003fe0100 */
[----:B------:R-:W-:Y:S02]  /*0320*/  IABS R13, R15 ;  /* 0x0000000f000d7213 */ /* 0x000fe40000000000 */
[----:B------:R-:W-:-:S04]  /*0330*/  IABS R11, R8 ;  /* 0x00000008000b7213 */ /* 0x000fc80000000000 */
[----:B------:R-:W1:Y:S08]  /*0340*/  I2F.RP R9, R11 ;  /* 0x0000000b00097306 */ /* 0x000e700000209400 */
[----:B-1----:R-:W1:Y:S02]  /*0350*/  MUFU.RCP R9, R9 ;  /* 0x0000000900097308 */ /* 0x002e640000001000 */
[----:B-1----:R-:W-:-:S06]  /*0360*/  VIADD R7, R9, 0xffffffe ;  /* 0x0ffffffe09077836 */ /* 0x002fcc0000000000 */
[----:B------:R-:W1:Y:S02]  /*0370*/  F2I.FTZ.U32.TRUNC.NTZ R7, R7 ;  /* 0x0000000700077305 */ /* 0x000e64000021f000 */
[----:B-1----:R-:W-:-:S04]  /*0380*/  IMAD.MOV R10, RZ, RZ, -R7 ;  /* 0x000000ffff0a7224 */ /* 0x002fc800078e0a07 */
[----:B------:R-:W-:-:S04]  /*0390*/  IMAD.MOV.U32 R0, RZ, RZ, R10 ;  /* 0x000000ffff007224 */ /* 0x000fc800078e000a */
[----:B------:R-:W-:Y:S01]  /*03a0*/  IMAD R3, R0, R11, RZ ;  /* 0x0000000b00037224 */ /* 0x000fe200078e02ff */
[----:B------:R-:W-:-:S03]  /*03b0*/  IABS R0, R8 ;  /* 0x0000000800007213 */ /* 0x000fc60000000000 */
[----:B------:R-:W-:-:S04]  /*03c0*/  IMAD.HI.U32 R6, R7, R3, R6 ;  /* 0x0000000307067227 */ /* 0x000fc800078e0006 */
[----:B------:R-:W-:Y:S02]  /*03d0*/  IMAD.MOV R0, RZ, RZ, -R0 ;  /* 0x000000ffff007224 */ /* 0x000fe400078e0a00 */
        /* <DEDUP_REMOVED lines=8> */
[----:B------:R-:W-:Y:S02]  /*0460*/  ISETP.GE.AND P2, PT, R0, RZ, PT ;  /* 0x000000ff0000720c */ /* 0x000fe40003f46270 */
[----:B--2---:R-:W-:-:S05]  /*0470*/  LOP3.LUT R0, R14, 0xf, RZ, 0xc0, !PT ;  /* 0x0000000f0e007812 */ /* 0x004fca00078ec0ff */
[----:B------:R-:W-:-:S06]  /*0480*/  @P0 VIADD R6, R6, 0x1 ;  /* 0x0000000106060836 */ /* 0x000fcc0000000000 */
[----:B------:R-:W-:Y:S01]  /*0490*/  @!P2 IMAD.MOV R6, RZ, RZ, -R6 ;  /* 0x000000ffff06a224 */ /* 0x000fe200078e0a06 */
[----:B------:R-:W-:-:S05]  /*04a0*/  @!P1 LOP3.LUT R6, RZ, R8, RZ, 0x33, !PT ;  /* 0x00000008ff069212 */ /* 0x000fca00078e33ff */
[----:B------:R-:W-:Y:S02]  /*04b0*/  IMAD.MOV R3, RZ, RZ, -R6 ;  /* 0x000000ffff037224 */ /* 0x000fe400078e0a06 */
[----:B------:R-:W-:Y:S02]  /*04c0*/  IMAD.SHL.U32 R28, R6, 0x80, RZ ;  /* 0x00000080061c7824 */ /* 0x000fe400078e00ff */
[----:B------:R-:W-:-:S04]  /*04d0*/  IMAD R3, R8, R3, R15 ;  /* 0x0000000308037224 */ /* 0x000fc800078e020f */
[----:B------:R-:W-:Y:S01]  /*04e0*/  IMAD.IADD R3, R2, 0x1, R3 ;  /* 0x0000000102037824 */ /* 0x000fe200078e0203 */
[----:B------:R-:W-:-:S03]  /*04f0*/  SHF.R.U32.HI R2, RZ, 0x4, R14 ;  /* 0x00000004ff027819 */ /* 0x000fc6000001160e */
[----:B------:R-:W-:Y:S01]  /*0500*/  IMAD R16, R3, 0x10, R0 ;  /* 0x0000001003107824 */ /* 0x000fe200078e0200 */
[----:B------:R-:W-:-:S04]  /*0510*/  SGXT.U32 R17, R2, 0x2 ;  /* 0x000000020211781a */ /* 0x000fc80000000000 */
[----:B------:R1:W-:Y:S01]  /*0520*/  STL [R1+0x5e8], R16 ;  /* 0x0005e81001007387 */ /* 0x0003e20000100800 */
[C---:B------:R-:W-:Y:S02]  /*0530*/  LOP3.LUT R0, R17.reuse, 0x4, RZ, 0xfc, !PT ;  /* 0x0000000411007812 */ /* 0x040fe400078efcff */
[C---:B------:R-:W-:Y:S01]  /*0540*/  LOP3.LUT R2, R17.reuse, 0x8, RZ, 0xfc, !PT ;  /* 0x0000000811027812 */ /* 0x040fe200078efcff */
[----:B------:R1:W-:Y:S01]  /*0550*/  STL [R1+0xc0], R28 ;  /* 0x0000c01c01007387 */ /* 0x0003e20000100800 */
[C---:B------:R-:W-:Y:S02]  /*0560*/  LOP3.LUT R0, R17.reuse, 0xc, RZ, 0xfc, !PT ;  /* 0x0000000c11007812 */ /* 0x040fe400078efcff */
[C---:B------:R-:W-:Y:S02]  /*0570*/  LOP3.LUT R3, R17.reuse, 0x10, RZ, 0xfc, !PT ;  /* 0x0000001011037812 */ /* 0x040fe400078efcff */
[C---:B------:R-:W-:Y:S02]  /*0580*/  LOP3.LUT R2, R17.reuse, 0x14, RZ, 0xfc, !PT ;  /* 0x0000001411027812 */ /* 0x040fe400078efcff */
[----:B------:R-:W-:-:S02]  /*0590*/  LOP3.LUT R0, R17, 0x18, RZ, 0xfc, !PT ;  /* 0x0000001811007812 */ /* 0x000fc400078efcff */
[C---:B------:R-:W-:Y:S02]  /*05a0*/  LOP3.LUT R3, R17.reuse, 0x1c, RZ, 0xfc, !PT ;  /* 0x0000001c11037812 */ /* 0x040fe400078efcff */
[C---:B------:R-:W-:Y:S02]  /*05b0*/  LOP3.LUT R2, R17.reuse, 0x20, RZ, 0xfc, !PT ;  /* 0x0000002011027812 */ /* 0x040fe400078efcff */
[----:B------:R-:W-:Y:S01]  /*05c0*/  LOP3.LUT R0, R17, 0x24, RZ, 0xfc, !PT ;  /* 0x0000002411007812 */ /* 0x000fe200078efcff */
[----:B01--4-:R-:W-:Y:S06]  /*05d0*/  BRA.U UP0, `(.L_x_0) ;  /* 0x0000000100987547 */ /* 0x013fec000b800000 */
[C---:B------:R-:W-:Y:S01]  /*05e0*/  IMAD.SHL.U32 R2, R14.reuse, 0x10, RZ ;  /* 0x000000100e027824 */ /* 0x040fe200078e00ff */
[----:B------:R0:W-:Y:S01]  /*05f0*/  STL [R1+0x110], RZ ;  /* 0x000110ff01007387 */ /* 0x0001e20000100800 */
[----:B------:R-:W-:-:S03]  /*0600*/  IMAD.SHL.U32 R0, R14, 0x40, RZ ;  /* 0x000000400e007824 */ /* 0x000fc600078e00ff */
[----:B------:R0:W-:Y:S02]  /*0610*/  STL [R1+0x5e0], R2 ;  /* 0x0005e00201007387 */ /* 0x0001e40000100800 */
[----:B------:R-:W-:Y:S02]  /*0620*/  LOP3.LUT R0, R0, 0x40, RZ, 0xc0, !PT ;  /* 0x0000004000007812 */ /* 0x000fe400078ec0ff */
[----:B------:R0:W-:Y:S04]  /*0630*/  STL [R1+0x114], RZ ;  /* 0x000114ff01007387 */ /* 0x0001e80000100800 */
        /* <DEDUP_REMOVED lines=30> */
[----:B------:R0:W-:Y:S01]  /*0820*/  STL [R1+0x5dc], R0 ;  /* 0x0005dc0001007387 */ /* 0x0001e20000100800 */
[----:B------:R-:W-:Y:S05]  /*0830*/  BRA `(.L_x_1) ;  /* 0x0000017000e87947 */ /* 0x000fea0003800000 */
.L_x_0:
[----:B------:R-:W-:Y:S01]  /*0840*/  IABS R3, R4 ;  /* 0x0000000400037213 */ /* 0x000fe20000000000 */
[----:B------:R0:W-:Y:S01]  /*0850*/  STL [R1+0x6e0], R5 ;  /* 0x0006e00501007387 */ /* 0x0001e20000100800 */
[----:B------:R-:W-:Y:S01]  /*0860*/  IABS R2, R5 ;  /* 0x0000000500027213 */ /* 0x000fe20000000000 */
[----:B------:R-:W-:Y:S01]  /*0870*/  VIADD R24, R28, 0x75 ;  /* 0x000000751c187836 */ /* 0x000fe20000000000 */
[----:B------:R-:W1:Y:S01]  /*0880*/  I2F.RP R10, R3 ;  /* 0x00000003000a7306 */ /* 0x000e620000209400 */
[----:B------:R-:W-:Y:S01]  /*0890*/  ISETP.GE.AND P2, PT, R16, RZ, PT ;  /* 0x000000ff1000720c */ /* 0x000fe20003f46270 */
[C---:B------:R-:W-:Y:S01]  /*08a0*/  VIADD R25, R28.reuse, 0x74 ;  /* 0x000000741c197836 */ /* 0x040fe20000000000 */
[----:B------:R-:W2:Y:S01]  /*08b0*/  LDCU UR47, c[0x0][0x3b0] ;  /* 0x00007600ff2f77ac */ /* 0x000ea20008000800 */
[----:B------:R-:W-:-:S03]  /*08c0*/  VIADD R22, R28, 0x72 ;  /* 0x000000721c167836 */ /* 0x000fc60000000000 */
[----:B------:R-:W-:Y:S01]  /*08d0*/  IABS R19, R25 ;  /* 0x0000001900137213 */ /* 0x000fe20000000000 */
[----:B------:R-:W3:Y:S01]  /*08e0*/  I2F.RP R0, R2 ;  /* 0x0000000200007306 */ /* 0x000ee20000209400 */
[----:B------:R-:W4:Y:S01]  /*08f0*/  LDCU.128 UR4, c[0x0][0x380] ;  /* 0x00007000ff0477ac */ /* 0x000f220008000c00 */
[----:B------:R-:W0:Y:S06]  /*0900*/  LDCU UR20, c[0x0][0x3a4] ;  /* 0x00007480ff1477ac */ /* 0x000e2c0008000800 */
[----:B-1----:R-:W1:Y:S01]  /*0910*/  MUFU.RCP R10, R10 ;  /* 0x0000000a000a7308 */ /* 0x002e620000001000 */
[----:B------:R-:W0:Y:S01]  /*0920*/  LDCU UR75, c[0x0][0x3a8] ;  /* 0x00007500ff4b77ac */ /* 0x000e220008000800 */
[----:B------:R-:W0:Y:S06]  /*0930*/  LDCU UR76, c[0x0][0x3a8] ;  /* 0x00007500ff4c77ac */ /* 0x000e2c0008000800 */
[----:B---3--:R-:W3:Y:S01]  /*0940*/  MUFU.RCP R0, R0 ;  /* 0x0000000000007308 */ /* 0x008ee20000001000 */
[----:B------:R-:W0:Y:S01]  /*0950*/  LDCU UR77, c[0x0][0x3a8] ;  /* 0x00007500ff4d77ac */ /* 0x000e220008000800 */
[----:B------:R-:W0:Y:S01]  /*0960*/  LDCU UR73, c[0x0][0x3a8] ;  /* 0x00007500ff4977ac */ /* 0x000e220008000800 */
[----:B-1----:R-:W-:Y:S01]  /*0970*/  VIADD R6, R10, 0xffffffe ;  /* 0x0ffffffe0a067836 */ /* 0x002fe20000000000 */
[----:B------:R-:W-:Y:S01]  /*0980*/  IABS R10, R28 ;  /* 0x0000001c000a7213 */ /* 0x000fe20000000000 */
[----:B------:R-:W1:Y:S03]  /*0990*/  LDCU UR74, c[0x0][0x3a8] ;  /* 0x00007500ff4a77ac */ /* 0x000e660008000800 */
[----:B------:R0:W1:Y:S01]  /*09a0*/  F2I.FTZ.U32.TRUNC.NTZ R7, R6 ;  /* 0x0000000600077305 */ /* 0x000062000021f000 */
[----:B---3--:R-:W-:Y:S01]  /*09b0*/  VIADD R8, R0, 0xffffffe ;  /* 0x0ffffffe00087836 */ /* 0x008fe20000000000 */
[----:B------:R-:W-:-:S06]  /*09c0*/  IABS R0, R16 ;  /* 0x0000001000007213 */ /* 0x000fcc0000000000 */
[----:B------:R3:W2:Y:S01]  /*09d0*/  F2I.FTZ.U32.TRUNC.NTZ R9, R8 ;  /* 0x0000000800097305 */ /* 0x0006a2000021f000 */
[----:B0-----:R-:W-:Y:S02]  /*09e0*/  IMAD.MOV.U32 R6, RZ, RZ, RZ ;  /* 0x000000ffff067224 */ /* 0x001fe400078e00ff */
[----:B-1----:R-:W-:Y:S02]  /*09f0*/  IMAD.MOV R12, RZ, RZ, -R7 ;  /* 0x000000ffff0c7224 */ /* 0x002fe400078e0a07 */
[----:B---3--:R-:W-:Y:S02]  /*0a00*/  IMAD.MOV.U32 R8, RZ, RZ, RZ ;  /* 0x000000ffff087224 */ /* 0x008fe400078e00ff */
[----:B------:R-:W-:-:S04]  /*0a10*/  IMAD R11, R12, R3, RZ ;  /* 0x000000030c0b7224 */ /* 0x000fc800078e02ff */
[----:B------:R-:W-:-:S04]  /*0a20*/  IMAD.HI.U32 R7, R7, R11, R6 ;  /* 0x0000000b07077227 */ /* 0x000fc800078e0006 */
[----:B--2---:R-:W-:Y:S02]  /*0a30*/  IMAD.MOV R11, RZ, RZ, -R9 ;  /* 0x000000ffff0b7224 */ /* 0x004fe400078e0a09 */
[----:B------:R-:W-:-:S04]  /*0a40*/  IMAD.HI.U32 R7, R7, R0, RZ ;  /* 0x0000000007077227 */ /* 0x000fc800078e00ff */
[----:B------:R-:W-:Y:S02]  /*0a50*/  IMAD.MOV R6, RZ, RZ, -R7 ;  /* 0x000000ffff067224 */ /* 0x000fe400078e0a07 */
[----:B------:R-:W-:Y:S02]  /*0a60*/  IMAD R7, R11, R2, RZ ;  /* 0x000000020b077224 */ /* 0x000fe400078e02ff */
[----:B------:R-:W-:Y:S02]  /*0a70*/  IMAD R6, R3, R6, R0 ;  /* 0x0000000603067224 */ /* 0x000fe400078e0200 */
[----:B------:R-:W-:-:S03]  /*0a80*/  IMAD.HI.U32 R0, R9, R7, R8 ;  /* 0x0000000709007227 */ /* 0x000fc600078e0008 */
[----:B------:R-:W-:Y:S01]  /*0a90*/  ISETP.GT.U32.AND P0, PT, R3, R6, PT ;  /* 0x000000060300720c */ /* 0x000fe20003f04070 */
[----:B------:R-:W-:Y:S02]  /*0aa0*/  IMAD.MOV.U32 R11, RZ, RZ, R10 ;  /* 0x000000ffff0b7224 */ /* 0x000fe400078e000a */
[----:B------:R-:W-:Y:S02]  /*0ab0*/  VIADD R10, R28, 0x7f ;  /* 0x0000007f1c0a7836 */ /* 0x000fe40000000000 */
[----:B------:R-:W-:-:S03]  /*0ac0*/  IMAD.HI.U32 R7, R0, R11, RZ ;  /* 0x0000000b00077227 */ /* 0x000fc600078e00ff */
[----:B------:R-:W-:Y:S01]  /*0ad0*/  IABS R9, R10 ;  /* 0x0000000a00097213 */ /* 0x000fe20000000000 */
[----:B------:R-:W-:Y:S01]  /*0ae0*/  IMAD.MOV R7, RZ, RZ, -R7 ;  /* 0x000000ffff077224 */ /* 0x000fe200078e0a07 */
[----:B------:R-:W-:Y:S01]  /*0af0*/  ISETP.GE.AND P4, PT, R10, RZ, PT ;  /* 0x000000ff0a00720c */ /* 0x000fe20003f86270 */
[----:B------:R-:W-:-:S04]  /*0b00*/  IMAD.HI.U32 R21, R0, R19, RZ ;  /* 0x0000001300157227 */ /* 0x000fc800078e00ff */
[----:B------:R-:W-:Y:S02]  /*0b10*/  @!P0 IMAD.IADD R6, R6, 0x1, -R3 ;  /* 0x0000000106068824 */ /* 0x000fe400078e0a03 */
[----:B------:R-:W-:Y:S02]  /*0b20*/  IMAD R14, R2, R7, R11 ;  /* 0x00000007020e7224 */ /* 0x000fe400078e020b */
[----:B------:R-:W-:Y:S01]  /*0b30*/  VIADD R7, R28, 0x7d ;  /* 0x0000007d1c077836 */ /* 0x000fe20000000000 */
[----:B------:R-:W-:Y:S01]  /*0b40*/  ISETP.GT.U32.AND P0, PT, R3, R6, PT ;  /* 0x000000060300720c */ /* 0x000fe20003f04070 */
[----:B------:R-:W-:Y:S01]  /*0b50*/  IMAD.HI.U32 R8, R0, R9, RZ ;  /* 0x0000000900087227 */ /* 0x000fe200078e00ff */
[----:B------:R-:W-:Y:S02]  /*0b60*/  ISETP.GT.U32.AND P1, PT, R2, R14, PT ;  /* 0x0000000e0200720c */ /* 0x000fe40003f24070 */
[----:B------:R-:W-:Y:S01]  /*0b70*/  IABS R15, R7 ;  /* 0x00000007000f7213 */ /* 0x000fe20000000000 */
[----:B------:R-:W-:-:S02]  /*0b80*/  IMAD.MOV R8, RZ, RZ, -R8 ;  /* 0x000000ffff087224 */ /* 0x000fc400078e0a08 */
[----:B------:R-:W-:Y:S02]  /*0b90*/  VIADD R11, R28, 0x7e ;  /* 0x0000007e1c0b7836 */ /* 0x000fe40000000000 */
[----:B------:R-:W-:Y:S02]  /*0ba0*/  IMAD R10, R2, R8, R9 ;  /* 0x00000008020a7224 */ /* 0x000fe400078e0209 */
[----:B------:R-:W-:Y:S01]  /*0bb0*/  IMAD.HI.U32 R9, R0, R15, RZ ;  /* 0x0000000f00097227 */ /* 0x000fe200078e00ff */
[----:B------:R-:W-:Y:S02]  /*0bc0*/  IABS R23, R11 ;  /* 0x0000000b00177213 */ /* 0x000fe40000000000 */
[----:B------:R-:W-:Y:S01]  /*0bd0*/  ISETP.GT.U32.AND P3, PT, R2, R10, PT ;  /* 0x0000000a0200720c */ /* 0x000fe20003f64070 */
[----:B------:R-:W-:Y:S01]  /*0be0*/  IMAD.MOV R9, RZ, RZ, -R9 ;  /* 0x000000ffff097224 */ /* 0x000fe200078e0a09 */
[----:B------:R-:W-:Y:S01]  /*0bf0*/  ISETP.GE.AND P5, PT, R11, RZ, PT ;  /* 0x000000ff0b00720c */ /* 0x000fe20003fa6270 */
[----:B------:R-:W-:Y:S01]  /*0c00*/  @!P0 IMAD.IADD R6, R6, 0x1, -R3 ;  /* 0x0000000106068824 */ /* 0x000fe200078e0a03 */
[----:B------:R-:W-:Y:S01]  /*0c10*/  ISETP.NE.AND P0, PT, R4, RZ, PT ;  /* 0x000000ff0400720c */ /* 0x000fe20003f05270 */
[----:B------:R-:W-:-:S02]  /*0c20*/  @!P1 IMAD.IADD R14, R14, 0x1, -R2 ;  /* 0x000000010e0e9824 */ /* 0x000fc400078e0a02 */
[C---:B------:R-:W-:Y:S02]  /*0c30*/  IMAD R15, R2.reuse, R9, R15 ;  /* 0x00000009020f7224 */ /* 0x040fe400078e020f */
[----:B------:R-:W-:Y:S01]  /*0c40*/  IMAD.MOV.U32 R5, RZ, RZ, R6 ;  /* 0x000000ffff057224 */ /* 0x000fe200078e0006 */
[----:B------:R-:W-:Y:S01]  /*0c50*/  ISETP.GT.U32.AND P1, PT, R2, R14, PT ;  /* 0x0000000e0200720c */ /* 0x000fe20003f24070 */
[----:B------:R-:W-:Y:S01]  /*0c60*/  VIADD R3, R28, 0x7c ;  /* 0x0000007c1c037836 */ /* 0x000fe20000000000 */
[----:B------:R-:W-:Y:S01]  /*0c70*/  ISETP.GT.U32.AND P6, PT, R2, R15, PT ;  /* 0x0000000f0200720c */ /* 0x000fe20003fc4070 */
[----:B------:R-:W-:Y:S01]  /*0c80*/  @!P2 IMAD.MOV R5, RZ, RZ, -R5 ;  /* 0x000000ffff05a224 */ /* 0x000fe200078e0a05 */
[----:B------:R-:W-:Y:S01]  /*0c90*/  ISETP.GE.AND P2, PT, R28, RZ, PT ;  /* 0x000000ff1c00720c */ /* 0x000fe20003f46270 */
[----:B------:R-:W-:Y:S01]  /*0ca0*/  IMAD.HI.U32 R8, R0, R23, RZ ;  /* 0x0000001700087227 */ /* 0x000fe200078e00ff */
[----:B------:R-:W-:Y:S02]  /*0cb0*/  IABS R6, R3 ;  /* 0x0000000300067213 */ /* 0x000fe40000000000 */
[----:B------:R-:W-:Y:S01]  /*0cc0*/  @!P0 LOP3.LUT R5, RZ, R4, RZ, 0x33, !PT ;  /* 0x00000004ff058212 */ /* 0x000fe200078e33ff */
[----:B------:R-:W-:-:S02]  /*0cd0*/  @!P3 IMAD.IADD R10, R10, 0x1, -R2 ;  /* 0x000000010a0ab824 */ /* 0x000fc400078e0a02 */
[----:B------:R-:W-:Y:S02]  /*0ce0*/  IMAD.MOV R8, RZ, RZ, -R8 ;  /* 0x000000ffff087224 */ /* 0x000fe400078e0a08 */
[----:B------:R-:W-:Y:S01]  /*0cf0*/  VIADD R4, R28, 0x7b ;  /* 0x0000007b1c047836 */ /* 0x000fe20000000000 */
[C---:B------:R-:W-:Y:S01]  /*0d00*/  ISETP.GT.U32.AND P3, PT, R2.reuse, R10, PT ;  /* 0x0000000a0200720c */ /* 0x040fe20003f64070 */
[----:B------:R-:W-:Y:S01]  /*0d10*/  IMAD.MOV.U32 R9, RZ, RZ, R6 ;  /* 0x000000ffff097224 */ /* 0x000fe200078e0006 */
[----:B------:R0:W-:Y:S01]  /*0d20*/  STL [R1+0x1a0], R5 ;  /* 0x0001a00501007387 */ /* 0x0001e20000100800 */
[----:B------:R-:W-:Y:S01]  /*0d30*/  IMAD R23, R2, R8, R23 ;  /* 0x0000000802177224 */ /* 0x000fe200078e0217 */
[----:B------:R-:W-:Y:S01]  /*0d40*/  IABS R8, R4 ;  /* 0x0000000400087213 */ /* 0x000fe20000000000 */
[--C-:B------:R-:W-:Y:S01]  /*0d50*/  @!P1 IMAD.IADD R14, R14, 0x1, -R2.reuse ;  /* 0x000000010e0e9824 */ /* 0x100fe200078e0a02 */
[----:B------:R-:W-:Y:S01]  /*0d60*/  ISETP.GE.AND P1, PT, R7, RZ, PT ;  /* 0x000000ff0700720c */ /* 0x000fe20003f26270 */
[----:B------:R-:W-:Y:S01]  /*0d70*/  @!P6 IMAD.IADD R15, R15, 0x1, -R2 ;  /* 0x000000010f0fe824 */ /* 0x000fe200078e0a02 */
[----:B------:R-:W-:Y:S01]  /*0d80*/  ISETP.GT.U32.AND P0, PT, R2, R23, PT ;  /* 0x000000170200720c */ /* 0x000fe20003f04070 */
[----:B------:R-:W-:Y:S01]  /*0d90*/  IMAD.HI.U32 R11, R0, R9, RZ ;  /* 0x00000009000b7227 */ /* 0x000fe200078e00ff */
[----:B------:R-:W-:-:S03]  /*0da0*/  ISETP.GE.AND P6, PT, R3, RZ, PT ;  /* 0x000000ff0300720c */ /* 0x000fc60003fc6270 */
[----:B------:R-:W-:Y:S01]  /*0db0*/  @!P2 IMAD.MOV R14, RZ, RZ, -R14 ;  /* 0x000000ffff0ea224 */ /* 0x000fe200078e0a0e */
[----:B------:R-:W-:Y:S01]  /*0dc0*/  ISETP.GT.U32.AND P2, PT, R2, R15, PT ;  /* 0x0000000f0200720c */ /* 0x000fe20003f44070 */
[----:B------:R-:W-:Y:S02]  /*0dd0*/  IMAD.MOV R11, RZ, RZ, -R11 ;  /* 0x000000ffff0b7224 */ /* 0x000fe400078e0a0b */
[----:B------:R-:W-:Y:S01]  /*0de0*/  IMAD.HI.U32 R7, R0, R8, RZ ;  /* 0x0000000800077227 */ /* 0x000fe200078e00ff */
[----:B------:R-:W-:Y:S03]  /*0df0*/  STL [R1+0x6e4], R14 ;  /* 0x0006e40e01007387 */ /* 0x000fe60000100800 */
[----:B------:R-:W-:Y:S02]  /*0e00*/  IMAD R9, R2, R11, R9 ;  /* 0x0000000b02097224 */ /* 0x000fe400078e0209 */
[----:B------:R-:W-:-:S02]  /*0e10*/  IMAD.MOV R7, RZ, RZ, -R7 ;  /* 0x000000ffff077224 */ /* 0x000fc400078e0a07 */
[----:B------:R-:W-:Y:S01]  /*0e20*/  @!P3 IMAD.IADD R10, R10, 0x1, -R2 ;  /* 0x000000010a0ab824 */ /* 0x000fe200078e0a02 */
[C---:B------:R-:W-:Y:S01]  /*0e30*/  ISETP.GT.U32.AND P3, PT, R2.reuse, R9, PT ;  /* 0x000000090200720c */ /* 0x040fe20003f64070 */
[----:B------:R-:W-:Y:S02]  /*0e40*/  IMAD R8, R2, R7, R8 ;  /* 0x0000000702087224 */ /* 0x000fe400078e0208 */
[--C-:B------:R-:W-:Y:S02]  /*0e50*/  @!P2 IMAD.IADD R15, R15, 0x1, -R2.reuse ;  /* 0x000000010f0fa824 */ /* 0x100fe400078e0a02 */
[----:B------:R-:W-:Y:S01]  /*0e60*/  VIADD R6, R28, 0x7a ;  /* 0x0000007a1c067836 */ /* 0x000fe20000000000 */
[----:B------:R-:W-:Y:S01]  /*0e70*/  ISETP.GT.U32.AND P2, PT, R2, R8, PT ;  /* 0x000000080200720c */ /* 0x000fe20003f44070 */
[----:B------:R-:W-:Y:S02]  /*0e80*/  @!P0 IMAD.IADD R23, R23, 0x1, -R2 ;  /* 0x0000000117178824 */ /* 0x000fe400078e0a02 */
[----:B------:R-:W-:Y:S01]  /*0e90*/  VIADD R3, R28, 0x79 ;  /* 0x000000791c037836 */ /* 0x000fe20000000000 */
[----:B------:R-:W-:Y:S01]  /*0ea0*/  IABS R17, R6 ;  /* 0x0000000600117213 */ /* 0x000fe20000000000 */
[----:B------:R-:W-:Y:S01]  /*0eb0*/  @!P4 IMAD.MOV R10, RZ, RZ, -R10 ;  /* 0x000000ffff0ac224 */ /* 0x000fe200078e0a0a */
[----:B------:R-:W-:Y:S01]  /*0ec0*/  ISETP.GT.U32.AND P0, PT, R2, R23, PT ;  /* 0x000000170200720c */ /* 0x000fe20003f04070 */
[--C-:B------:R-:W-:Y:S01]  /*0ed0*/  @!P3 IMAD.IADD R9, R9, 0x1, -R2.reuse ;  /* 0x000000010909b824 */ /* 0x100fe200078e0a02 */
[----:B------:R-:W-:Y:S01]  /*0ee0*/  IABS R18, R3 ;  /* 0x0000000300127213 */ /* 0x000fe20000000000 */
[----:B------:R-:W-:Y:S01]  /*0ef0*/  IMAD.HI.U32 R11, R0, R17, RZ ;  /* 0x00000011000b7227 */ /* 0x000fe200078e00ff */
[----:B------:R-:W-:Y:S01]  /*0f00*/  ISETP.GE.AND P4, PT, R4, RZ, PT ;  /* 0x000000ff0400720c */ /* 0x000fe20003f86270 */
[----:B------:R-:W-:Y:S01]  /*0f10*/  STL [R1+0x6e8], R10 ;  /* 0x0006e80a01007387 */ /* 0x000fe20000100800 */
[----:B------:R-:W-:Y:S01]  /*0f20*/  ISETP.GT.U32.AND P3, PT, R2, R9, PT ;  /* 0x000000090200720c */ /* 0x000fe20003f64070 */
[----:B------:R-:W-:-:S02]  /*0f30*/  @!P2 IMAD.IADD R8, R8, 0x1, -R2 ;  /* 0x000000010808a824 */ /* 0x000fc400078e0a02 */
[----:B------:R-:W-:Y:S02]  /*0f40*/  IMAD.MOV R11, RZ, RZ, -R11 ;  /* 0x000000ffff0b7224 */ /* 0x000fe400078e0a0b */
[----:B------:R-:W-:Y:S01]  /*0f50*/  VIADD R4, R28, 0x78 ;  /* 0x000000781c047836 */ /* 0x000fe20000000000 */
[----:B------:R-:W-:Y:S01]  /*0f60*/  ISETP.GT.U32.AND P2, PT, R2, R8, PT ;  /* 0x000000080200720c */ /* 0x000fe20003f44070 */
[----:B------:R-:W-:-:S03]  /*0f70*/  IMAD.HI.U32 R7, R0, R18, RZ ;  /* 0x0000001200077227 */ /* 0x000fc600078e00ff */
[----:B------:R-:W-:Y:S01]  /*0f80*/  IABS R26, R4 ;  /* 0x00000004001a7213 */ /* 0x000fe20000000000 */
[----:B------:R-:W-:Y:S02]  /*0f90*/  IMAD R17, R2, R11, R17 ;  /* 0x0000000b02117224 */ /* 0x000fe400078e0211 */
[--C-:B------:R-:W-:Y:S01]  /*0fa0*/  @!P0 IMAD.IADD R23, R23, 0x1, -R2.reuse ;  /* 0x0000000117178824 */ /* 0x100fe200078e0a02 */
[----:B------:R-:W-:Y:S01]  /*0fb0*/  ISETP.GE.AND P0, PT, R6, RZ, PT ;  /* 0x000000ff0600720c */ /* 0x000fe20003f06270 */
[----:B------:R-:W-:Y:S02]  /*0fc0*/  IMAD.MOV R7, RZ, RZ, -R7 ;  /* 0x000000ffff077224 */ /* 0x000fe400078e0a07 */
[----:B------:R-:W-:Y:S01]  /*0fd0*/  @!P3 IMAD.IADD R9, R9, 0x1, -R2 ;  /* 0x000000010909b824 */ /* 0x000fe200078e0a02 */
[C---:B------:R-:W-:Y:S01]  /*0fe0*/  ISETP.GT.U32.AND P3, PT, R2.reuse, R17, PT ;  /* 0x000000110200720c */ /* 0x040fe20003f64070 */
[----:B------:R-:W-:Y:S01]  /*0ff0*/  @!P5 IMAD.MOV R23, RZ, RZ, -R23 ;  /* 0x000000ffff17d224 */ /* 0x000fe200078e0a17 */
[----:B------:R-:W-:Y:S01]  /*1000*/  ISETP.GE.AND P5, PT, R3, RZ, PT ;  /* 0x000000ff0300720c */ /* 0x000fe20003fa6270 */
[----:B------:R-:W-:-:S02]  /*1010*/  IMAD R18, R2, R7, R18 ;  /* 0x0000000702127224 */ /* 0x000fc400078e0212 */
[----:B------:R-:W-:Y:S01]  /*1020*/  IMAD.HI.U32 R3, R0, R26, RZ ;  /* 0x0000001a00037227 */ /* 0x000fe200078e00ff */
[----:B------:R-:W-:Y:S03]  /*1030*/  STL [R1+0x6ec], R23 ;  /* 0x0006ec1701007387 */ /* 0x000fe60000100800 */
[----:B------:R-:W-:Y:S01]  /*1040*/  @!P2 IMAD.IADD R8, R8, 0x1, -R2 ;  /* 0x000000010808a824 */ /* 0x000fe200078e0a02 */
[C---:B------:R-:W-:Y:S01]  /*1050*/  ISETP.GT.U32.AND P2, PT, R2.reuse, R18, PT ;  /* 0x000000120200720c */ /* 0x040fe20003f44070 */
[----:B------:R-:W-:Y:S02]  /*1060*/  IMAD.MOV R3, RZ, RZ, -R3 ;  /* 0x000000ffff037224 */ /* 0x000fe400078e0a03 */
[----:B------:R-:W-:Y:S02]  /*1070*/  IMAD.MOV.U32 R13, RZ, RZ, R9 ;  /* 0x000000ffff0d7224 */ /* 0x000fe400078e0009 */
[----:B------:R-:W-:-:S02]  /*1080*/  IMAD R26, R2, R3, R26 ;  /* 0x00000003021a7224 */ /* 0x000fc400078e021a */
[----:B------:R-:W-:Y:S01]  /*1090*/  @!P1 IMAD.MOV R15, RZ, RZ, -R15 ;  /* 0x000000ffff0f9224 */ /* 0x000fe200078e0a0f */
[----:B------:R-:W-:Y:S01]  /*10a0*/  ISETP.GE.AND P1, PT, R4, RZ, PT ;  /* 0x000000ff0400720c */ /* 0x000fe20003f26270 */
[--C-:B------:R-:W-:Y:S02]  /*10b0*/  @!P3 IMAD.IADD R17, R17, 0x1, -R2.reuse ;  /* 0x000000011111b824 */ /* 0x100fe400078e0a02 */
[----:B------:R-:W-:Y:S01]  /*10c0*/  VIADD R4, R28, 0x77 ;  /* 0x000000771c047836 */ /* 0x000fe20000000000 */
[----:B------:R-:W-:Y:S01]  /*10d0*/  STL [R1+0x6f0], R15 ;  /* 0x0006f00f01007387 */ /* 0x000fe20000100800 */
[----:B------:R-:W-:Y:S01]  /*10e0*/  @!P6 IMAD.MOV R13, RZ, RZ, -R13 ;  /* 0x000000ffff0de224 */ /* 0x000fe200078e0a0d */
[----:B------:R-:W-:Y:S01]  /*10f0*/  ISETP.GT.U32.AND P6, PT, R2, R26, PT ;  /* 0x0000001a0200720c */ /* 0x000fe20003fc4070 */
[----:B------:R-:W-:Y:S01]  /*1100*/  @!P2 IMAD.IADD R18, R18, 0x1, -R2 ;  /* 0x000000011212a824 */ /* 0x000fe200078e0a02 */
[----:B------:R-:W-:Y:S01]  /*1110*/  ISETP.GT.U32.AND P3, PT, R2, R17, PT ;  /* 0x000000110200720c */ /* 0x000fe20003f64070 */
[----:B------:R-:W-:Y:S01]  /*1120*/  VIADD R6, R28, 0x76 ;  /* 0x000000761c067836 */ /* 0x000fe20000000000 */
[----:B------:R-:W-:Y:S01]  /*1130*/  IABS R12, R4 ;  /* 0x00000004000c7213 */ /* 0x000fe20000000000 */
[----:B0-----:R-:W-:Y:S01]  /*1140*/  IMAD.MOV.U32 R5, RZ, RZ, R8 ;  /* 0x000000ffff057224 */ /* 0x001fe200078e0008 */
[----:B------:R-:W-:Y:S01]  /*1150*/  ISETP.GT.U32.AND P2, PT, R2, R18, PT ;  /* 0x000000120200720c */ /* 0x000fe20003f44070 */
[----:B------:R-:W-:Y:S01]  /*1160*/  IMAD.MOV R21, RZ, RZ, -R21 ;  /* 0x000000ffff157224 */ /* 0x000fe200078e0a15 */
[----:B------:R-:W-:Y:S01]  /*1170*/  IABS R20, R6 ;  /* 0x0000000600147213 */ /* 0x000fe20000000000 */
[----:B------:R-:W-:Y:S01]  /*1180*/  IMAD.HI.U32 R7, R0, R12, RZ ;  /* 0x0000000c00077227 */ /* 0x000fe200078e00ff */
[----:B------:R0:W-:Y:S03]  /*1190*/  STL [R1+0x1e0], R13 ;  /* 0x0001e00d01007387 */ /* 0x0001e60000100800 */
[----:B------:R-:W-:-:S02]  /*11a0*/  IMAD.MOV R7, RZ, RZ, -R7 ;  /* 0x000000ffff077224 */ /* 0x000fc400078e0a07 */
[--C-:B------:R-:W-:Y:S02]  /*11b0*/  @!P6 IMAD.IADD R26, R26, 0x1, -R2.reuse ;  /* 0x000000011a1ae824 */ /* 0x100fe400078e0a02 */
[----:B------:R-:W-:Y:S01]  /*11c0*/  @!P3 IMAD.IADD R17, R17, 0x1, -R2 ;  /* 0x000000011111b824 */ /* 0x000fe200078e0a02 */
[----:B------:R-:W-:Y:S01]  /*11d0*/  ISETP.GE.AND P3, PT, R6, RZ, PT ;  /* 0x000000ff0600720c */ /* 0x000fe20003f66270 */
[----:B------:R-:W-:Y:S01]  /*11e0*/  IMAD R12, R2, R7, R12 ;  /* 0x00000007020c7224 */ /* 0x000fe200078e020c */
[----:B------:R-:W-:Y:S01]  /*11f0*/  IABS R6, R24 ;  /* 0x0000001800067213 */ /* 0x000fe20000000000 */
[----:B------:R-:W-:Y:S01]  /*1200*/  IMAD.HI.U32 R3, R0, R20, RZ ;  /* 0x0000001400037227 */ /* 0x000fe200078e00ff */
[----:B------:R-:W-:Y:S02]  /*1210*/  ISETP.GT.U32.AND P6, PT, R2, R26, PT ;  /* 0x0000001a0200720c */ /* 0x000fe40003fc4070 */
[----:B------:R-:W-:Y:S01]  /*1220*/  IABS R7, R22 ;  /* 0x0000001600077213 */ /* 0x000fe20000000000 */
[----:B------:R-:W-:Y:S01]  /*1230*/  @!P2 IMAD.IADD R18, R18, 0x1, -R2 ;  /* 0x000000011212a824 */ /* 0x000fe200078e0a02 */
[----:B------:R-:W-:Y:S01]  /*1240*/  ISETP.GT.U32.AND P2, PT, R2, R12, PT ;  /* 0x0000000c0200720c */ /* 0x000fe20003f44070 */
[----:B------:R-:W-:-:S02]  /*1250*/  IMAD.MOV R3, RZ, RZ, -R3 ;  /* 0x000000ffff037224 */ /* 0x000fc400078e0a03 */
[----:B------:R-:W-:-:S04]  /*1260*/  IMAD.HI.U32 R8, R0, R6, RZ ;  /* 0x0000000600087227 */ /* 0x000fc800078e00ff */
[----:B------:R-:W-:Y:S02]  /*1270*/  IMAD R20, R2, R3, R20 ;  /* 0x0000000302147224 */ /* 0x000fe400078e0214 */
[----:B------:R-:W-:Y:S02]  /*1280*/  IMAD.MOV R8, RZ, RZ, -R8 ;  /* 0x000000ffff087224 */ /* 0x000fe400078e0a08 */
[----:B------:R-:W-:Y:S01]  /*1290*/  @!P6 IMAD.IADD R26, R26, 0x1, -R2 ;  /* 0x000000011a1ae824 */ /* 0x000fe200078e0a02 */
[C---:B------:R-:W-:Y:S01]  /*12a0*/  ISETP.GT.U32.AND P6, PT, R2.reuse, R20, PT ;  /* 0x000000140200720c */ /* 0x040fe20003fc4070 */
[----:B------:R-:W-:Y:S02]  /*12b0*/  IMAD R6, R2, R8, R6 ;  /* 0x0000000802067224 */ /* 0x000fe400078e0206 */
[----:B------:R-:W-:Y:S02]  /*12c0*/  @!P2 IMAD.IADD R12, R12, 0x1, -R2 ;  /* 0x000000010c0ca824 */ /* 0x000fe400078e0a02 */
[----:B------:R-:W-:Y:S01]  /*12d0*/  @!P4 IMAD.MOV R5, RZ, RZ, -R5 ;  /* 0x000000ffff05c224 */ /* 0x000fe200078e0a05 */
[C---:B------:R-:W-:Y:S01]  /*12e0*/  ISETP.GT.U32.AND P2, PT, R2.reuse, R6, PT ;  /* 0x000000060200720c */ /* 0x040fe20003f44070 */
[----:B------:R-:W-:Y:S01]  /*12f0*/  IMAD R19, R2, R21, R19 ;  /* 0x0000001502137224 */ /* 0x000fe200078e0213 */
[----:B------:R-:W-:Y:S01]  /*1300*/  ISETP.GE.AND P4, PT, R4, RZ, PT ;  /* 0x000000ff0400720c */ /* 0x000fe20003f86270 */
[C---:B------:R-:W-:Y:S01]  /*1310*/  VIADD R4, R28.reuse, 0x73 ;  /* 0x000000731c047836 */ /* 0x040fe20000000000 */
[----:B------:R1:W-:Y:S01]  /*1320*/  STL [R1+0x1e4], R5 ;  /* 0x0001e40501007387 */ /* 0x0003e20000100800 */
[----:B0-----:R-:W-:-:S02]  /*1330*/  VIADD R13, R28, 0x71 ;  /* 0x000000711c0d7836 */ /* 0x001fc40000000000 */
[----:B------:R-:W-:Y:S01]  /*1340*/  @!P6 IMAD.IADD R20, R20, 0x1, -R2 ;  /* 0x000000011414e824 */ /* 0x000fe200078e0a02 */
[----:B------:R-:W-:Y:S01]  /*1350*/  IABS R11, R4 ;  /* 0x00000004000b7213 */ /* 0x000fe20000000000 */
[----:B------:R-:W-:Y:S01]  /*1360*/  IMAD.HI.U32 R9, R0, R7, RZ ;  /* 0x0000000700097227 */ /* 0x000fe200078e00ff */
[----:B------:R-:W-:Y:S02]  /*1370*/  ISETP.GT.U32.AND P6, PT, R2, R19, PT ;  /* 0x000000130200720c */ /* 0x000fe40003fc4070 */
[----:B------:R-:W-:Y:S01]  /*1380*/  IABS R3, R13 ;  /* 0x0000000d00037213 */ /* 0x000fe20000000000 */
[----:B------:R-:W-:-:S04]  /*1390*/  IMAD.HI.U32 R16, R0, R11, RZ ;  /* 0x0000000b00107227 */ /* 0x000fc800078e00ff */
[----:B------:R-:W-:Y:S01]  /*13a0*/  @!P2 IMAD.IADD R6, R6, 0x1, -R2 ;  /* 0x000000010606a824 */ /* 0x000fe200078e0a02 */
[C---:B------:R-:W-:Y:S01]  /*13b0*/  ISETP.GT.U32.AND P2, PT, R2.reuse, R12, PT ;  /* 0x0000000c0200720c */ /* 0x040fe20003f44070 */
[----:B------:R-:W-:Y:S02]  /*13c0*/  IMAD.MOV R16, RZ, RZ, -R16 ;  /* 0x000000ffff107224 */ /* 0x000fe400078e0a10 */
[----:B------:R-:W-:Y:S02]  /*13d0*/  IMAD.MOV R21, RZ, RZ, -R9 ;  /* 0x000000ffff157224 */ /* 0x000fe400078e0a09 */
[C---:B------:R-:W-:Y:S02]  /*13e0*/  IMAD R9, R2.reuse, R16, R11 ;  /* 0x0000001002097224 */ /* 0x040fe400078e020b */
[----:B-1----:R-:W-:Y:S02]  /*13f0*/  IMAD.MOV.U32 R5, RZ, RZ, R26 ;  /* 0x000000ffff057224 */ /* 0x002fe400078e001a */
[----:B------:R-:W-:-:S02]  /*1400*/  IMAD R7, R2, R21, R7 ;  /* 0x0000001502077224 */ /* 0x000fc400078e0207 */
[----:B------:R-:W-:Y:S01]  /*1410*/  @!P0 IMAD.MOV R17, RZ, RZ, -R17 ;  /* 0x000000ffff118224 */ /* 0x000fe200078e0a11 */
[C---:B------:R-:W-:Y:S01]  /*1420*/  ISETP.GT.U32.AND P0, PT, R2.reuse, R20, PT ;  /* 0x000000140200720c */ /* 0x040fe20003f04070 */
[--C-:B------:R-:W-:Y:S01]  /*1430*/  @!P6 IMAD.IADD R19, R19, 0x1, -R2.reuse ;  /* 0x000000011313e824 */ /* 0x100fe200078e0a02 */
[----:B------:R-:W-:Y:S01]  /*1440*/  ISETP.GT.U32.AND P6, PT, R2, R6, PT ;  /* 0x000000060200720c */ /* 0x000fe20003fc4070 */
[----:B------:R-:W-:Y:S01]  /*1450*/  IMAD.HI.U32 R8, R0, R3, RZ ;  /* 0x0000000300087227 */ /* 0x000fe200078e00ff */
[----:B------:R-:W-:Y:S03]  /*1460*/  STL [R1+0x6f4], R17 ;  /* 0x0006f41101007387 */ /* 0x000fe60000100800 */
[----:B------:R-:W-:Y:S01]  /*1470*/  @!P1 IMAD.MOV R5, RZ, RZ, -R5 ;  /* 0x000000ffff059224 */ /* 0x000fe200078e0a05 */
[----:B------:R-:W-:Y:S01]  /*1480*/  ISETP.GT.U32.AND P1, PT, R2, R9, PT ;  /* 0x000000090200720c */ /* 0x000fe20003f24070 */
[----:B------:R-:W-:Y:S01]  /*1490*/  @!P2 IMAD.IADD R12, R12, 0x1, -R2 ;  /* 0x000000010c0ca824 */ /* 0x000fe200078e0a02 */
[----:B------:R-:W-:Y:S01]  /*14a0*/  ISETP.GT.U32.AND P2, PT, R2, R7, PT ;  /* 0x000000070200720c */ /* 0x000fe20003f44070 */
[----:B------:R-:W-:-:S02]  /*14b0*/  IMAD.MOV R8, RZ, RZ, -R8 ;  /* 0x000000ffff087224 */ /* 0x000fc400078e0a08 */
[----:B------:R-:W-:Y:S01]  /*14c0*/  @!P5 IMAD.MOV R18, RZ, RZ, -R18 ;  /* 0x000000ffff12d224 */ /* 0x000fe200078e0a12 */
[----:B------:R-:W-:Y:S01]  /*14d0*/  ISETP.GT.U32.AND P5, PT, R2, R19, PT ;  /* 0x000000130200720c */ /* 0x000fe20003fa4070 */
[----:B------:R-:W-:Y:S02]  /*14e0*/  VIADD R16, R28, 0x70 ;  /* 0x000000701c107836 */ /* 0x000fe40000000000 */
[----:B------:R-:W-:Y:S01]  /*14f0*/  IMAD R3, R2, R8, R3 ;  /* 0x0000000802037224 */ /* 0x000fe200078e0203 */
[----:B------:R-:W-:Y:S01]  /*1500*/  STL [R1+0x6f8], R18 ;  /* 0x0006f81201007387 */ /* 0x000fe20000100800 */
[----:B------:R-:W-:Y:S01]  /*1510*/  VIADD R11, R28, 0x6f ;  /* 0x0000006f1c0b7836 */ /* 0x000fe20000000000 */
[----:B------:R-:W-:Y:S01]  /*1520*/  IABS R21, R16 ;  /* 0x0000001000157213 */ /* 0x000fe20000000000 */
[--C-:B------:R-:W-:Y:S01]  /*1530*/  @!P0 IMAD.IADD R20, R20, 0x1, -R2.reuse ;  /* 0x0000000114148824 */ /* 0x100fe200078e0a02 */
[----:B------:R0:W-:Y:S01]  /*1540*/  STL [R1+0x1dc], R5 ;  /* 0x0001dc0501007387 */ /* 0x0001e20000100800 */
[--C-:B------:R-:W-:Y:S01]  /*1550*/  @!P6 IMAD.IADD R6, R6, 0x1, -R2.reuse ;  /* 0x000000010606e824 */ /* 0x100fe200078e0a02 */
[----:B------:R-:W-:Y:S01]  /*1560*/  ISETP.GT.U32.AND P6, PT, R2, R3, PT ;  /* 0x000000030200720c */ /* 0x000fe20003fc4070 */
[----:B------:R-:W-:Y:S01]  /*1570*/  @!P1 IMAD.IADD R9, R9, 0x1, -R2 ;  /* 0x0000000109099824 */ /* 0x000fe200078e0a02 */
[----:B------:R-:W-:Y:S01]  /*1580*/  IABS R8, R11 ;  /* 0x0000000b00087213 */ /* 0x000fe20000000000 */
[----:B------:R-:W-:Y:S01]  /*1590*/  IMAD.MOV.U32 R10, RZ, RZ, R12 ;  /* 0x000000ffff0a7224 */ /* 0x000fe200078e000c */
[----:B------:R-:W-:Y:S01]  /*15a0*/  ISETP.GE.AND P0, PT, R24, RZ, PT ;  /* 0x000000ff1800720c */ /* 0x000fe20003f06270 */
[----:B------:R-:W-:Y:S01]  /*15b0*/  @!P2 IMAD.IADD R7, R7, 0x1, -R2 ;  /* 0x000000010707a824 */ /* 0x000fe200078e0a02 */
[----:B------:R-:W-:Y:S01]  /*15c0*/  ISETP.GE.AND P1, PT, R4, RZ, PT ;  /* 0x000000ff0400720c */ /* 0x000fe20003f26270 */
[----:B------:R-:W-:Y:S01]  /*15d0*/  IMAD.HI.U32 R26, R0, R21, RZ ;  /* 0x00000015001a7227 */ /* 0x000fe200078e00ff */
[----:B------:R-:W-:-:S03]  /*15e0*/  ISETP.GE.AND P2, PT, R22, RZ, PT ;  /* 0x000000ff1600720c */ /* 0x000fc60003f46270 */
[----:B0-----:R-:W-:Y:S02]  /*15f0*/  IMAD.MOV.U32 R5, RZ, RZ, R20 ;  /* 0x000000ffff057224 */ /* 0x001fe400078e0014 */
[----:B------:R-:W-:Y:S01]  /*1600*/  @!P5 IMAD.IADD R19, R19, 0x1, -R2 ;  /* 0x000000011313d824 */ /* 0x000fe200078e0a02 */
[----:B------:R-:W-:Y:S01]  /*1610*/  ISETP.GE.AND P5, PT, R25, RZ, PT ;  /* 0x000000ff1900720c */ /* 0x000fe20003fa6270 */
[----:B------:R-:W-:Y:S01]  /*1620*/  @!P4 IMAD.MOV R10, RZ, RZ, -R10 ;  /* 0x000000ffff0ac224 */ /* 0x000fe200078e0a0a */
[----:B------:R-:W-:Y:S01]  /*1630*/  ISETP.GT.U32.AND P4, PT, R2, R9, PT ;  /* 0x000000090200720c */ /* 0x000fe20003f84070 */
[----:B------:R-:W-:-:S03]  /*1640*/  IMAD.HI.U32 R24, R0, R8, RZ ;  /* 0x0000000800187227 */ /* 0x000fc600078e00ff */
[----:B------:R0:W-:Y:S01]  /*1650*/  STL [R1+0x5c], R10 ;  /* 0x00005c0a01007387 */ /* 0x0001e20000100800 */
[----:B------:R-:W-:Y:S01]  /*1660*/  @!P3 IMAD.MOV R5, RZ, RZ, -R5 ;  /* 0x000000ffff05b224 */ /* 0x000fe200078e0a05 */
[C---:B------:R-:W-:Y:S01]  /*1670*/  ISETP.GT.U32.AND P3, PT, R2.reuse, R7, PT ;  /* 0x000000070200720c */ /* 0x040fe20003f64070 */
[----:B------:R-:W-:Y:S02]  /*1680*/  IMAD.MOV R26, RZ, RZ, -R26 ;  /* 0x000000ffff1a7224 */ /* 0x000fe400078e0a1a */
[----:B------:R-:W-:Y:S01]  /*1690*/  IMAD.MOV R24, RZ, RZ, -R24 ;  /* 0x000000ffff187224 */ /* 0x000fe200078e0a18 */
[----:B------:R1:W-:Y:S01]  /*16a0*/  STL [R1+0x68], R5 ;  /* 0x0000680501007387 */ /* 0x0003e20000100800 */
[----:B------:R-:W-:Y:S02]  /*16b0*/  IMAD R4, R2, R26, R21 ;  /* 0x0000001a02047224 */ /* 0x000fe400078e0215 */
[----:B------:R-:W-:Y:S02]  /*16c0*/  @!P6 IMAD.IADD R3, R3, 0x1, -R2 ;  /* 0x000000010303e824 */ /* 0x000fe400078e0a02 */
[----:B0-----:R-:W-:-:S02]  /*16d0*/  IMAD.MOV.U32 R10, RZ, RZ, R6 ;  /* 0x000000ffff0a7224 */ /* 0x001fc400078e0006 */
[C---:B------:R-:W-:Y:S01]  /*16e0*/  IMAD R8, R2.reuse, R24, R8 ;  /* 0x0000001802087224 */ /* 0x040fe200078e0208 */
[----:B------:R-:W-:Y:S01]  /*16f0*/  ISETP.GT.U32.AND P6, PT, R2, R3, PT ;  /* 0x000000030200720c */ /* 0x000fe20003fc4070 */
[----:B------:R-:W-:Y:S02]  /*1700*/  VIADD R12, R28, 0x6e ;  /* 0x0000006e1c0c7836 */ /* 0x000fe40000000000 */
[----:B-1----:R-:W-:Y:S02]  /*1710*/  IMAD.MOV.U32 R5, RZ, RZ, R19 ;  /* 0x000000ffff057224 */ /* 0x002fe400078e0013 */
[----:B------:R-:W-:Y:S01]  /*1720*/  @!P0 IMAD.MOV R10, RZ, RZ, -R10 ;  /* 0x000000ffff0a8224 */ /* 0x000fe200078e0a0a */
[C---:B------:R-:W-:Y:S01]  /*1730*/  ISETP.GT.U32.AND P0, PT, R2.reuse, R4, PT ;  /* 0x000000040200720c */ /* 0x040fe20003f04070 */
[----:B------:R-:W-:Y:S01]  /*1740*/  @!P5 IMAD.MOV R5, RZ, RZ, -R5 ;  /* 0x000000ffff05d224 */ /* 0x000fe200078e0a05 */
[----:B------:R-:W-:Y:S01]  /*1750*/  IABS R20, R12 ;  /* 0x0000000c00147213 */ /* 0x000fe20000000000 */
[--C-:B------:R-:W-:Y:S01]  /*1760*/  @!P4 IMAD.IADD R9, R9, 0x1, -R2.reuse ;  /* 0x000000010909c824 */ /* 0x100fe200078e0a02 */
[----:B------:R-:W-:Y:S01]  /*1770*/  ISETP.GT.U32.AND P4, PT, R2, R8, PT ;  /* 0x000000080200720c */ /* 0x000fe20003f84070 */
[----:B------:R-:W-:Y:S01]  /*1780*/  @!P3 IMAD.IADD R7, R7, 0x1, -R2 ;  /* 0x000000010707b824 */ /* 0x000fe200078e0a02 */
[----:B------:R0:W-:Y:S01]  /*1790*/  STL [R1+0x74], R10 ;  /* 0x0000740a01007387 */ /* 0x0001e20000100800 */
[----:B------:R-:W-:Y:S01]  /*17a0*/  ISETP.GE.AND P5, PT, R13, RZ, PT ;  /* 0x000000ff0d00720c */ /* 0x000fe20003fa6270 */
[----:B------:R-:W-:Y:S01]  /*17b0*/  VIADD R6, R28, 0x6d ;  /* 0x0000006d1c067836 */ /* 0x000fe20000000000 */
[----:B------:R-:W-:Y:S01]  /*17c0*/  ISETP.GE.AND P3, PT, R16, RZ, PT ;  /* 0x000000ff1000720c */ /* 0x000fe20003f66270 */
[----:B------:R1:W-:Y:S01]  /*17d0*/  STL [R1+0x78], R5 ;  /* 0x0000780501007387 */ /* 0x0003e20000100800 */
[----:B------:R-:W-:-:S02]  /*17e0*/  IMAD.HI.U32 R16, R0, R20, RZ ;  /* 0x0000001400107227 */ /* 0x000fc400078e00ff */
[----:B------:R-:W-:Y:S02]  /*17f0*/  IABS R13, R6 ;  /* 0x00000006000d7213 */ /* 0x000fe40000000000 */
[--C-:B------:R-:W-:Y:S01]  /*1800*/  @!P6 IMAD.IADD R3, R3, 0x1, -R2.reuse ;  /* 0x000000010303e824 */ /* 0x100fe200078e0a02 */
[----:B------:R-:W-:Y:S01]  /*1810*/  ISETP.GE.AND P6, PT, R11, RZ, PT ;  /* 0x000000ff0b00720c */ /* 0x000fe20003fc6270 */
[----:B0-----:R-:W-:Y:S02]  /*1820*/  IMAD.MOV.U32 R10, RZ, RZ, R9 ;  /* 0x000000ffff0a7224 */ /* 0x001fe400078e0009 */
[----:B------:R-:W-:Y:S01]  /*1830*/  @!P0 IMAD.IADD R4, R4, 0x1, -R2 ;  /* 0x0000000104048824 */ /* 0x000fe200078e0a02 */
[----:B------:R-:W-:Y:S01]  /*1840*/  ISETP.GE.AND P0, PT, R12, RZ, PT ;  /* 0x000000ff0c00720c */ /* 0x000fe20003f06270 */
[----:B-1----:R-:W-:Y:S02]  /*1850*/  IMAD.MOV.U32 R5, RZ, RZ, R7 ;  /* 0x000000ffff057224 */ /* 0x002fe400078e0007 */
[----:B------:R-:W-:Y:S01]  /*1860*/  @!P1 IMAD.MOV R10, RZ, RZ, -R10 ;  /* 0x000000ffff0a9224 */ /* 0x000fe200078e0a0a */
[----:B------:R-:W-:Y:S01]  /*1870*/  ISETP.GT.U32.AND P1, PT, R2, R4, PT ;  /* 0x000000040200720c */ /* 0x000fe20003f24070 */
[----:B------:R-:W-:Y:S01]  /*1880*/  @!P2 IMAD.MOV R5, RZ, RZ, -R5 ;  /* 0x000000ffff05a224 */ /* 0x000fe200078e0a05 */
[----:B------:R-:W-:Y:S01]  /*1890*/  ISETP.GE.AND P2, PT, R6, RZ, PT ;  /* 0x000000ff0600720c */ /* 0x000fe20003f46270 */
[----:B------:R-:W-:Y:S01]  /*18a0*/  IMAD.MOV R16, RZ, RZ, -R16 ;  /* 0x000000ffff107224 */ /* 0x000fe200078e0a10 */
[----:B------:R-:W-:Y:S01]  /*18b0*/  STL [R1+0x1a4], R10 ;  /* 0x0001a40a01007387 */ /* 0x000fe20000100800 */
[----:B------:R-:W-:-:S02]  /*18c0*/  @!P4 IMAD.IADD R8, R8, 0x1, -R2 ;  /* 0x000000010808c824 */ /* 0x000fc400078e0a02 */
[----:B------:R-:W-:Y:S01]  /*18d0*/  IMAD R20, R2, R16, R20 ;  /* 0x0000001002147224 */ /* 0x000fe200078e0214 */
[----:B------:R0:W-:Y:S01]  /*18e0*/  STL [R1+0x1a8], R5 ;  /* 0x0001a80501007387 */ /* 0x0001e20000100800 */
[----:B------:R-:W-:Y:S01]  /*18f0*/  IMAD.HI.U32 R11, R0, R13, RZ ;  /* 0x0000000d000b7227 */ /* 0x000fe200078e00ff */
[----:B------:R-:W-:-:S03]  /*1900*/  ISETP.GT.U32.AND P4, PT, R2, R8, PT ;  /* 0x000000080200720c */ /* 0x000fc60003f84070 */
[----:B------:R-:W-:Y:S02]  /*1910*/  IMAD.MOV R11, RZ, RZ, -R11 ;  /* 0x000000ffff0b7224 */ /* 0x000fe400078e0a0b */
[----:B------:R-:W-:Y:S02]  /*1920*/  VIADD R19, R28, 0x6c ;  /* 0x0000006c1c137836 */ /* 0x000fe40000000000 */
[----:B------:R-:W-:Y:S02]  /*1930*/  IMAD R13, R2, R11, R13 ;  /* 0x0000000b020d7224 */ /* 0x000fe400078e020d */
[----:B0-----:R-:W-:Y:S02]  /*1940*/  IMAD.MOV.U32 R5, RZ, RZ, R3 ;  /* 0x000000ffff057224 */ /* 0x001fe400078e0003 */
[--C-:B------:R-:W-:Y:S01]  /*1950*/  @!P1 IMAD.IADD R4, R4, 0x1, -R2.reuse ;  /* 0x0000000104049824 */ /* 0x100fe200078e0a02 */
[----:B------:R-:W-:Y:S01]  /*1960*/  ISETP.GE.AND P1, PT, R19, RZ, PT ;  /* 0x000000ff1300720c */ /* 0x000fe20003f26270 */
[----:B------:R-:W-:Y:S01]  /*1970*/  @!P5 IMAD.MOV R5, RZ, RZ, -R5 ;  /* 0x000000ffff05d224 */ /* 0x000fe200078e0a05 */
[----:B------:R-:W-:Y:S01]  /*1980*/  ISETP.GT.U32.AND P5, PT, R2, R20, PT ;  /* 0x000000140200720c */ /* 0x000fe20003fa4070 */
[----:B------:R-:W-:Y:S01]  /*1990*/  @!P4 IMAD.IADD R8, R8, 0x1, -R2 ;  /* 0x000000010808c824 */ /* 0x000fe200078e0a02 */
[----:B------:R-:W-:Y:S01]  /*19a0*/  ISETP.GT.U32.AND P4, PT, R2, R13, PT ;  /* 0x0000000d0200720c */ /* 0x000fe20003f84070 */
[C---:B------:R-:W-:Y:S01]  /*19b0*/  VIADD R6, R28.reuse, 0x6a ;  /* 0x0000006a1c067836 */ /* 0x040fe20000000000 */
[----:B------:R0:W-:Y:S01]  /*19c0*/  STL [R1+0x1cc], R5 ;  /* 0x0001cc0501007387 */ /* 0x0001e20000100800 */
[----:B------:R-:W-:Y:S01]  /*19d0*/  IABS R19, R19 ;  /* 0x0000001300137213 */ /* 0x000fe20000000000 */
[----:B------:R-:W-:-:S02]  /*19e0*/  VIADD R3, R28, 0x6b ;  /* 0x0000006b1c037836 */ /* 0x000fc40000000000 */
[----:B------:R-:W-:Y:S01]  /*19f0*/  IABS R11, R6 ;  /* 0x00000006000b7213 */ /* 0x000fe20000000000 */
[----:B------:R-:W-:Y:S02]  /*1a00*/  VIADD R9, R28, 0x68 ;  /* 0x000000681c097836 */ /* 0x000fe40000000000 */
[----:B------:R-:W-:Y:S01]  /*1a10*/  IMAD.HI.U32 R7, R0, R19, RZ ;  /* 0x0000001300077227 */ /* 0x000fe200078e00ff */
[----:B------:R-:W-:Y:S02]  /*1a20*/  IABS R12, R3 ;  /* 0x00000003000c7213 */ /* 0x000fe40000000000 */
[----:B------:R-:W-:Y:S01]  /*1a30*/  IABS R21, R9 ;  /* 0x0000000900157213 */ /* 0x000fe20000000000 */
[----:B0-----:R-:W-:Y:S02]  /*1a40*/  IMAD.MOV.U32 R5, RZ, RZ, R4 ;  /* 0x000000ffff057224 */ /* 0x001fe400078e0004 */
[----:B------:R-:W-:Y:S01]  /*1a50*/  @!P5 IMAD.IADD R20, R20, 0x1, -R2 ;  /* 0x000000011414d824 */ /* 0x000fe200078e0a02 */
[----:B------:R-:W-:Y:S01]  /*1a60*/  ISETP.GE.AND P5, PT, R3, RZ, PT ;  /* 0x000000ff0300720c */ /* 0x000fe20003fa6270 */
[----:B------:R-:W-:-:S02]  /*1a70*/  @!P3 IMAD.MOV R5, RZ, RZ, -R5 ;  /* 0x000000ffff05b224 */ /* 0x000fc400078e0a05 */
[----:B------:R-:W-:Y:S01]  /*1a80*/  IMAD.MOV R7, RZ, RZ, -R7 ;  /* 0x000000ffff077224 */ /* 0x000fe200078e0a07 */
[C---:B------:R-:W-:Y:S01]  /*1a90*/  ISETP.GT.U32.AND P3, PT, R2.reuse, R20, PT ;  /* 0x000000140200720c */ /* 0x040fe20003f64070 */
[----:B------:R-:W-:Y:S01]  /*1aa0*/  @!P4 IMAD.IADD R13, R13, 0x1, -R2 ;  /* 0x000000010d0dc824 */ /* 0x000fe200078e0a02 */
[----:B------:R0:W-:Y:S01]  /*1ab0*/  STL [R1+0x1d8], R5 ;  /* 0x0001d80501007387 */ /* 0x0001e20000100800 */
[----:B------:R-:W-:Y:S02]  /*1ac0*/  IMAD R19, R2, R7, R19 ;  /* 0x0000000702137224 */ /* 0x000fe400078e0213 */
[----:B------:R-:W-:Y:S01]  /*1ad0*/  IMAD.HI.U32 R3, R0, R11, RZ ;  /* 0x0000000b00037227 */ /* 0x000fe200078e00ff */
[----:B------:R-:W-:-:S03]  /*1ae0*/  ISETP.GT.U32.AND P4, PT, R2, R13, PT ;  /* 0x0000000d0200720c */ /* 0x000fc60003f84070 */
[----:B------:R-:W-:-:S04]  /*1af0*/  IMAD.HI.U32 R4, R0, R12, RZ ;  /* 0x0000000c00047227 */ /* 0x000fc800078e00ff */
[----:B0-----:R-:W-:Y:S02]  /*1b00*/  IMAD.MOV.U32 R5, RZ, RZ, R8 ;  /* 0x000000ffff057224 */ /* 0x001fe400078e0008 */
[----:B------:R-:W-:Y:S01]  /*1b10*/  @!P3 IMAD.IADD R20, R20, 0x1, -R2 ;  /* 0x000000011414b824 */ /* 0x000fe200078e0a02 */
[----:B------:R-:W-:Y:S01]  /*1b20*/  ISETP.GT.U32.AND P3, PT, R2, R19, PT ;  /* 0x000000130200720c */ /* 0x000fe20003f64070 */
[----:B------:R-:W-:Y:S01]  /*1b30*/  @!P6 IMAD.MOV R5, RZ, RZ, -R5 ;  /* 0x000000ffff05e224 */ /* 0x000fe200078e0a05 */
[----:B------:R-:W-:Y:S01]  /*1b40*/  ISETP.GE.AND P6, PT, R6, RZ, PT ;  /* 0x000000ff0600720c */ /* 0x000fe20003fc6270 */
[----:B------:R-:W-:Y:S02]  /*1b50*/  IMAD.MOV R6, RZ, RZ, -R3 ;  /* 0x000000ffff067224 */ /* 0x000fe400078e0a03 */
[----:B------:R-:W-:Y:S01]  /*1b60*/  IMAD.MOV R4, RZ, RZ, -R4 ;  /* 0x000000ffff047224 */ /* 0x000fe200078e0a04 */
[----:B------:R0:W-:Y:S01]  /*1b70*/  STL [R1+0x1d4], R5 ;  /* 0x0001d40501007387 */ /* 0x0001e20000100800 */
[----:B------:R-:W-:-:S02]  /*1b80*/  IMAD R11, R2, R6, R11 ;  /* 0x00000006020b7224 */ /* 0x000fc400078e020b */
[----:B------:R-:W-:Y:S02]  /*1b90*/  IMAD R12, R2, R4, R12 ;  /* 0x00000004020c7224 */ /* 0x000fe400078e020c */
[----:B------:R-:W-:Y:S02]  /*1ba0*/  VIADD R3, R28, 0x69 ;  /* 0x000000691c037836 */ /* 0x000fe40000000000 */
[--C-:B------:R-:W-:Y:S01]  /*1bb0*/  @!P4 IMAD.IADD R13, R13, 0x1, -R2.reuse ;  /* 0x000000010d0dc824 */ /* 0x100fe200078e0a02 */
[----:B------:R-:W-:Y:S01]  /*1bc0*/  ISETP.GT.U32.AND P4, PT, R2, R12, PT ;  /* 0x0000000c0200720c */ /* 0x000fe20003f84070 */
[----:B------:R-:W-:Y:S01]  /*1bd0*/  @!P3 IMAD.IADD R19, R19, 0x1, -R2 ;  /* 0x000000011313b824 */ /* 0x000fe200078e0a02 */
[----:B------:R-:W-:Y:S01]  /*1be0*/  IABS R7, R3 ;  /* 0x0000000300077213 */ /* 0x000fe20000000000 */
[----:B0-----:R-:W-:Y:S02]  /*1bf0*/  IMAD.MOV.U32 R5, RZ, RZ, R20 ;  /* 0x000000ffff057224 */ /* 0x001fe400078e0014 */
[----:B------:R-:W-:Y:S01]  /*1c00*/  VIADD R8, R28, 0x67 ;  /* 0x000000671c087836 */ /* 0x000fe20000000000 */
[C---:B------:R-:W-:Y:S01]  /*1c10*/  ISETP.GT.U32.AND P3, PT, R2.reuse, R19, PT ;  /* 0x000000130200720c */ /* 0x040fe20003f64070 */
[----:B------:R-:W-:Y:S01]  /*1c20*/  @!P0 IMAD.MOV R5, RZ, RZ, -R5 ;  /* 0x000000ffff058224 */ /* 0x000fe200078e0a05 */
[----:B------:R-:W-:Y:S01]  /*1c30*/  ISETP.GT.U32.AND P0, PT, R2, R11, PT ;  /* 0x0000000b0200720c */ /* 0x000fe20003f04070 */
[----:B------:R-:W-:Y:S01]  /*1c40*/  IMAD.MOV.U32 R20, RZ, RZ, R21 ;  /* 0x000000ffff147224 */ /* 0x000fe200078e0015 */
[----:B------:R-:W-:Y:S01]  /*1c50*/  IABS R16, R8 ;  /* 0x0000000800107213 */ /* 0x000fe20000000000 */
[----:B------:R-:W-:Y:S01]  /*1c60*/  IMAD.HI.U32 R21, R0, R7, RZ ;  /* 0x0000000700157227 */ /* 0x000fe200078e00ff */
[----:B------:R0:W-:Y:S03]  /*1c70*/  STL [R1+0x1d0], R5 ;  /* 0x0001d00501007387 */ /* 0x0001e60000100800 */
[----:B------:R-:W-:-:S02]  /*1c80*/  IMAD.MOV R21, RZ, RZ, -R21 ;  /* 0x000000ffff157224 */ /* 0x000fc400078e0a15 */
[--C-:B------:R-:W-:Y:S02]  /*1c90*/  @!P4 IMAD.IADD R12, R12, 0x1, -R2.reuse ;  /* 0x000000010c0cc824 */ /* 0x100fe400078e0a02 */
[----:B------:R-:W-:Y:S02]  /*1ca0*/  VIADD R4, R28, 0x66 ;  /* 0x000000661c047836 */ /* 0x000fe40000000000 */
[----:B------:R-:W-:Y:S01]  /*1cb0*/  @!P0 IMAD.IADD R11, R11, 0x1, -R2 ;  /* 0x000000010b0b8824 */ /* 0x000fe200078e0a02 */
[C---:B------:R-:W-:Y:S01]  /*1cc0*/  ISETP.GT.U32.AND P4, PT, R2.reuse, R12, PT ;  /* 0x0000000c0200720c */ /* 0x040fe20003f84070 */
[----:B0-----:R-:W-:Y:S01]  /*1cd0*/  IMAD.MOV.U32 R5, RZ, RZ, R13 ;  /* 0x000000ffff057224 */ /* 0x001fe200078e000d */
[----:B------:R-:W-:Y:S01]  /*1ce0*/  IABS R6, R4 ;  /* 0x0000000400067213 */ /* 0x000fe20000000000 */
[----:B------:R-:W-:Y:S01]  /*1cf0*/  IMAD.MOV.U32 R13, RZ, RZ, R16 ;  /* 0x000000ffff0d7224 */ /* 0x000fe200078e0010 */
[C---:B------:R-:W-:Y:S01]  /*1d00*/  ISETP.GT.U32.AND P0, PT, R2.reuse, R11, PT ;  /* 0x0000000b0200720c */ /* 0x040fe20003f04070 */
[----:B------:R-:W-:Y:S01]  /*1d10*/  @!P2 IMAD.MOV R5, RZ, RZ, -R5 ;  /* 0x000000ffff05a224 */ /* 0x000fe200078e0a05 */
[----:B------:R-:W-:Y:S01]  /*1d20*/  ISETP.GE.AND P2, PT, R3, RZ, PT ;  /* 0x000000ff0300720c */ /* 0x000fe20003f46270 */
[----:B------:R-:W-:-:S02]  /*1d30*/  IMAD R3, R2, R21, R7 ;  /* 0x0000001502037224 */ /* 0x000fc400078e0207 */
[----:B------:R-:W-:Y:S01]  /*1d40*/  @!P3 IMAD.IADD R19, R19, 0x1, -R2 ;  /* 0x000000011313b824 */ /* 0x000fe200078e0a02 */
[----:B------:R0:W-:Y:S01]  /*1d50*/  STL [R1+0x1ac], R5 ;  /* 0x0001ac0501007387 */ /* 0x0001e20000100800 */
[----:B------:R-:W-:Y:S01]  /*1d60*/  IMAD.HI.U32 R7, R0, R13, RZ ;  /* 0x0000000d00077227 */ /* 0x000fe200078e00ff */
[----:B------:R-:W-:-:S03]  /*1d70*/  ISETP.GT.U32.AND P3, PT, R2, R3, PT ;  /* 0x000000030200720c */ /* 0x000fc60003f64070 */
[----:B------:R-:W-:-:S04]  /*1d80*/  IMAD.HI.U32 R21, R0, R20, RZ ;  /* 0x0000001400157227 */ /* 0x000fc800078e00ff */
[----:B------:R-:W-:-:S04]  /*1d90*/  IMAD.HI.U32 R16, R0, R6, RZ ;  /* 0x0000000600107227 */ /* 0x000fc800078e00ff */
[----:B0-----:R-:W-:Y:S02]  /*1da0*/  IMAD.MOV.U32 R5, RZ, RZ, R19 ;  /* 0x000000ffff057224 */ /* 0x001fe400078e0013 */
[----:B------:R-:W-:Y:S02]  /*1db0*/  IMAD.MOV R7, RZ, RZ, -R7 ;  /* 0x000000ffff077224 */ /* 0x000fe400078e0a07 */
[----:B------:R-:W-:Y:S02]  /*1dc0*/  @!P1 IMAD.MOV R5, RZ, RZ, -R5 ;  /* 0x000000ffff059224 */ /* 0x000fe400078e0a05 */
[----:B------:R-:W-:Y:S02]  /*1dd0*/  IMAD.MOV R21, RZ, RZ, -R21 ;  /* 0x000000ffff157224 */ /* 0x000fe400078e0a15 */
[----:B------:R-:W-:Y:S01]  /*1de0*/  IMAD.MOV R16, RZ, RZ, -R16 ;  /* 0x000000ffff107224 */ /* 0x000fe200078e0a10 */
[----:B------:R0:W-:Y:S01]  /*1df0*/  STL [R1+0x84], R5 ;  /* 0x0000840501007387 */ /* 0x0001e20000100800 */
[----:B------:R-:W-:-:S02]  /*1e00*/  IMAD R13, R2, R7, R13 ;  /* 0x00000007020d7224 */ /* 0x000fc400078e020d */
[--C-:B------:R-:W-:Y:S02]  /*1e10*/  @!P0 IMAD.IADD R11, R11, 0x1, -R2.reuse ;  /* 0x000000010b0b8824 */ /* 0x100fe400078e0a02 */
[----:B------:R-:W-:Y:S01]  /*1e20*/  @!P4 IMAD.IADD R12, R12, 0x1, -R2 ;  /* 0x000000010c0cc824 */ /* 0x000fe200078e0a02 */
[----:B------:R-:W-:Y:S01]  /*1e30*/  ISETP.GE.AND P4, PT, R9, RZ, PT ;  /* 0x000000ff0900720c */ /* 0x000fe20003f86270 */
[C---:B------:R-:W-:Y:S01]  /*1e40*/  IMAD R9, R2.reuse, R21, R20 ;  /* 0x0000001502097224 */ /* 0x040fe200078e0214 */
[C---:B------:R-:W-:Y:S01]  /*1e50*/  ISETP.GT.U32.AND P0, PT, R2.reuse, R13, PT ;  /* 0x0000000d0200720c */ /* 0x040fe20003f04070 */
[C---:B------:R-:W-:Y:S02]  /*1e60*/  IMAD R6, R2.reuse, R16, R6 ;  /* 0x0000001002067224 */ /* 0x040fe400078e0206 */
[----:B0-----:R-:W-:Y:S01]  /*1e70*/  IMAD.MOV.U32 R5, RZ, RZ, R11 ;  /* 0x000000ffff057224 */ /* 0x001fe200078e000b */
[----:B------:R-:W-:Y:S01]  /*1e80*/  ISETP.GT.U32.AND P1, PT, R2, R9, PT ;  /* 0x000000090200720c */ /* 0x000fe20003f24070 */
[----:B------:R-:W-:-:S02]  /*1e90*/  @!P3 IMAD.IADD R3, R3, 0x1, -R2 ;  /* 0x000000010303b824 */ /* 0x000fc400078e0a02 */
[----:B------:R-:W-:Y:S02]  /*1ea0*/  VIADD R7, R28, 0x65 ;  /* 0x000000651c077836 */ /* 0x000fe40000000000 */
[----:B------:R-:W-:Y:S01]  /*1eb0*/  @!P6 IMAD.MOV R5, RZ, RZ, -R5 ;  /* 0x000000ffff05e224 */ /* 0x000fe200078e0a05 */
[----:B------:R-:W-:Y:S01]  /*1ec0*/  ISETP.GT.U32.AND P6, PT, R2, R6, PT ;  /* 0x000000060200720c */ /* 0x000fe20003fc4070 */
[----:B------:R-:W-:Y:S01]  /*1ed0*/  VIADD R11, R28, 0x64 ;  /* 0x000000641c0b7836 */ /* 0x000fe20000000000 */
[----:B------:R-:W-:Y:S01]  /*1ee0*/  ISETP.GT.U32.AND P3, PT, R2, R3, PT ;  /* 0x000000030200720c */ /* 0x000fe20003f64070 */
[----:B------:R-:W-:Y:S01]  /*1ef0*/  IMAD.MOV.U32 R10, RZ, RZ, R12 ;  /* 0x000000ffff0a7224 */ /* 0x000fe200078e000c */
[----:B------:R-:W-:Y:S01]  /*1f00*/  IABS R16, R7 ;  /* 0x0000000700107213 */ /* 0x000fe20000000000 */
[----:B------:R-:W-:Y:S02]  /*1f10*/  @!P0 IMAD.IADD R13, R13, 0x1, -R2 ;  /* 0x000000010d0d8824 */ /* 0x000fe400078e0a02 */
[----:B------:R-:W-:Y:S01]  /*1f20*/  @!P5 IMAD.MOV R10, RZ, RZ, -R10 ;  /* 0x000000ffff0ad224 */ /* 0x000fe200078e0a0a */
[----:B------:R-:W-:Y:S01]  /*1f30*/  ISETP.GE.AND P5, PT, R8, RZ, PT ;  /* 0x000000ff0800720c */ /* 0x000fe20003fa6270 */
[----:B------:R-:W-:Y:S01]  /*1f40*/  IMAD.MOV.U32 R12, RZ, RZ, R16 ;  /* 0x000000ffff0c7224 */ /* 0x000fe200078e0010 */
[----:B------:R-:W-:Y:S01]  /*1f50*/  IABS R16, R11 ;  /* 0x0000000b00107213 */ /* 0x000fe20000000000 */
[--C-:B------:R-:W-:Y:S01]  /*1f60*/  @!P1 IMAD.IADD R9, R9, 0x1, -R2.reuse ;  /* 0x0000000109099824 */ /* 0x100fe200078e0a02 */
[----:B------:R-:W-:Y:S01]  /*1f70*/  ISETP.GE.AND P1, PT, R7, RZ, PT ;  /* 0x000000ff0700720c */ /* 0x000fe20003f26270 */
[--C-:B------:R-:W-:Y:S01]  /*1f80*/  @!P6 IMAD.IADD R6, R6, 0x1, -R2.reuse ;  /* 0x000000010606e824 */ /* 0x100fe200078e0a02 */
[----:B------:R-:W-:Y:S01]  /*1f90*/  ISETP.GT.U32.AND P6, PT, R2, R13, PT ;  /* 0x0000000d0200720c */ /* 0x000fe20003fc4070 */
[----:B------:R-:W-:Y:S01]  /*1fa0*/  @!P3 IMAD.IADD R3, R3, 0x1, -R2 ;  /* 0x000000010303b824 */ /* 0x000fe200078e0a02 */
[----:B------:R-:W-:Y:S01]  /*1fb0*/  STL [R1+0x194], R10 ;  /* 0x0001940a01007387 */ /* 0x000fe20000100800 */
[----:B------:R-:W-:Y:S01]  /*1fc0*/  IMAD.HI.U32 R7, R0, R16, RZ ;  /* 0x0000001000077227 */ /* 0x000fe200078e00ff */
[----:B------:R-:W-:-:S02]  /*1fd0*/  ISETP.GT.U32.AND P0, PT, R2, R9, PT ;  /* 0x000000090200720c */ /* 0x000fc40003f04070 */
[----:B------:R0:W-:Y:S01]  /*1fe0*/  STL [R1+0x198], R5 ;  /* 0x0001980501007387 */ /* 0x0001e20000100800 */
[----:B------:R-:W-:Y:S01]  /*1ff0*/  IMAD.HI.U32 R8, R0, R12, RZ ;  /* 0x0000000c00087227 */ /* 0x000fe200078e00ff */
[----:B------:R-:W-:-:S03]  /*2000*/  ISETP.GE.AND P3, PT, R4, RZ, PT ;  /* 0x000000ff0400720c */ /* 0x000fc60003f66270 */
[----:B------:R-:W-:Y:S02]  /*2010*/  IMAD.MOV R7, RZ, RZ, -R7 ;  /* 0x000000ffff077224 */ /* 0x000fe400078e0a07 */
[----:B------:R-:W-:Y:S02]  /*2020*/  IMAD.MOV R8, RZ, RZ, -R8 ;  /* 0x000000ffff087224 */ /* 0x000fe400078e0a08 */
[C---:B------:R-:W-:Y:S02]  /*2030*/  IMAD R16, R2.reuse, R7, R16 ;  /* 0x0000000702107224 */ /* 0x040fe400078e0210 */
[----:B0-----:R-:W-:Y:S02]  /*2040*/  IMAD.MOV.U32 R5, RZ, RZ, R3 ;  /* 0x000000ffff057224 */ /* 0x001fe400078e0003 */
[C---:B------:R-:W-:Y:S02]  /*2050*/  IMAD R12, R2.reuse, R8, R12 ;  /* 0x00000008020c7224 */ /* 0x040fe400078e020c */
[----:B------:R-:W-:Y:S01]  /*2060*/  @!P2 IMAD.MOV R5, RZ, RZ, -R5 ;  /* 0x000000ffff05a224 */ /* 0x000fe200078e0a05 */
[C---:B------:R-:W-:Y:S01]  /*2070*/  ISETP.GT.U32.AND P2, PT, R2.reuse, R6, PT ;  /* 0x000000060200720c */ /* 0x040fe20003f44070 */
[----:B------:R-:W-:Y:S01]  /*2080*/  @!P6 IMAD.IADD R13, R13, 0x1, -R2 ;  /* 0x000000010d0de824 */ /* 0x000fe200078e0a02 */
[----:B------:R-:W-:Y:S01]  /*2090*/  ISETP.GT.U32.AND P6, PT, R2, R16, PT ;  /* 0x000000100200720c */ /* 0x000fe20003fc4070 */
[C---:B------:R-:W-:Y:S01]  /*20a0*/  VIADD R8, R28.reuse, 0x61 ;  /* 0x000000611c087836 */ /* 0x040fe20000000000 */
[----:B------:R0:W-:Y:S01]  /*20b0*/  STL [R1+0x19c], R5 ;  /* 0x00019c0501007387 */ /* 0x0001e20000100800 */
[----:B------:R-:W-:-:S02]  /*20c0*/  VIADD R4, R28, 0x63 ;  /* 0x000000631c047836 */ /* 0x000fc40000000000 */
[--C-:B------:R-:W-:Y:S01]  /*20d0*/  @!P0 IMAD.IADD R9, R9, 0x1, -R2.reuse ;  /* 0x0000000109098824 */ /* 0x100fe200078e0a02 */
[----:B------:R-:W-:Y:S01]  /*20e0*/  ISETP.GT.U32.AND P0, PT, R2, R12, PT ;  /* 0x0000000c0200720c */ /* 0x000fe20003f04070 */
[----:B------:R-:W-:Y:S01]  /*20f0*/  VIADD R3, R28, 0x62 ;  /* 0x000000621c037836 */ /* 0x000fe20000000000 */
[----:B------:R-:W-:Y:S01]  /*2100*/  IABS R20, R8 ;  /* 0x0000000800147213 */ /* 0x000fe20000000000 */
[----:B------:R-:W-:Y:S01]  /*2110*/  IMAD.MOV.U32 R10, RZ, RZ, R13 ;  /* 0x000000ffff0a7224 */ /* 0x000fe200078e000d */
[----:B------:R-:W-:Y:S01]  /*2120*/  IABS R19, R4 ;  /* 0x0000000400137213 */ /* 0x000fe20000000000 */
[----:B------:R-:W-:Y:S01]  /*2130*/  @!P2 IMAD.IADD R6, R6, 0x1, -R2 ;  /* 0x000000010606a824 */ /* 0x000fe200078e0a02 */
[----:B------:R-:W-:Y:S01]  /*2140*/  ISETP.GE.AND P2, PT, R11, RZ, PT ;  /* 0x000000ff0b00720c */ /* 0x000fe20003f46270 */
[----:B------:R-:W-:Y:S01]  /*2150*/  IMAD.MOV.U32 R11, RZ, RZ, R20 ;  /* 0x000000ffff0b7224 */ /* 0x000fe200078e0014 */
[----:B------:R-:W-:Y:S01]  /*2160*/  IABS R7, R3 ;  /* 0x0000000300077213 */ /* 0x000fe20000000000 */
[----:B------:R-:W-:-:S04]  /*2170*/  IMAD.HI.U32 R20, R0, R19, RZ ;  /* 0x0000001300147227 */ /* 0x000fc800078e00ff */
[----:B0-----:R-:W-:Y:S02]  /*2180*/  IMAD.MOV.U32 R5, RZ, RZ, R9 ;  /* 0x000000ffff057224 */ /* 0x001fe400078e0009 */
[----:B------:R-:W-:Y:S02]  /*2190*/  @!P6 IMAD.IADD R16, R16, 0x1, -R2 ;  /* 0x000000011010e824 */ /* 0x000fe400078e0a02 */
[----:B------:R-:W-:-:S03]  /*21a0*/  IMAD.HI.U32 R21, R0, R7, RZ ;  /* 0x0000000700157227 */ /* 0x000fc600078e00ff */
[----:B------:R-:W-:Y:S01]  /*21b0*/  ISETP.GT.U32.AND P6, PT, R2, R16, PT ;  /* 0x000000100200720c */ /* 0x000fe20003fc4070 */
[----:B------:R-:W-:Y:S02]  /*21c0*/  IMAD.MOV R20, RZ, RZ, -R20 ;  /* 0x000000ffff147224 */ /* 0x000fe400078e0a14 */
[----:B------:R-:W-:Y:S01]  /*21d0*/  @!P0 IMAD.IADD R12, R12, 0x1, -R2 ;  /* 0x000000010c0c8824 */ /* 0x000fe200078e0a02 */
[----:B------:R-:W-:Y:S01]  /*21e0*/  ISETP.GE.AND P0, PT, R4, RZ, PT ;  /* 0x000000ff0400720c */ /* 0x000fe20003f06270 */
[----:B------:R-:W-:Y:S02]  /*21f0*/  @!P4 IMAD.MOV R5, RZ, RZ, -R5 ;  /* 0x000000ffff05c224 */ /* 0x000fe400078e0a05 */
[----:B------:R-:W-:Y:S01]  /*2200*/  IMAD.HI.U32 R4, R0, R11, RZ ;  /* 0x0000000b00047227 */ /* 0x000fe200078e00ff */
[----:B------:R-:W-:Y:S02]  /*2210*/  ISETP.GT.U32.AND P4, PT, R2, R12, PT ;  /* 0x0000000c0200720c */ /* 0x000fe40003f84070 */
[----:B------:R0:W-:Y:S01]  /*2220*/  STL [R1+0x100], R5 ;  /* 0x0001000501007387 */ /* 0x0001e20000100800 */
[----:B------:R-:W-:-:S02]  /*2230*/  IMAD.MOV R9, RZ, RZ, -R21 ;  /* 0x000000ffff097224 */ /* 0x000fc400078e0a15 */
[C---:B------:R-:W-:Y:S02]  /*2240*/  IMAD R19, R2.reuse, R20, R19 ;  /* 0x0000001402137224 */ /* 0x040fe400078e0213 */
[----:B------:R-:W-:Y:S02]  /*2250*/  IMAD.MOV R4, RZ, RZ, -R4 ;  /* 0x000000ffff047224 */ /* 0x000fe400078e0a04 */
[C---:B------:R-:W-:Y:S02]  /*2260*/  IMAD R7, R2.reuse, R9, R7 ;  /* 0x0000000902077224 */ /* 0x040fe400078e0207 */
[----:B------:R-:W-:Y:S01]  /*2270*/  @!P5 IMAD.MOV R10, RZ, RZ, -R10 ;  /* 0x000000ffff0ad224 */ /* 0x000fe200078e0a0a */
[C---:B------:R-:W-:Y:S01]  /*2280*/  ISETP.GT.U32.AND P5, PT, R2.reuse, R19, PT ;  /* 0x000000130200720c */ /* 0x040fe20003fa4070 */
[----:B0-----:R-:W-:Y:S02]  /*2290*/  IMAD.MOV.U32 R5, RZ, RZ, R6 ;  /* 0x000000ffff057224 */ /* 0x001fe400078e0006 */
[C---:B------:R-:W-:Y:S01]  /*22a0*/  IMAD R11, R2.reuse, R4, R11 ;  /* 0x00000004020b7224 */ /* 0x040fe200078e020b */
[----:B------:R-:W-:Y:S01]  /*22b0*/  STL [R1+0xfc], R10 ;  /* 0x0000fc0a01007387 */ /* 0x000fe20000100800 */
[----:B------:R-:W-:Y:S01]  /*22c0*/  @!P3 IMAD.MOV R5, RZ, RZ, -R5 ;  /* 0x000000ffff05b224 */ /* 0x000fe200078e0a05 */
[----:B------:R-:W-:Y:S01]  /*22d0*/  ISETP.GT.U32.AND P3, PT, R2, R7, PT ;  /* 0x000000070200720c */ /* 0x000fe20003f64070 */
[--C-:B------:R-:W-:Y:S01]  /*22e0*/  @!P6 IMAD.IADD R16, R16, 0x1, -R2.reuse ;  /* 0x000000011010e824 */ /* 0x100fe200078e0a02 */
[----:B------:R-:W-:Y:S01]  /*22f0*/  ISETP.GT.U32.AND P6, PT, R2, R11, PT ;  /* 0x0000000b0200720c */ /* 0x000fe20003fc4070 */
[----:B------:R-:W-:Y:S01]  /*2300*/  VIADD R20, R28, 0x60 ;  /* 0x000000601c147836 */ /* 0x000fe20000000000 */
[----:B------:R0:W-:Y:S01]  /*2310*/  STL [R1+0x148], R5 ;  /* 0x0001480501007387 */ /* 0x0001e20000100800 */
[--C-:B------:R-:W-:Y:S01]  /*2320*/  @!P4 IMAD.IADD R12, R12, 0x1, -R2.reuse ;  /* 0x000000010c0cc824 */ /* 0x100fe200078e0a02 */
[----:B------:R-:W-:Y:S01]  /*2330*/  ISETP.GE.AND P4, PT, R3, RZ, PT ;  /* 0x000000ff0300720c */ /* 0x000fe20003f86270 */
[----:B------:R-:W-:Y:S01]  /*2340*/  VIADD R3, R28, 0x5f ;  /* 0x0000005f1c037836 */ /* 0x000fe20000000000 */
[----:B------:R-:W-:Y:S01]  /*2350*/  IABS R4, R20 ;  /* 0x0000001400047213 */ /* 0x000fe20000000000 */
[--C-:B------:R-:W-:Y:S01]  /*2360*/  @!P5 IMAD.IADD R19, R19, 0x1, -R2.reuse ;  /* 0x000000011313d824 */ /* 0x100fe200078e0a02 */
[----:B------:R-:W-:Y:S01]  /*2370*/  ISETP.GE.AND P5, PT, R8, RZ, PT ;  /* 0x000000ff0800720c */ /* 0x000fe20003fa6270 */
[----:B------:R-:W-:Y:S01]  /*2380*/  VIADD R8, R28, 0x5e ;  /* 0x0000005e1c087836 */ /* 0x000fe20000000000 */
[----:B------:R-:W-:Y:S01]  /*2390*/  IABS R6, R3 ;  /* 0x0000000300067213 */ /* 0x000fe20000000000 */
[----:B------:R-:W-:Y:S01]  /*23a0*/  @!P3 IMAD.IADD R7, R7, 0x1, -R2 ;  /* 0x000000010707b824 */ /* 0x000fe200078e0a02 */
[----:B------:R-:W-:Y:S01]  /*23b0*/  ISETP.GT.U32.AND P3, PT, R2, R19, PT ;  /* 0x000000130200720c */ /* 0x000fe20003f64070 */
[----:B------:R-:W-:Y:S01]  /*23c0*/  IMAD.HI.U32 R9, R0, R4, RZ ;  /* 0x0000000400097227 */ /* 0x000fe200078e00ff */
[----:B------:R-:W-:-:S03]  /*23d0*/  IABS R22, R8 ;  /* 0x0000000800167213 */ /* 0x000fc60000000000 */
[----:B------:R-:W-:Y:S01]  /*23e0*/  @!P6 IMAD.IADD R11, R11, 0x1, -R2 ;  /* 0x000000010b0be824 */ /* 0x000fe200078e0a02 */
[----:B------:R-:W-:Y:S01]  /*23f0*/  ISETP.GT.U32.AND P6, PT, R2, R7, PT ;  /* 0x000000070200720c */ /* 0x000fe20003fc4070 */
[----:B0-----:R-:W-:Y:S02]  /*2400*/  IMAD.MOV.U32 R5, RZ, RZ, R12 ;  /* 0x000000ffff057224 */ /* 0x001fe400078e000c */
[----:B------:R-:W-:Y:S02]  /*2410*/  IMAD.MOV R9, RZ, RZ, -R9 ;  /* 0x000000ffff097224 */ /* 0x000fe400078e0a09 */
[----:B------:R-:W-:-:S04]  /*2420*/  IMAD.HI.U32 R12, R0, R6, RZ ;  /* 0x00000006000c7227 */ /* 0x000fc800078e00ff */
[C---:B------:R-:W-:Y:S02]  /*2430*/  IMAD R4, R2.reuse, R9, R4 ;  /* 0x0000000902047224 */ /* 0x040fe400078e0204 */
[----:B------:R-:W-:Y:S02]  /*2440*/  IMAD.MOV R12, RZ, RZ, -R12 ;  /* 0x000000ffff0c7224 */ /* 0x000fe400078e0a0c */
[----:B------:R-:W-:Y:S01]  /*2450*/  @!P3 IMAD.IADD R19, R19, 0x1, -R2 ;  /* 0x000000011313b824 */ /* 0x000fe200078e0a02 */
[C---:B------:R-:W-:Y:S01]  /*2460*/  ISETP.GT.U32.AND P3, PT, R2.reuse, R4, PT ;  /* 0x000000040200720c */ /* 0x040fe20003f64070 */
[----:B------:R-:W-:Y:S02]  /*2470*/  IMAD R6, R2, R12, R6 ;  /* 0x0000000c02067224 */ /* 0x000fe400078e0206 */
[----:B------:R-:W-:Y:S02]  /*2480*/  @!P6 IMAD.IADD R7, R7, 0x1, -R2 ;  /* 0x000000010707e824 */ /* 0x000fe400078e0a02 */
[----:B------:R-:W-:Y:S01]  /*2490*/  VIADD R9, R28, 0x5d ;  /* 0x0000005d1c097836 */ /* 0x000fe20000000000 */
[C---:B------:R-:W-:Y:S01]  /*24a0*/  ISETP.GT.U32.AND P6, PT, R2.reuse, R6, PT ;  /* 0x000000060200720c */ /* 0x040fe20003fc4070 */
[----:B------:R-:W-:Y:S01]  /*24b0*/  @!P1 IMAD.MOV R5, RZ, RZ, -R5 ;  /* 0x000000ffff059224 */ /* 0x000fe200078e0a05 */
[----:B------:R-:W-:Y:S01]  /*24c0*/  ISETP.GT.U32.AND P1, PT, R2, R11, PT ;  /* 0x0000000b0200720c */ /* 0x000fe20003f24070 */
[----:B------:R-:W-:Y:S01]  /*24d0*/  IMAD.HI.U32 R24, R0, R22, RZ ;  /* 0x0000001600187227 */ /* 0x000fe200078e00ff */
[----:B------:R-:W-:-:S02]  /*24e0*/  IABS R12, R9 ;  /* 0x00000009000c7213 */ /* 0x000fc40000000000 */
[----:B------:R0:W-:Y:S01]  /*24f0*/  STL [R1+0x14c], R5 ;  /* 0x00014c0501007387 */ /* 0x0001e20000100800 */
[----:B------:R-:W-:Y:S01]  /*2500*/  @!P3 IMAD.IADD R4, R4, 0x1, -R2 ;  /* 0x000000010404b824 */ /* 0x000fe200078e0a02 */
[----:B------:R-:W-:Y:S01]  /*2510*/  ISETP.GE.AND P3, PT, R3, RZ, PT ;  /* 0x000000ff0300720c */ /* 0x000fe20003f66270 */
[----:B------:R-:W-:Y:S02]  /*2520*/  IMAD.MOV R24, RZ, RZ, -R24 ;  /* 0x000000ffff187224 */ /* 0x000fe400078e0a18 */
[----:B------:R-:W-:-:S04]  /*2530*/  IMAD.HI.U32 R21, R0, R12, RZ ;  /* 0x0000000c00157227 */ /* 0x000fc800078e00ff */
[----:B------:R-:W-:Y:S01]  /*2540*/  @!P6 IMAD.IADD R6, R6, 0x1, -R2 ;  /* 0x000000010606e824 */ /* 0x000fe200078e0a02 */
[C---:B------:R-:W-:Y:S01]  /*2550*/  ISETP.GT.U32.AND P6, PT, R2.reuse, R4, PT ;  /* 0x000000040200720c */ /* 0x040fe20003fc4070 */
[----:B------:R-:W-:Y:S02]  /*2560*/  IMAD.MOV.U32 R10, RZ, RZ, R16 ;  /* 0x000000ffff0a7224 */ /* 0x000fe400078e0010 */
[----:B0-----:R-:W-:Y:S02]  /*2570*/  IMAD.MOV.U32 R5, RZ, RZ, R19 ;  /* 0x000000ffff057224 */ /* 0x001fe400078e0013 */
[C---:B------:R-:W-:Y:S02]  /*2580*/  IMAD R3, R2.reuse, R24, R22 ;  /* 0x0000001802037224 */ /* 0x040fe400078e0216 */
[----:B------:R-:W-:Y:S02]  /*2590*/  IMAD.MOV R21, RZ, RZ, -R21 ;  /* 0x000000ffff157224 */ /* 0x000fe400078e0a15 */
[----:B------:R-:W-:Y:S01]  /*25a0*/  @!P2 IMAD.MOV R10, RZ, RZ, -R10 ;  /* 0x000000ffff0aa224 */ /* 0x000fe200078e0a0a */
[C---:B------:R-:W-:Y:S01]  /*25b0*/  ISETP.GT.U32.AND P2, PT, R2.reuse, R6, PT ;  /* 0x000000060200720c */ /* 0x040fe20003f44070 */
[----:B------:R-:W-:Y:S01]  /*25c0*/  @!P0 IMAD.MOV R5, RZ, RZ, -R5 ;  /* 0x000000ffff058224 */ /* 0x000fe200078e0a05 */
[C---:B------:R-:W-:Y:S01]  /*25d0*/  ISETP.GT.U32.AND P0, PT, R2.reuse, R3, PT ;  /* 0x000000030200720c */ /* 0x040fe20003f04070 */
[----:B------:R-:W-:Y:S01]  /*25e0*/  @!P1 IMAD.IADD R11, R11, 0x1, -R2 ;  /* 0x000000010b0b9824 */ /* 0x000fe200078e0a02 */
[----:B------:R-:W-:Y:S01]  /*25f0*/  STL [R1+0x154], R10 ;  /* 0x0001540a01007387 */ /* 0x000fe20000100800 */
[----:B------:R-:W-:Y:S01]  /*2600*/  IMAD R12, R2, R21, R12 ;  /* 0x00000015020c7224 */ /* 0x000fe200078e020c */
[----:B------:R-:W-:Y:S01]  /*2610*/  ISETP.GE.AND P1, PT, R20, RZ, PT ;  /* 0x000000ff1400720c */ /* 0x000fe20003f26270 */
[--C-:B------:R-:W-:Y:S01]  /*2620*/  @!P6 IMAD.IADD R4, R4, 0x1, -R2.reuse ;  /* 0x000000010404e824 */ /* 0x100fe200078e0a02 */
[----:B------:R0:W-:Y:S01]  /*2630*/  STL [R1+0x180], R5 ;  /* 0x0001800501007387 */ /* 0x0001e20000100800 */
[----:B------:R-:W-:Y:S01]  /*2640*/  VIADD R13, R28, 0x5c ;  /* 0x0000005c1c0d7836 */ /* 0x000fe20000000000 */
[----:B------:R-:W-:Y:S01]  /*2650*/  ISETP.GT.U32.AND P6, PT, R2, R12, PT ;  /* 0x0000000c0200720c */ /* 0x000fe20003fc4070 */
[----:B------:R-:W-:Y:S01]  /*2660*/  @!P4 IMAD.MOV R7, RZ, RZ, -R7 ;  /* 0x000000ffff07c224 */ /* 0x000fe200078e0a07 */
[----:B------:R-:W-:Y:S01]  /*2670*/  ISETP.GE.AND P4, PT, R8, RZ, PT ;  /* 0x000000ff0800720c */ /* 0x000fe20003f86270 */
[----:B------:R-:W-:Y:S01]  /*2680*/  VIADD R8, R28, 0x5b ;  /* 0x0000005b1c087836 */ /* 0x000fe20000000000 */
[----:B------:R-:W-:Y:S01]  /*2690*/  IABS R20, R13 ;  /* 0x0000000d00147213 */ /* 0x000fe20000000000 */
[--C-:B------:R-:W-:Y:S01]  /*26a0*/  @!P2 IMAD.IADD R6, R6, 0x1, -R2.reuse ;  /* 0x000000010606a824 */ /* 0x100fe200078e0a02 */
[----:B------:R1:W-:Y:S01]  /*26b0*/  STL [R1+0x188], R7 ;  /* 0x0001880701007387 */ /* 0x0003e20000100800 */
[----:B------:R-:W-:Y:S01]  /*26c0*/  ISETP.GE.AND P2, PT, R13, RZ, PT ;  /* 0x000000ff0d00720c */ /* 0x000fe20003f46270 */
[----:B0-----:R-:W-:Y:S01]  /*26d0*/  IMAD.MOV.U32 R5, RZ, RZ, R11 ;  /* 0x000000ffff057224 */ /* 0x001fe200078e000b */
[----:B------:R-:W-:Y:S01]  /*26e0*/  IABS R13, R8 ;  /* 0x00000008000d7213 */ /* 0x000fe20000000000 */
[--C-:B------:R-:W-:Y:S01]  /*26f0*/  @!P0 IMAD.IADD R3, R3, 0x1, -R2.reuse ;  /* 0x0000000103038824 */ /* 0x100fe200078e0a02 */
[----:B------:R-:W-:Y:S01]  /*2700*/  ISETP.GE.AND P0, PT, R8, RZ, PT ;  /* 0x000000ff0800720c */ /* 0x000fe20003f06270 */
[----:B------:R-:W-:Y:S01]  /*2710*/  @!P5 IMAD.MOV R5, RZ, RZ, -R5 ;  /* 0x000000ffff05d224 */ /* 0x000fe200078e0a05 */
[----:B------:R-:W-:Y:S01]  /*2720*/  ISETP.GE.AND P5, PT, R9, RZ, PT ;  /* 0x000000ff0900720c */ /* 0x000fe20003fa6270 */
[----:B------:R-:W-:Y:S01]  /*2730*/  @!P6 IMAD.IADD R12, R12, 0x1, -R2 ;  /* 0x000000010c0ce824 */ /* 0x000fe200078e0a02 */
[----:B------:R-:W-:Y:S01]  /*2740*/  ISETP.GT.U32.AND P6, PT, R2, R3, PT ;  /* 0x000000030200720c */ /* 0x000fe20003fc4070 */
[----:B-1----:R-:W-:Y:S01]  /*2750*/  IMAD.HI.U32 R7, R0, R20, RZ ;  /* 0x0000001400077227 */ /* 0x002fe200078e00ff */
[----:B------:R0:W-:Y:S03]  /*2760*/  STL [R1+0x190], R5 ;  /* 0x0001900501007387 */ /* 0x0001e60000100800 */
[----:B------:R-:W-:-:S02]  /*2770*/  IMAD.MOV R7, RZ, RZ, -R7 ;  /* 0x000000ffff077224 */ /* 0x000fc400078e0a07 */
[----:B------:R-:W-:Y:S02]  /*2780*/  VIADD R8, R28, 0x5a ;  /* 0x0000005a1c087836 */ /* 0x000fe40000000000 */
[----:B------:R-:W-:Y:S02]  /*2790*/  IMAD R22, R2, R7, R20 ;  /* 0x0000000702167224 */ /* 0x000fe400078e0214 */
[----:B------:R-:W-:Y:S01]  /*27a0*/  VIADD R7, R28, 0x59 ;  /* 0x000000591c077836 */ /* 0x000fe20000000000 */
[----:B------:R-:W-:Y:S01]  /*27b0*/  IABS R16, R8 ;  /* 0x0000000800107213 */ /* 0x000fe20000000000 */
[----:B0-----:R-:W-:Y:S02]  /*27c0*/  IMAD.MOV.U32 R5, RZ, RZ, R4 ;  /* 0x000000ffff057224 */ /* 0x001fe400078e0004 */
[----:B------:R-:W-:Y:S01]  /*27d0*/  IMAD.HI.U32 R4, R0, R13, RZ ;  /* 0x0000000d00047227 */ /* 0x000fe200078e00ff */
[----:B------:R-:W-:-:S03]  /*27e0*/  IABS R20, R7 ;  /* 0x0000000700147213 */ /* 0x000fc60000000000 */
[----:B------:R-:W-:Y:S01]  /*27f0*/  @!P1 IMAD.MOV R5, RZ, RZ, -R5 ;  /* 0x000000ffff059224 */ /* 0x000fe200078e0a05 */
[C---:B------:R-:W-:Y:S01]  /*2800*/  ISETP.GT.U32.AND P1, PT, R2.reuse, R12, PT ;  /* 0x0000000c0200720c */ /* 0x040fe20003f24070 */
[----:B------:R-:W-:Y:S02]  /*2810*/  IMAD.MOV R4, RZ, RZ, -R4 ;  /* 0x000000ffff047224 */ /* 0x000fe400078e0a04 */
[----:B------:R-:W-:Y:S01]  /*2820*/  @!P6 IMAD.IADD R3, R3, 0x1, -R2 ;  /* 0x000000010303e824 */ /* 0x000fe200078e0a02 */
[----:B------:R0:W-:Y:S01]  /*2830*/  STL [R1+0x18c], R5 ;  /* 0x00018c0501007387 */ /* 0x0001e20000100800 */
[----:B------:R-:W-:Y:S02]  /*2840*/  IMAD R13, R2, R4, R13 ;  /* 0x00000004020d7224 */ /* 0x000fe400078e020d */
[----:B------:R-:W-:Y:S02]  /*2850*/  VIADD R9, R28, 0x58 ;  /* 0x000000581c097836 */ /* 0x000fe40000000000 */
[----:B------:R-:W-:Y:S01]  /*2860*/  IMAD.HI.U32 R4, R0, R16, RZ ;  /* 0x0000001000047227 */ /* 0x000fe200078e00ff */
[----:B------:R-:W-:-:S02]  /*2870*/  ISETP.GT.U32.AND P6, PT, R2, R13, PT ;  /* 0x0000000d0200720c */ /* 0x000fc40003fc4070 */
[----:B------:R-:W-:Y:S01]  /*2880*/  IABS R19, R9 ;  /* 0x0000000900137213 */ /* 0x000fe20000000000 */
[----:B------:R-:W-:Y:S01]  /*2890*/  @!P1 IMAD.IADD R12, R12, 0x1, -R2 ;  /* 0x000000010c0c9824 */ /* 0x000fe200078e0a02 */
[----:B------:R-:W-:Y:S01]  /*28a0*/  ISETP.GE.AND P1, PT, R8, RZ, PT ;  /* 0x000000ff0800720c */ /* 0x000fe20003f26270 */
[----:B0-----:R-:W-:Y:S02]  /*28b0*/  IMAD.MOV.U32 R5, RZ, RZ, R6 ;  /* 0x000000ffff057224 */ /* 0x001fe400078e0006 */
[----:B------:R-:W-:-:S04]  /*28c0*/  IMAD.HI.U32 R6, R0, R20, RZ ;  /* 0x0000001400067227 */ /* 0x000fc800078e00ff */
[----:B------:R-:W-:Y:S01]  /*28d0*/  @!P3 IMAD.MOV R5, RZ, RZ, -R5 ;  /* 0x000000ffff05b224 */ /* 0x000fe200078e0a05 */
[C---:B------:R-:W-:Y:S01]  /*28e0*/  ISETP.GT.U32.AND P3, PT, R2.reuse, R22, PT ;  /* 0x000000160200720c */ /* 0x040fe20003f64070 */
[----:B------:R-:W-:Y:S02]  /*28f0*/  @!P6 IMAD.IADD R13, R13, 0x1, -R2 ;  /* 0x000000010d0de824 */ /* 0x000fe400078e0a02 */
[----:B------:R-:W-:Y:S01]  /*2900*/  IMAD.MOV R8, RZ, RZ, -R4 ;  /* 0x000000ffff087224 */ /* 0x000fe200078e0a04 */
[----:B------:R0:W-:Y:S01]  /*2910*/  STL [R1+0x184], R5 ;  /* 0x0001840501007387 */ /* 0x0001e20000100800 */
[----:B------:R-:W-:Y:S02]  /*2920*/  IMAD.MOV R6, RZ, RZ, -R6 ;  /* 0x000000ffff067224 */ /* 0x000fe400078e0a06 */
[----:B------:R-:W-:Y:S02]  /*2930*/  IMAD R16, R2, R8, R16 ;  /* 0x0000000802107224 */ /* 0x000fe400078e0210 */
[----:B------:R-:W-:-:S04]  /*2940*/  IMAD.HI.U32 R4, R0, R19, RZ ;  /* 0x0000001300047227 */ /* 0x000fc800078e00ff */
[----:B------:R-:W-:Y:S01]  /*2950*/  @!P3 IMAD.IADD R22, R22, 0x1, -R2 ;  /* 0x000000011616b824 */ /* 0x000fe200078e0a02 */
[----:B------:R-:W-:Y:S01]  /*2960*/  ISETP.GE.AND P3, PT, R7, RZ, PT ;  /* 0x000000ff0700720c */ /* 0x000fe20003f66270 */
[----:B0-----:R-:W-:Y:S02]  /*2970*/  IMAD.MOV.U32 R5, RZ, RZ, R3 ;  /* 0x000000ffff057224 */ /* 0x001fe400078e0003 */
[C---:B------:R-:W-:Y:S01]  /*2980*/  IMAD R20, R2.reuse, R6, R20 ;  /* 0x0000000602147224 */ /* 0x040fe200078e0214 */
[C---:B------:R-:W-:Y:S01]  /*2990*/  ISETP.GT.U32.AND P6, PT, R2.reuse, R22, PT ;  /* 0x000000160200720c */ /* 0x040fe20003fc4070 */
[----:B------:R-:W-:Y:S01]  /*29a0*/  @!P4 IMAD.MOV R5, RZ, RZ, -R5 ;  /* 0x000000ffff05c224 */ /* 0x000fe200078e0a05 */
[----:B------:R-:W-:Y:S01]  /*29b0*/  ISETP.GT.U32.AND P4, PT, R2, R13, PT ;  /* 0x0000000d0200720c */ /* 0x000fe20003f84070 */
[----:B------:R-:W-:Y:S02]  /*29c0*/  IMAD.MOV R4, RZ, RZ, -R4 ;  /* 0x000000ffff047224 */ /* 0x000fe400078e0a04 */
[----:B------:R-:W-:Y:S01]  /*29d0*/  VIADD R3, R28, 0x55 ;  /* 0x000000551c037836 */ /* 0x000fe20000000000 */
[----:B------:R0:W-:Y:S01]  /*29e0*/  STL [R1+0x17c], R5 ;  /* 0x00017c0501007387 */ /* 0x0001e20000100800 */
[----:B------:R-:W-:-:S02]  /*29f0*/  IMAD R19, R2, R4, R19 ;  /* 0x0000000402137224 */ /* 0x000fc400078e0213 */
[C---:B------:R-:W-:Y:S01]  /*2a00*/  VIADD R4, R28.reuse, 0x57 ;  /* 0x000000571c047836 */ /* 0x040fe20000000000 */
[----:B------:R-:W-:Y:S01]  /*2a10*/  IABS R11, R3 ;  /* 0x00000003000b7213 */ /* 0x000fe20000000000 */
[----:B------:R-:W-:Y:S02]  /*2a20*/  VIADD R7, R28, 0x56 ;  /* 0x000000561c077836 */ /* 0x000fe40000000000 */
[--C-:B------:R-:W-:Y:S01]  /*2a30*/  @!P6 IMAD.IADD R22, R22, 0x1, -R2.reuse ;  /* 0x000000011616e824 */ /* 0x100fe200078e0a02 */
[C---:B------:R-:W-:Y:S01]  /*2a40*/  ISETP.GT.U32.AND P6, PT, R2.reuse, R20, PT ;  /* 0x000000140200720c */ /* 0x040fe20003fc4070 */
[----:B------:R-:W-:Y:S01]  /*2a50*/  @!P4 IMAD.IADD R13, R13, 0x1, -R2 ;  /* 0x000000010d0dc824 */ /* 0x000fe200078e0a02 */
[C---:B------:R-:W-:Y:S01]  /*2a60*/  ISETP.GT.U32.AND P4, PT, R2.reuse, R19, PT ;  /* 0x000000130200720c */ /* 0x040fe20003f84070 */
[----:B0-----:R-:W-:Y:S01]  /*2a70*/  IMAD.MOV.U32 R5, RZ, RZ, R12 ;  /* 0x000000ffff057224 */ /* 0x001fe200078e000c */
[----:B------:R-:W-:Y:S01]  /*2a80*/  IABS R21, R4 ;  /* 0x0000000400157213 */ /* 0x000fe20000000000 */
[----:B------:R-:W-:Y:S01]  /*2a90*/  IMAD.MOV.U32 R10, RZ, RZ, R22 ;  /* 0x000000ffff0a7224 */ /* 0x000fe200078e0016 */
[----:B------:R-:W-:Y:S01]  /*2aa0*/  IABS R8, R7 ;  /* 0x0000000700087213 */ /* 0x000fe20000000000 */
[----:B------:R-:W-:Y:S01]  /*2ab0*/  @!P5 IMAD.MOV R5, RZ, RZ, -R5 ;  /* 0x000000ffff05d224 */ /* 0x000fe200078e0a05 */
[----:B------:R-:W-:Y:S01]  /*2ac0*/  ISETP.GT.U32.AND P5, PT, R2, R16, PT ;  /* 0x000000100200720c */ /* 0x000fe20003fa4070 */
[----:B------:R-:W-:-:S03]  /*2ad0*/  IMAD.HI.U32 R24, R0, R21, RZ ;  /* 0x0000001500187227 */ /* 0x000fc600078e00ff */
[----:B------:R0:W-:Y:S01]  /*2ae0*/  STL [R1+0x178], R5 ;  /* 0x0001780501007387 */ /* 0x0001e20000100800 */
[----:B------:R-:W-:Y:S02]  /*2af0*/  @!P6 IMAD.IADD R20, R20, 0x1, -R2 ;  /* 0x000000011414e824 */ /* 0x000fe400078e0a02 */
[----:B------:R-:W-:Y:S02]  /*2b00*/  IMAD.MOV R24, RZ, RZ, -R24 ;  /* 0x000000ffff187224 */ /* 0x000fe400078e0a18 */
[--C-:B------:R-:W-:Y:S01]  /*2b10*/  @!P4 IMAD.IADD R19, R19, 0x1, -R2.reuse ;  /* 0x000000011313c824 */ /* 0x100fe200078e0a02 */
[----:B------:R-:W-:Y:S01]  /*2b20*/  ISETP.GT.U32.AND P4, PT, R2, R20, PT ;  /* 0x000000140200720c */ /* 0x000fe20003f84070 */
[----:B------:R-:W-:Y:S02]  /*2b30*/  VIADD R12, R28, 0x54 ;  /* 0x000000541c0c7836 */ /* 0x000fe40000000000 */
[----:B------:R-:W-:Y:S01]  /*2b40*/  @!P5 IMAD.IADD R16, R16, 0x1, -R2 ;  /* 0x000000011010d824 */ /* 0x000fe200078e0a02 */
[----:B------:R-:W-:Y:S01]  /*2b50*/  ISETP.GE.AND P5, PT, R9, RZ, PT ;  /* 0x000000ff0900720c */ /* 0x000fe20003fa6270 */
[----:B------:R-:W-:Y:S01]  /*2b60*/  IMAD.MOV.U32 R9, RZ, RZ, R11 ;  /* 0x000000ffff097224 */ /* 0x000fe200078e000b */
[----:B------:R-:W-:Y:S01]  /*2b70*/  IABS R6, R12 ;  /* 0x0000000c00067213 */ /* 0x000fe20000000000 */
[----:B------:R-:W-:Y:S01]  /*2b80*/  IMAD.HI.U32 R11, R0, R8, RZ ;  /* 0x00000008000b7227 */ /* 0x000fe200078e00ff */
[----:B------:R-:W-:-:S03]  /*2b90*/  ISETP.GT.U32.AND P6, PT, R2, R16, PT ;  /* 0x000000100200720c */ /* 0x000fc60003fc4070 */
[----:B------:R-:W-:Y:S02]  /*2ba0*/  IMAD.MOV R22, RZ, RZ, -R11 ;  /* 0x000000ffff167224 */ /* 0x000fe400078e0a0b */
[C---:B------:R-:W-:Y:S02]  /*2bb0*/  IMAD R11, R2.reuse, R24, R21 ;  /* 0x00000018020b7224 */ /* 0x040fe400078e0215 */
[----:B------:R-:W-:Y:S02]  /*2bc0*/  IMAD R8, R2, R22, R8 ;  /* 0x0000001602087224 */ /* 0x000fe400078e0208 */
[----:B0-----:R-:W-:Y:S02]  /*2bd0*/  IMAD.MOV.U32 R5, RZ, RZ, R13 ;  /* 0x000000ffff057224 */ /* 0x001fe400078e000d */
[--C-:B------:R-:W-:Y:S01]  /*2be0*/  @!P4 IMAD.IADD R20, R20, 0x1, -R2.reuse ;  /* 0x000000011414c824 */ /* 0x100fe200078e0a02 */
[----:B------:R-:W-:Y:S01]  /*2bf0*/  ISETP.GT.U32.AND P4, PT, R2, R8, PT ;  /* 0x000000080200720c */ /* 0x000fe20003f84070 */
[----:B------:R-:W-:Y:S01]  /*2c00*/  @!P6 IMAD.IADD R16, R16, 0x1, -R2 ;  /* 0x000000011010e824 */ /* 0x000fe200078e0a02 */
[C---:B------:R-:W-:Y:S01]  /*2c10*/  ISETP.GT.U32.AND P6, PT, R2.reuse, R11, PT ;  /* 0x0000000b0200720c */ /* 0x040fe20003fc4070 */
[----:B------:R-:W-:Y:S01]  /*2c20*/  @!P2 IMAD.MOV R10, RZ, RZ, -R10 ;  /* 0x000000ffff0aa224 */ /* 0x000fe200078e0a0a */
[----:B------:R-:W-:Y:S01]  /*2c30*/  ISETP.GT.U32.AND P2, PT, R2, R19, PT ;  /* 0x000000130200720c */ /* 0x000fe20003f44070 */
[----:B------:R-:W-:Y:S01]  /*2c40*/  @!P0 IMAD.MOV R5, RZ, RZ, -R5 ;  /* 0x000000ffff058224 */ /* 0x000fe200078e0a05 */
[----:B------:R-:W-:Y:S01]  /*2c50*/  ISETP.GE.AND P0, PT, R4, RZ, PT ;  /* 0x000000ff0400720c */ /* 0x000fe20003f06270 */
[----:B------:R-:W-:Y:S01]  /*2c60*/  IMAD.HI.U32 R21, R0, R6, RZ ;  /* 0x0000000600157227 */ /* 0x000fe200078e00ff */
[----:B------:R0:W-:Y:S03]  /*2c70*/  STL [R1+0x174], R10 ;  /* 0x0001740a01007387 */ /* 0x0001e60000100800 */
[----:B------:R-:W-:Y:S01]  /*2c80*/  IMAD.MOV R21, RZ, RZ, -R21 ;  /* 0x000000ffff157224 */ /* 0x000fe200078e0a15 */
[----:B------:R1:W-:Y:S01]  /*2c90*/  STL [R1+0x170], R5 ;  /* 0x0001700501007387 */ /* 0x0003e20000100800 */
[----:B------:R-:W-:-:S02]  /*2ca0*/  VIADD R4, R28, 0x53 ;  /* 0x000000531c047836 */ /* 0x000fc40000000000 */
[----:B------:R-:W-:Y:S02]  /*2cb0*/  @!P6 IMAD.IADD R11, R11, 0x1, -R2 ;  /* 0x000000010b0be824 */ /* 0x000fe400078e0a02 */
[----:B------:R-:W-:Y:S01]  /*2cc0*/  IMAD R6, R2, R21, R6 ;  /* 0x0000001502067224 */ /* 0x000fe200078e0206 */
[----:B------:R-:W-:Y:S01]  /*2cd0*/  IABS R13, R4 ;  /* 0x00000004000d7213 */ /* 0x000fe20000000000 */
[----:B0-----:R-:W-:Y:S02]  /*2ce0*/  IMAD.MOV.U32 R10, RZ, RZ, R20 ;  /* 0x000000ffff0a7224 */ /* 0x001fe400078e0014 */
[----:B------:R-:W-:-:S04]  /*2cf0*/  IMAD.HI.U32 R22, R0, R9, RZ ;  /* 0x0000000900167227 */ /* 0x000fc800078e00ff */
[----:B-1----:R-:W-:Y:S02]  /*2d00*/  IMAD.MOV.U32 R5, RZ, RZ, R16 ;  /* 0x000000ffff057224 */ /* 0x002fe400078e0010 */
[--C-:B------:R-:W-:Y:S02]  /*2d10*/  @!P4 IMAD.IADD R8, R8, 0x1, -R2.reuse ;  /* 0x000000010808c824 */ /* 0x100fe400078e0a02 */
[----:B------:R-:W-:Y:S01]  /*2d20*/  @!P1 IMAD.MOV R5, RZ, RZ, -R5 ;  /* 0x000000ffff059224 */ /* 0x000fe200078e0a05 */
[C---:B------:R-:W-:Y:S01]  /*2d30*/  ISETP.GT.U32.AND P1, PT, R2.reuse, R11, PT ;  /* 0x0000000b0200720c */ /* 0x040fe20003f24070 */
[----:B------:R-:W-:Y:S01]  /*2d40*/  @!P2 IMAD.IADD R19, R19, 0x1, -R2 ;  /* 0x000000011313a824 */ /* 0x000fe200078e0a02 */
[C---:B------:R-:W-:Y:S01]  /*2d50*/  ISETP.GT.U32.AND P4, PT, R2.reuse, R8, PT ;  /* 0x000000080200720c */ /* 0x040fe20003f84070 */
[----:B------:R-:W-:Y:S01]  /*2d60*/  @!P3 IMAD.MOV R10, RZ, RZ, -R10 ;  /* 0x000000ffff0ab224 */ /* 0x000fe200078e0a0a */
[----:B------:R-:W-:Y:S01]  /*2d70*/  ISETP.GT.U32.AND P3, PT, R2, R6, PT ;  /* 0x000000060200720c */ /* 0x000fe20003f64070 */
[----:B------:R-:W-:Y:S01]  /*2d80*/  IMAD.MOV R22, RZ, RZ, -R22 ;  /* 0x000000ffff167224 */ /* 0x000fe200078e0a16 */
[----:B------:R0:W-:Y:S01]  /*2d90*/  STL [R1+0x140], R5 ;  /* 0x0001400501007387 */ /* 0x0001e20000100800 */
[----:B------:R-:W-:Y:S01]  /*2da0*/  ISETP.GE.AND P2, PT, R7, RZ, PT ;  /* 0x000000ff0700720c */ /* 0x000fe20003f46270 */
[----:B------:R-:W-:-:S02]  /*2db0*/  IMAD.HI.U32 R21, R0, R13, RZ ;  /* 0x0000000d00157227 */ /* 0x000fc400078e00ff */
[----:B------:R-:W-:Y:S02]  /*2dc0*/  STL [R1+0x158], R10 ;  /* 0x0001580a01007387 */ /* 0x000fe40000100800 */
[C---:B------:R-:W-:Y:S02]  /*2dd0*/  IMAD R7, R2.reuse, R22, R9 ;  /* 0x0000001602077224 */ /* 0x040fe400078e0209 */
[----:B------:R-:W-:Y:S02]  /*2de0*/  IMAD.MOV R20, RZ, RZ, -R21 ;  /* 0x000000ffff147224 */ /* 0x000fe400078e0a15 */
[----:B0-----:R-:W-:Y:S01]  /*2df0*/  IMAD.MOV.U32 R5, RZ, RZ, R19 ;  /* 0x000000ffff057224 */ /* 0x001fe200078e0013 */
[----:B------:R-:W-:Y:S01]  /*2e00*/  ISETP.GT.U32.AND P6, PT, R2, R7, PT ;  /* 0x000000070200720c */ /* 0x000fe20003fc4070 */
[----:B------:R-:W-:Y:S02]  /*2e10*/  VIADD R9, R28, 0x52 ;  /* 0x000000521c097836 */ /* 0x000fe40000000000 */
[----:B------:R-:W-:Y:S01]  /*2e20*/  @!P5 IMAD.MOV R5, RZ, RZ, -R5 ;  /* 0x000000ffff05d224 */ /* 0x000fe200078e0a05 */
[----:B------:R-:W-:Y:S01]  /*2e30*/  ISETP.GE.AND P5, PT, R3, RZ, PT ;  /* 0x000000ff0300720c */ /* 0x000fe20003fa6270 */
[--C-:B------:R-:W-:Y:S01]  /*2e40*/  @!P1 IMAD.IADD R11, R11, 0x1, -R2.reuse ;  /* 0x000000010b0b9824 */ /* 0x100fe200078e0a02 */
[----:B------:R-:W-:Y:S01]  /*2e50*/  IABS R16, R9 ;  /* 0x0000000900107213 */ /* 0x000fe20000000000 */
[----:B------:R-:W-:Y:S01]  /*2e60*/  IMAD R3, R2, R20, R13 ;  /* 0x0000001402037224 */ /* 0x000fe200078e020d */
[----:B------:R0:W-:Y:S01]  /*2e70*/  STL [R1+0x15c], R5 ;  /* 0x00015c0501007387 */ /* 0x0001e20000100800 */
[--C-:B------:R-:W-:Y:S01]  /*2e80*/  @!P3 IMAD.IADD R6, R6, 0x1, -R2.reuse ;  /* 0x000000010606b824 */ /* 0x100fe200078e0a02 */
[----:B------:R-:W-:Y:S01]  /*2e90*/  ISETP.GE.AND P1, PT, R12, RZ, PT ;  /* 0x000000ff0c00720c */ /* 0x000fe20003f26270 */
[----:B------:R-:W-:Y:S01]  /*2ea0*/  @!P4 IMAD.IADD R8, R8, 0x1, -R2 ;  /* 0x000000010808c824 */ /* 0x000fe200078e0a02 */
[----:B------:R-:W-:Y:S01]  /*2eb0*/  ISETP.GT.U32.AND P4, PT, R2, R3, PT ;  /* 0x000000030200720c */ /* 0x000fe20003f84070 */
[----:B------:R-:W-:Y:S01]  /*2ec0*/  IMAD.HI.U32 R12, R0, R16, RZ ;  /* 0x00000010000c7227 */ /* 0x000fe200078e00ff */
[----:B------:R-:W-:-:S03]  /*2ed0*/  ISETP.GE.AND P3, PT, R4, RZ, PT ;  /* 0x000000ff0400720c */ /* 0x000fc60003f66270 */
[----:B------:R-:W-:Y:S02]  /*2ee0*/  @!P6 IMAD.IADD R7, R7, 0x1, -R2 ;  /* 0x000000010707e824 */ /* 0x000fe400078e0a02 */
[----:B0-----:R-:W-:Y:S02]  /*2ef0*/  IMAD.MOV.U32 R5, RZ, RZ, R11 ;  /* 0x000000ffff057224 */ /* 0x001fe400078e000b */
[----:B------:R-:W-:Y:S01]  /*2f00*/  IMAD.MOV R12, RZ, RZ, -R12 ;  /* 0x000000ffff0c7224 */ /* 0x000fe200078e0a0c */
[C---:B------:R-:W-:Y:S01]  /*2f10*/  ISETP.GT.U32.AND P6, PT, R2.reuse, R7, PT ;  /* 0x000000070200720c */ /* 0x040fe20003fc4070 */
[----:B------:R-:W-:Y:S01]  /*2f20*/  @!P0 IMAD.MOV R5, RZ, RZ, -R5 ;  /* 0x000000ffff058224 */ /* 0x000fe200078e0a05 */
[C---:B------:R-:W-:Y:S01]  /*2f30*/  ISETP.GT.U32.AND P0, PT, R2.reuse, R6, PT ;  /* 0x000000060200720c */ /* 0x040fe20003f04070 */
[----:B------:R-:W-:Y:S02]  /*2f40*/  IMAD R4, R2, R12, R16 ;  /* 0x0000000c02047224 */ /* 0x000fe400078e0210 */
[----:B------:R-:W-:Y:S01]  /*2f50*/  @!P4 IMAD.IADD R3, R3, 0x1, -R2 ;  /* 0x000000010303c824 */ /* 0x000fe200078e0a02 */
[----:B------:R0:W-:Y:S01]  /*2f60*/  STL [R1+0x160], R5 ;  /* 0x0001600501007387 */ /* 0x0001e20000100800 */
[----:B------:R-:W-:-:S02]  /*2f70*/  VIADD R13, R28, 0x51 ;  /* 0x000000511c0d7836 */ /* 0x000fc40000000000 */
[----:B------:R-:W-:Y:S01]  /*2f80*/  VIADD R12, R28, 0x50 ;  /* 0x000000501c0c7836 */ /* 0x000fe20000000000 */
[----:B------:R-:W-:Y:S01]  /*2f90*/  ISETP.GT.U32.AND P4, PT, R2, R3, PT ;  /* 0x000000030200720c */ /* 0x000fe20003f84070 */
[----:B------:R-:W-:Y:S01]  /*2fa0*/  VIADD R11, R28, 0x4f ;  /* 0x0000004f1c0b7836 */ /* 0x000fe20000000000 */
[----:B------:R-:W-:Y:S01]  /*2fb0*/  IABS R22, R13 ;  /* 0x0000000d00167213 */ /* 0x000fe20000000000 */
[--C-:B------:R-:W-:Y:S01]  /*2fc0*/  @!P6 IMAD.IADD R7, R7, 0x1, -R2.reuse ;  /* 0x000000010707e824 */ /* 0x100fe200078e0a02 */
[----:B------:R-:W-:Y:S01]  /*2fd0*/  ISETP.GE.AND P6, PT, R9, RZ, PT ;  /* 0x000000ff0900720c */ /* 0x000fe20003fc6270 */
[----:B------:R-:W-:Y:S01]  /*2fe0*/  @!P0 IMAD.IADD R6, R6, 0x1, -R2 ;  /* 0x0000000106068824 */ /* 0x000fe200078e0a02 */
[----:B------:R-:W-:Y:S01]  /*2ff0*/  ISETP.GT.U32.AND P0, PT, R2, R4, PT ;  /* 0x000000040200720c */ /* 0x000fe20003f04070 */
[----:B0-----:R-:W-:Y:S02]  /*3000*/  IMAD.MOV.U32 R5, RZ, RZ, R8 ;  /* 0x000000ffff057224 */ /* 0x001fe400078e0008 */
[----:B------:R-:W-:-:S04]  /*3010*/  IMAD.HI.U32 R8, R0, R22, RZ ;  /* 0x0000001600087227 */ /* 0x000fc800078e00ff */
[----:B------:R-:W-:Y:S01]  /*3020*/  @!P2 IMAD.MOV R5, RZ, RZ, -R5 ;  /* 0x000000ffff05a224 */ /* 0x000fe200078e0a05 */
[----:B------:R-:W-:Y:S01]  /*3030*/  ISETP.GE.AND P2, PT, R13, RZ, PT ;  /* 0x000000ff0d00720c */ /* 0x000fe20003f46270 */
[----:B------:R-:W-:Y:S01]  /*3040*/  @!P5 IMAD.MOV R7, RZ, RZ, -R7 ;  /* 0x000000ffff07d224 */ /* 0x000fe200078e0a07 */
[----:B------:R-:W-:Y:S01]  /*3050*/  ISETP.GE.AND P5, PT, R12, RZ, PT ;  /* 0x000000ff0c00720c */ /* 0x000fe20003fa6270 */
[--C-:B------:R-:W-:Y:S01]  /*3060*/  @!P4 IMAD.IADD R3, R3, 0x1, -R2.reuse ;  /* 0x000000010303c824 */ /* 0x100fe200078e0a02 */
[----:B------:R0:W-:Y:S01]  /*3070*/  STL [R1+0x164], R5 ;  /* 0x0001640501007387 */ /* 0x0001e20000100800 */
[----:B------:R-:W-:Y:S01]  /*3080*/  @!P0 IMAD.IADD R4, R4, 0x1, -R2 ;  /* 0x0000000104048824 */ /* 0x000fe200078e0a02 */
[----:B------:R-:W-:Y:S01]  /*3090*/  IABS R12, R12 ;  /* 0x0000000c000c7213 */ /* 0x000fe20000000000 */
[----:B------:R-:W-:Y:S01]  /*30a0*/  IMAD.MOV R8, RZ, RZ, -R8 ;  /* 0x000000ffff087224 */ /* 0x000fe200078e0a08 */
[----:B------:R1:W-:Y:S01]  /*30b0*/  STL [R1+0x168], R7 ;  /* 0x0001680701007387 */ /* 0x0003e20000100800 */
[----:B------:R-:W-:Y:S01]  /*30c0*/  VIADD R9, R28, 0x4e ;  /* 0x0000004e1c097836 */ /* 0x000fe20000000000 */
[C---:B------:R-:W-:Y:S01]  /*30d0*/  ISETP.GT.U32.AND P0, PT, R2.reuse, R4, PT ;  /* 0x000000040200720c */ /* 0x040fe20003f04070 */
[----:B------:R-:W-:-:S02]  /*30e0*/  IMAD R22, R2, R8, R22 ;  /* 0x0000000802167224 */ /* 0x000fc400078e0216 */
[C---:B------:R-:W-:Y:S01]  /*30f0*/  VIADD R24, R28.reuse, 0x4d ;  /* 0x0000004d1c187836 */ /* 0x040fe20000000000 */
[----:B------:R-:W-:Y:S01]  /*3100*/  ISETP.GE.AND P4, PT, R9, RZ, PT ;  /* 0x000000ff0900720c */ /* 0x000fe20003f86270 */
[----:B0-----:R-:W-:Y:S01]  /*3110*/  IMAD.MOV.U32 R5, RZ, RZ, R6 ;  /* 0x000000ffff057224 */ /* 0x001fe200078e0006 */
[----:B------:R-:W-:Y:S01]  /*3120*/  IABS R9, R9 ;  /* 0x0000000900097213 */ /* 0x000fe20000000000 */
[----:B------:R-:W-:Y:S02]  /*3130*/  VIADD R19, R28, 0x4c ;  /* 0x0000004c1c137836 */ /* 0x000fe40000000000 */
[----:B------:R-:W-:Y:S01]  /*3140*/  @!P1 IMAD.MOV R5, RZ, RZ, -R5 ;  /* 0x000000ffff059224 */ /* 0x000fe200078e0a05 */
[----:B------:R-:W-:Y:S01]  /*3150*/  ISETP.GE.AND P1, PT, R11, RZ, PT ;  /* 0x000000ff0b00720c */ /* 0x000fe20003f26270 */
[C---:B-1----:R-:W-:Y:S01]  /*3160*/  IMAD.HI.U32 R7, R0.reuse, R12, RZ ;  /* 0x0000000c00077227 */ /* 0x042fe200078e00ff */
[----:B------:R-:W-:Y:S02]  /*3170*/  IABS R11, R11 ;  /* 0x0000000b000b7213 */ /* 0x000fe40000000000 */
[----:B------:R0:W-:Y:S01]  /*3180*/  STL [R1+0x16c], R5 ;  /* 0x00016c0501007387 */ /* 0x0001e20000100800 */
[----:B------:R-:W-:Y:S01]  /*3190*/  IMAD.MOV R7, RZ, RZ, -R7 ;  /* 0x000000ffff077224 */ /* 0x000fe200078e0a07 */
[----:B------:R-:W-:Y:S01]  /*31a0*/  IABS R21, R19 ;  /* 0x0000001300157213 */ /* 0x000fe20000000000 */
[----:B------:R-:W-:-:S04]  /*31b0*/  IMAD.HI.U32 R6, R0, R11, RZ ;  /* 0x0000000b00067227 */ /* 0x000fc800078e00ff */
[----:B------:R-:W-:Y:S02]  /*31c0*/  IMAD.MOV R6, RZ, RZ, -R6 ;  /* 0x000000ffff067224 */ /* 0x000fe400078e0a06 */
[----:B------:R-:W-:Y:S02]  /*31d0*/  @!P0 IMAD.IADD R4, R4, 0x1, -R2 ;  /* 0x0000000104048824 */ /* 0x000fe400078e0a02 */
[----:B0-----:R-:W-:Y:S02]  /*31e0*/  IMAD.MOV.U32 R5, RZ, RZ, R3 ;  /* 0x000000ffff057224 */ /* 0x001fe400078e0003 */
[C---:B------:R-:W-:Y:S02]  /*31f0*/  IMAD R12, R2.reuse, R7, R12 ;  /* 0x00000007020c7224 */ /* 0x040fe400078e020c */
[----:B------:R-:W-:Y:S01]  /*3200*/  @!P3 IMAD.MOV R5, RZ, RZ, -R5 ;  /* 0x000000ffff05b224 */ /* 0x000fe200078e0a05 */
[C---:B------:R-:W-:Y:S01]  /*3210*/  ISETP.GT.U32.AND P3, PT, R2.reuse, R22, PT ;  /* 0x000000160200720c */ /* 0x040fe20003f64070 */
[C---:B------:R-:W-:Y:S01]  /*3220*/  IMAD R11, R2.reuse, R6, R11 ;  /* 0x00000006020b7224 */ /* 0x040fe200078e020b */
[----:B------:R-:W-:Y:S01]  /*3230*/  ISETP.GT.U32.AND P0, PT, R2, R12, PT ;  /* 0x0000000c0200720c */ /* 0x000fe20003f04070 */
[----:B------:R-:W-:Y:S01]  /*3240*/  IMAD.HI.U32 R3, R0, R9, RZ ;  /* 0x0000000900037227 */ /* 0x000fe200078e00ff */
[----:B------:R0:W-:Y:S01]  /*3250*/  STL [R1+0x1c4], R5 ;  /* 0x0001c40501007387 */ /* 0x0001e20000100800 */
[----:B------:R-:W-:-:S02]  /*3260*/  IABS R6, R24 ;  /* 0x0000001800067213 */ /* 0x000fc40000000000 */
[----:B------:R-:W-:Y:S02]  /*3270*/  IMAD.MOV R3, RZ, RZ, -R3 ;  /* 0x000000ffff037224 */ /* 0x000fe400078e0a03 */
[----:B------:R-:W-:-:S04]  /*3280*/  IMAD.HI.U32 R7, R0, R21, RZ ;  /* 0x0000001500077227 */ /* 0x000fc800078e00ff */
[----:B------:R-:W-:Y:S02]  /*3290*/  @!P3 IMAD.IADD R22, R22, 0x1, -R2 ;  /* 0x000000011616b824 */ /* 0x000fe400078e0a02 */
[----:B0-----:R-:W-:Y:S02]  /*32a0*/  IMAD.MOV.U32 R5, RZ, RZ, R4 ;  /* 0x000000ffff057224 */ /* 0x001fe400078e0004 */
[C---:B------:R-:W-:Y:S01]  /*32b0*/  IMAD R9, R2.reuse, R3, R9 ;  /* 0x0000000302097224 */ /* 0x040fe200078e0209 */
[C---:B------:R-:W-:Y:S01]  /*32c0*/  ISETP.GT.U32.AND P3, PT, R2.reuse, R22, PT ;  /* 0x000000160200720c */ /* 0x040fe20003f64070 */
[----:B------:R-:W-:Y:S01]  /*32d0*/  @!P6 IMAD.MOV R5, RZ, RZ, -R5 ;  /* 0x000000ffff05e224 */ /* 0x000fe200078e0a05 */
[----:B------:R-:W-:Y:S01]  /*32e0*/  ISETP.GT.U32.AND P6, PT, R2, R11, PT ;  /* 0x0000000b0200720c */ /* 0x000fe20003fc4070 */
[----:B------:R-:W-:Y:S02]  /*32f0*/  @!P0 IMAD.IADD R12, R12, 0x1, -R2 ;  /* 0x000000010c0c8824 */ /* 0x000fe400078e0a02 */
[----:B------:R-:W-:Y:S01]  /*3300*/  IMAD.HI.U32 R13, R0, R6, RZ ;  /* 0x00000006000d7227 */ /* 0x000fe200078e00ff */
[----:B------:R0:W-:Y:S02]  /*3310*/  STL [R1+0x1c8], R5 ;  /* 0x0001c80501007387 */ /* 0x0001e40000100800 */
[----:B------:R-:W-:Y:S01]  /*3320*/  ISETP.GT.U32.AND P0, PT, R2, R12, PT ;  /* 0x0000000c0200720c */ /* 0x000fe20003f04070 */
[----:B------:R-:W-:-:S02]  /*3330*/  IMAD.MOV R13, RZ, RZ, -R13 ;  /* 0x000000ffff0d7224 */ /* 0x000fc400078e0a0d */
[----:B------:R-:W-:Y:S02]  /*3340*/  IMAD.MOV R7, RZ, RZ, -R7 ;  /* 0x000000ffff077224 */ /* 0x000fe400078e0a07 */
[--C-:B------:R-:W-:Y:S01]  /*3350*/  @!P3 IMAD.IADD R22, R22, 0x1, -R2.reuse ;  /* 0x000000011616b824 */ /* 0x100fe200078e0a02 */
[C---:B------:R-:W-:Y:S01]  /*3360*/  ISETP.GT.U32.AND P3, PT, R2.reuse, R9, PT ;  /* 0x000000090200720c */ /* 0x040fe20003f64070 */
[----:B------:R-:W-:Y:S02]  /*3370*/  @!P6 IMAD.IADD R11, R11, 0x1, -R2 ;  /* 0x000000010b0be824 */ /* 0x000fe400078e0a02 */
[C---:B------:R-:W-:Y:S02]  /*3380*/  IMAD R6, R2.reuse, R13, R6 ;  /* 0x0000000d02067224 */ /* 0x040fe400078e0206 */
[C---:B------:R-:W-:Y:S01]  /*3390*/  IMAD R21, R2.reuse, R7, R21 ;  /* 0x0000000702157224 */ /* 0x040fe200078e0215 */
[----:B------:R-:W-:Y:S01]  /*33a0*/  ISETP.GT.U32.AND P6, PT, R2, R11, PT ;  /* 0x0000000b0200720c */ /* 0x000fe20003fc4070 */
[----:B------:R-:W-:-:S02]  /*33b0*/  VIADD R3, R28, 0x4b ;  /* 0x0000004b1c037836 */ /* 0x000fc40000000000 */
[----:B0-----:R-:W-:Y:S02]  /*33c0*/  IMAD.MOV.U32 R5, RZ, RZ, R22 ;  /* 0x000000ffff057224 */ /* 0x001fe400078e0016 */
[--C-:B------:R-:W-:Y:S01]  /*33d0*/  @!P0 IMAD.IADD R12, R12, 0x1, -R2.reuse ;  /* 0x000000010c0c8824 */ /* 0x100fe200078e0a02 */
[----:B------:R-:W-:Y:S01]  /*33e0*/  ISETP.GT.U32.AND P0, PT, R2, R6, PT ;  /* 0x000000060200720c */ /* 0x000fe20003f04070 */
[--C-:B------:R-:W-:Y:S01]  /*33f0*/  @!P3 IMAD.IADD R9, R9, 0x1, -R2.reuse ;  /* 0x000000010909b824 */ /* 0x100fe200078e0a02 */
[----:B------:R-:W-:Y:S01]  /*3400*/  IABS R4, R3 ;  /* 0x0000000300047213 */ /* 0x000fe20000000000 */
[----:B------:R-:W-:Y:S01]  /*3410*/  VIADD R8, R28, 0x4a ;  /* 0x0000004a1c087836 */ /* 0x000fe20000000000 */
[----:B------:R-:W-:Y:S01]  /*3420*/  ISETP.GE.AND P3, PT, R24, RZ, PT ;  /* 0x000000ff1800720c */ /* 0x000fe20003f66270 */
[----:B------:R-:W-:Y:S01]  /*3430*/  @!P2 IMAD.MOV R5, RZ, RZ, -R5 ;  /* 0x000000ffff05a224 */ /* 0x000fe200078e0a05 */
[C---:B------:R-:W-:Y:S01]  /*3440*/  ISETP.GT.U32.AND P2, PT, R2.reuse, R9, PT ;  /* 0x000000090200720c */ /* 0x040fe20003f44070 */
[----:B------:R-:W-:Y:S01]  /*3450*/  @!P6 IMAD.IADD R11, R11, 0x1, -R2 ;  /* 0x000000010b0be824 */ /* 0x000fe200078e0a02 */
[----:B------:R-:W-:Y:S01]  /*3460*/  ISETP.GT.U32.AND P6, PT, R2, R21, PT ;  /* 0x000000150200720c */ /* 0x000fe20003fc4070 */
[----:B------:R-:W-:Y:S01]  /*3470*/  VIADD R7, R28, 0x49 ;  /* 0x000000491c077836 */ /* 0x000fe20000000000 */
[----:B------:R-:W-:Y:S01]  /*3480*/  IABS R20, R8 ;  /* 0x0000000800147213 */ /* 0x000fe20000000000 */
[C---:B------:R-:W-:Y:S01]  /*3490*/  IMAD.HI.U32 R16, R0.reuse, R4, RZ ;  /* 0x0000000400107227 */ /* 0x040fe200078e00ff */
[----:B------:R0:W-:Y:S02]  /*34a0*/  STL [R1+0x150], R5 ;  /* 0x0001500501007387 */ /* 0x0001e40000100800 */
[----:B------:R-:W-:Y:S01]  /*34b0*/  IABS R22, R7 ;  /* 0x0000000700167213 */ /* 0x000fe20000000000 */
[----:B------:R-:W-:-:S04]  /*34c0*/  IMAD.HI.U32 R13, R0, R20, RZ ;  /* 0x00000014000d7227 */ /* 0x000fc800078e00ff */
[----:B------:R-:W-:Y:S02]  /*34d0*/  IMAD.MOV R16, RZ, RZ, -R16 ;  /* 0x000000ffff107224 */ /* 0x000fe400078e0a10 */
[----:B------:R-:W-:Y:S01]  /*34e0*/  @!P0 IMAD.IADD R6, R6, 0x1, -R2 ;  /* 0x0000000106068824 */ /* 0x000fe200078e0a02 */
[----:B------:R-:W-:Y:S01]  /*34f0*/  ISETP.GE.AND P0, PT, R19, RZ, PT ;  /* 0x000000ff1300720c */ /* 0x000fe20003f06270 */
[----:B0-----:R-:W-:Y:S02]  /*3500*/  IMAD.MOV.U32 R5, RZ, RZ, R12 ;  /* 0x000000ffff057224 */ /* 0x001fe400078e000c */
[----:B------:R-:W-:Y:S02]  /*3510*/  @!P6 IMAD.IADD R21, R21, 0x1, -R2 ;  /* 0x000000011515e824 */ /* 0x000fe400078e0a02 */
[----:B------:R-:W-:Y:S01]  /*3520*/  @!P5 IMAD.MOV R5, RZ, RZ, -R5 ;  /* 0x000000ffff05d224 */ /* 0x000fe200078e0a05 */
[C---:B------:R-:W-:Y:S01]  /*3530*/  ISETP.GT.U32.AND P5, PT, R2.reuse, R6, PT ;  /* 0x000000060200720c */ /* 0x040fe20003fa4070 */
[----:B------:R-:W-:Y:S01]  /*3540*/  IMAD.MOV R13, RZ, RZ, -R13 ;  /* 0x000000ffff0d7224 */ /* 0x000fe200078e0a0d */
[C---:B------:R-:W-:Y:S01]  /*3550*/  ISETP.GT.U32.AND P6, PT, R2.reuse, R21, PT ;  /* 0x000000150200720c */ /* 0x040fe20003fc4070 */
[----:B------:R-:W-:Y:S01]  /*3560*/  IMAD.MOV.U32 R19, RZ, RZ, R22 ;  /* 0x000000ffff137224 */ /* 0x000fe200078e0016 */
[----:B------:R0:W-:Y:S01]  /*3570*/  STL [R1+0x144], R5 ;  /* 0x0001440501007387 */ /* 0x0001e20000100800 */
[----:B------:R-:W-:-:S02]  /*3580*/  IMAD R4, R2, R16, R4 ;  /* 0x0000001002047224 */ /* 0x000fc400078e0204 */
[----:B------:R-:W-:Y:S02]  /*3590*/  @!P2 IMAD.IADD R9, R9, 0x1, -R2 ;  /* 0x000000010909a824 */ /* 0x000fe400078e0a02 */
[C---:B------:R-:W-:Y:S01]  /*35a0*/  IMAD R20, R2.reuse, R13, R20 ;  /* 0x0000000d02147224 */ /* 0x040fe200078e0214 */
[----:B------:R-:W-:Y:S01]  /*35b0*/  ISETP.GT.U32.AND P2, PT, R2, R4, PT ;  /* 0x000000040200720c */ /* 0x000fe20003f44070 */
[----:B------:R-:W-:-:S04]  /*35c0*/  IMAD.HI.U32 R12, R0, R19, RZ ;  /* 0x00000013000c7227 */ /* 0x000fc800078e00ff */
[----:B0-----:R-:W-:Y:S02]  /*35d0*/  IMAD.MOV.U32 R5, RZ, RZ, R9 ;  /* 0x000000ffff057224 */ /* 0x001fe400078e0009 */
[----:B------:R-:W-:Y:S02]  /*35e0*/  IMAD.MOV.U32 R10, RZ, RZ, R11 ;  /* 0x000000ffff0a7224 */ /* 0x000fe400078e000b */
[----:B------:R-:W-:Y:S02]  /*35f0*/  IMAD.MOV R12, RZ, RZ, -R12 ;  /* 0x000000ffff0c7224 */ /* 0x000fe400078e0a0c */
[----:B------:R-:W-:Y:S01]  /*3600*/  @!P4 IMAD.MOV R5, RZ, RZ, -R5 ;  /* 0x000000ffff05c224 */ /* 0x000fe200078e0a05 */
[C---:B------:R-:W-:Y:S01]  /*3610*/  ISETP.GT.U32.AND P4, PT, R2.reuse, R20, PT ;  /* 0x000000140200720c */ /* 0x040fe20003f84070 */
[----:B------:R-:W-:Y:S01]  /*3620*/  @!P1 IMAD.MOV R10, RZ, RZ, -R10 ;  /* 0x000000ffff0a9224 */ /* 0x000fe200078e0a0a */
[----:B------:R-:W-:Y:S01]  /*3630*/  ISETP.GE.AND P1, PT, R3, RZ, PT ;  /* 0x000000ff0300720c */ /* 0x000fe20003f26270 */
[----:B------:R-:W-:-:S02]  /*3640*/  IMAD R19, R2, R12, R19 ;  /* 0x0000000c02137224 */ /* 0x000fc400078e0213 */
[----:B------:R-:W-:Y:S01]  /*3650*/  VIADD R3, R28, 0x48 ;  /* 0x000000481c037836 */ /* 0x000fe20000000000 */
[----:B------:R-:W-:Y:S01]  /*3660*/  STL [R1+0xf8], R10 ;  /* 0x0000f80a01007387 */ /* 0x000fe20000100800 */
[--C-:B------:R-:W-:Y:S01]  /*3670*/  @!P6 IMAD.IADD R21, R21, 0x1, -R2.reuse ;  /* 0x000000011515e824 */ /* 0x100fe200078e0a02 */
[----:B------:R-:W-:Y:S01]  /*3680*/  ISETP.GT.U32.AND P6, PT, R2, R19, PT ;  /* 0x000000130200720c */ /* 0x000fe20003fc4070 */
[--C-:B------:R-:W-:Y:S01]  /*3690*/  @!P2 IMAD.IADD R4, R4, 0x1, -R2.reuse ;  /* 0x000000010404a824 */ /* 0x100fe200078e0a02 */
[----:B------:R-:W-:Y:S01]  /*36a0*/  IABS R11, R3 ;  /* 0x00000003000b7213 */ /* 0x000fe20000000000 */
[--C-:B------:R-:W-:Y:S01]  /*36b0*/  @!P5 IMAD.IADD R6, R6, 0x1, -R2.reuse ;  /* 0x000000010606d824 */ /* 0x100fe200078e0a02 */
[----:B------:R-:W-:Y:S01]  /*36c0*/  ISETP.GE.AND P5, PT, R8, RZ, PT ;  /* 0x000000ff0800720c */ /* 0x000fe20003fa6270 */
[----:B------:R-:W-:Y:S01]  /*36d0*/  VIADD R9, R28, 0x47 ;  /* 0x000000471c097836 */ /* 0x000fe20000000000 */
[----:B------:R-:W-:Y:S01]  /*36e0*/  ISETP.GE.AND P2, PT, R7, RZ, PT ;  /* 0x000000ff0700720c */ /* 0x000fe20003f46270 */
[----:B------:R-:W-:Y:S01]  /*36f0*/  @!P4 IMAD.IADD R20, R20, 0x1, -R2 ;  /* 0x000000011414c824 */ /* 0x000fe200078e0a02 */
[----:B------:R-:W-:Y:S01]  /*3700*/  ISETP.GT.U32.AND P4, PT, R2, R4, PT ;  /* 0x000000040200720c */ /* 0x000fe20003f84070 */
[----:B------:R-:W-:Y:S01]  /*3710*/  IMAD.HI.U32 R8, R0, R11, RZ ;  /* 0x0000000b00087227 */ /* 0x000fe200078e00ff */
[----:B------:R-:W-:Y:S01]  /*3720*/  IABS R7, R9 ;  /* 0x0000000900077213 */ /* 0x000fe20000000000 */
[----:B------:R0:W-:Y:S02]  /*3730*/  STL [R1+0x138], R5 ;  /* 0x0001380501007387 */ /* 0x0001e40000100800 */
[----:B------:R-:W-:-:S02]  /*3740*/  IMAD.MOV R8, RZ, RZ, -R8 ;  /* 0x000000ffff087224 */ /* 0x000fc400078e0a08 */
[----:B------:R-:W-:Y:S02]  /*3750*/  @!P6 IMAD.IADD R19, R19, 0x1, -R2 ;  /* 0x000000011313e824 */ /* 0x000fe400078e0a02 */
[----:B------:R-:W-:Y:S02]  /*3760*/  IMAD R11, R2, R8, R11 ;  /* 0x00000008020b7224 */ /* 0x000fe400078e020b */
[----:B------:R-:W-:Y:S01]  /*3770*/  VIADD R16, R28, 0x46 ;  /* 0x000000461c107836 */ /* 0x000fe20000000000 */
[----:B------:R-:W-:Y:S01]  /*3780*/  ISETP.GT.U32.AND P6, PT, R2, R19, PT ;  /* 0x000000130200720c */ /* 0x000fe20003fc4070 */
[----:B0-----:R-:W-:Y:S02]  /*3790*/  IMAD.MOV.U32 R5, RZ, RZ, R6 ;  /* 0x000000ffff057224 */ /* 0x001fe400078e0006 */
[----:B------:R-:W-:Y:S01]  /*37a0*/  IMAD.MOV.U32 R6, RZ, RZ, R7 ;  /* 0x000000ffff067224 */ /* 0x000fe200078e0007 */
[----:B------:R-:W-:Y:S01]  /*37b0*/  IABS R13, R16 ;  /* 0x00000010000d7213 */ /* 0x000fe20000000000 */
[----:B------:R-:W-:Y:S01]  /*37c0*/  @!P4 IMAD.IADD R4, R4, 0x1, -R2 ;  /* 0x000000010404c824 */ /* 0x000fe200078e0a02 */
[----:B------:R-:W-:Y:S01]  /*37d0*/  ISETP.GT.U32.AND P4, PT, R2, R11, PT ;  /* 0x0000000b0200720c */ /* 0x000fe20003f84070 */
[----:B------:R-:W-:-:S04]  /*37e0*/  IMAD.HI.U32 R7, R0, R6, RZ ;  /* 0x0000000600077227 */ /* 0x000fc800078e00ff */
[----:B------:R-:W-:Y:S01]  /*37f0*/  @!P3 IMAD.MOV R5, RZ, RZ, -R5 ;  /* 0x000000ffff05b224 */ /* 0x000fe200078e0a05 */
[C---:B------:R-:W-:Y:S01]  /*3800*/  ISETP.GT.U32.AND P3, PT, R2.reuse, R20, PT ;  /* 0x000000140200720c */ /* 0x040fe20003f64070 */
[----:B------:R-:W-:Y:S02]  /*3810*/  IMAD.MOV R7, RZ, RZ, -R7 ;  /* 0x000000ffff077224 */ /* 0x000fe400078e0a07 */
[----:B------:R-:W-:Y:S01]  /*3820*/  @!P6 IMAD.IADD R19, R19, 0x1, -R2 ;  /* 0x000000011313e824 */ /* 0x000fe200078e0a02 */
[----:B------:R0:W-:Y:S01]  /*3830*/  STL [R1+0x13c], R5 ;  /* 0x00013c0501007387 */ /* 0x0001e20000100800 */
[----:B------:R-:W-:Y:S02]  /*3840*/  IMAD R6, R2, R7, R6 ;  /* 0x0000000702067224 */ /* 0x000fe400078e0206 */
[----:B------:R-:W-:-:S03]  /*3850*/  IMAD.HI.U32 R7, R0, R13, RZ ;  /* 0x0000000d00077227 */ /* 0x000fc600078e00ff */
[----:B------:R-:W-:Y:S01]  /*3860*/  ISETP.GT.U32.AND P6, PT, R2, R6, PT ;  /* 0x000000060200720c */ /* 0x000fe20003fc4070 */
[--C-:B------:R-:W-:Y:S01]  /*3870*/  @!P4 IMAD.IADD R11, R11, 0x1, -R2.reuse ;  /* 0x000000010b0bc824 */ /* 0x100fe200078e0a02 */
[----:B------:R-:W-:Y:S01]  /*3880*/  ISETP.GE.AND P4, PT, R9, RZ, PT ;  /* 0x000000ff0900720c */ /* 0x000fe20003f86270 */
[----:B------:R-:W-:Y:S02]  /*3890*/  IMAD.MOV.U32 R10, RZ, RZ, R21 ;  /* 0x000000ffff0a7224 */ /* 0x000fe400078e0015 */
[----:B------:R-:W-:Y:S02]  /*38a0*/  VIADD R12, R28, 0x45 ;  /* 0x000000451c0c7836 */ /* 0x000fe40000000000 */
[----:B------:R-:W-:Y:S01]  /*38b0*/  @!P3 IMAD.IADD R20, R20, 0x1, -R2 ;  /* 0x000000011414b824 */ /* 0x000fe200078e0a02 */
[----:B------:R-:W-:Y:S01]  /*38c0*/  ISETP.GE.AND P3, PT, R3, RZ, PT ;  /* 0x000000ff0300720c */ /* 0x000fe20003f66270 */
[----:B------:R-:W-:Y:S01]  /*38d0*/  VIADD R3, R28, 0x44 ;  /* 0x000000441c037836 */ /* 0x000fe20000000000 */
[----:B------:R-:W-:Y:S01]  /*38e0*/  IABS R24, R12 ;  /* 0x0000000c00187213 */ /* 0x000fe20000000000 */
[----:B------:R-:W-:-:S02]  /*38f0*/  IMAD.MOV R7, RZ, RZ, -R7 ;  /* 0x000000ffff077224 */ /* 0x000fc400078e0a07 */
[----:B------:R-:W-:Y:S01]  /*3900*/  @!P0 IMAD.MOV R10, RZ, RZ, -R10 ;  /* 0x000000ffff0a8224 */ /* 0x000fe200078e0a0a */
[C---:B------:R-:W-:Y:S01]  /*3910*/  ISETP.GT.U32.AND P0, PT, R2.reuse, R11, PT ;  /* 0x0000000b0200720c */ /* 0x040fe20003f04070 */
[----:B------:R-:W-:Y:S01]  /*3920*/  IMAD R13, R2, R7, R13 ;  /* 0x00000007020d7224 */ /* 0x000fe200078e020d */
[----:B------:R-:W-:Y:S01]  /*3930*/  IABS R7, R3 ;  /* 0x0000000300077213 */ /* 0x000fe20000000000 */
[----:B0-----:R-:W-:Y:S01]  /*3940*/  IMAD.MOV.U32 R5, RZ, RZ, R4 ;  /* 0x000000ffff057224 */ /* 0x001fe200078e0004 */
[----:B------:R0:W-:Y:S01]  /*3950*/  STL [R1+0x118], R10 ;  /* 0x0001180a01007387 */ /* 0x0001e20000100800 */
[----:B------:R-:W-:-:S04]  /*3960*/  IMAD.HI.U32 R8, R0, R24, RZ ;  /* 0x0000001800087227 */ /* 0x000fc800078e00ff */
[----:B------:R-:W-:Y:S01]  /*3970*/  @!P6 IMAD.IADD R6, R6, 0x1, -R2 ;  /* 0x000000010606e824 */ /* 0x000fe200078e0a02 */
[----:B------:R-:W-:Y:S01]  /*3980*/  ISETP.GT.U32.AND P6, PT, R2, R13, PT ;  /* 0x0000000d0200720c */ /* 0x000fe20003fc4070 */
[----:B------:R-:W-:-:S04]  /*3990*/  IMAD.HI.U32 R4, R0, R7, RZ ;  /* 0x0000000700047227 */ /* 0x000fc800078e00ff */
[----:B0-----:R-:W-:Y:S02]  /*39a0*/  IMAD.MOV.U32 R10, RZ, RZ, R20 ;  /* 0x000000ffff0a7224 */ /* 0x001fe400078e0014 */
[----:B------:R-:W-:Y:S01]  /*39b0*/  @!P1 IMAD.MOV R5, RZ, RZ, -R5 ;  /* 0x000000ffff059224 */ /* 0x000fe200078e0a05 */
[----:B------:R-:W-:Y:S01]  /*39c0*/  ISETP.GT.U32.AND P1, PT, R2, R6, PT ;  /* 0x000000060200720c */ /* 0x000fe20003f24070 */
[----:B------:R-:W-:Y:S02]  /*39d0*/  IMAD.MOV R8, RZ, RZ, -R8 ;  /* 0x000000ffff087224 */ /* 0x000fe400078e0a08 */
[----:B------:R-:W-:Y:S01]  /*39e0*/  VIADD R9, R28, 0x43 ;  /* 0x000000431c097836 */ /* 0x000fe20000000000 */
[----:B------:R0:W-:Y:S01]  /*39f0*/  STL [R1+0x134], R5 ;  /* 0x0001340501007387 */ /* 0x0001e20000100800 */
[----:B------:R-:W-:Y:S02]  /*3a00*/  @!P5 IMAD.MOV R10, RZ, RZ, -R10 ;  /* 0x000000ffff0ad224 */ /* 0x000fe400078e0a0a */
[----:B------:R-:W-:Y:S01]  /*3a10*/  @!P0 IMAD.IADD R11, R11, 0x1, -R2 ;  /* 0x000000010b0b8824 */ /* 0x000fe200078e0a02 */
[----:B------:R-:W-:Y:S01]  /*3a20*/  ISETP.GE.AND P0, PT, R12, RZ, PT ;  /* 0x000000ff0c00720c */ /* 0x000fe20003f06270 */
[----:B------:R-:W-:Y:S01]  /*3a30*/  IMAD.MOV R4, RZ, RZ, -R4 ;  /* 0x000000ffff047224 */ /* 0x000fe200078e0a04 */
[----:B------:R1:W-:Y:S01]  /*3a40*/  STL [R1+0x120], R10 ;  /* 0x0001200a01007387 */ /* 0x0003e20000100800 */
[C---:B------:R-:W-:Y:S01]  /*3a50*/  IMAD R24, R2.reuse, R8, R24 ;  /* 0x0000000802187224 */ /* 0x040fe200078e0218 */
[----:B------:R-:W-:Y:S01]  /*3a60*/  IABS R8, R9 ;  /* 0x0000000900087213 */ /* 0x000fe20000000000 */
[----:B------:R-:W-:-:S02]  /*3a70*/  IMAD R7, R2, R4, R7 ;  /* 0x0000000402077224 */ /* 0x000fc400078e0207 */
[----:B0-----:R-:W-:Y:S01]  /*3a80*/  IMAD.MOV.U32 R5, RZ, RZ, R19 ;  /* 0x000000ffff057224 */ /* 0x001fe200078e0013 */
[----:B------:R-:W-:Y:S01]  /*3a90*/  ISETP.GT.U32.AND P5, PT, R2, R24, PT ;  /* 0x000000180200720c */ /* 0x000fe20003fa4070 */
[----:B------:R-:W-:-:S04]  /*3aa0*/  IMAD.HI.U32 R19, R0, R8, RZ ;  /* 0x0000000800137227 */ /* 0x000fc800078e00ff */
[----:B-1----:R-:W-:Y:S02]  /*3ab0*/  IMAD.MOV.U32 R10, RZ, RZ, R11 ;  /* 0x000000ffff0a7224 */ /* 0x002fe400078e000b */
[----:B------:R-:W-:Y:S01]  /*3ac0*/  @!P2 IMAD.MOV R5, RZ, RZ, -R5 ;  /* 0x000000ffff05a224 */ /* 0x000fe200078e0a05 */
[----:B------:R-:W-:Y:S01]  /*3ad0*/  ISETP.GE.AND P2, PT, R16, RZ, PT ;  /* 0x000000ff1000720c */ /* 0x000fe20003f46270 */
[----:B------:R-:W-:Y:S01]  /*3ae0*/  @!P3 IMAD.MOV R10, RZ, RZ, -R10 ;  /* 0x000000ffff0ab224 */ /* 0x000fe200078e0a0a */
[----:B------:R-:W-:Y:S01]  /*3af0*/  ISETP.GT.U32.AND P3, PT, R2, R7, PT ;  /* 0x000000070200720c */ /* 0x000fe20003f64070 */
[----:B------:R-:W-:Y:S01]  /*3b00*/  IMAD.MOV R19, RZ, RZ, -R19 ;  /* 0x000000ffff137224 */ /* 0x000fe200078e0a13 */
[----:B------:R0:W-:Y:S01]  /*3b10*/  STL [R1+0x130], R5 ;  /* 0x0001300501007387 */ /* 0x0001e20000100800 */
[--C-:B------:R-:W-:Y:S01]  /*3b20*/  @!P1 IMAD.IADD R6, R6, 0x1, -R2.reuse ;  /* 0x0000000106069824 */ /* 0x100fe200078e0a02 */
[----:B------:R-:W-:Y:S01]  /*3b30*/  ISETP.GE.AND P1, PT, R3, RZ, PT ;  /* 0x000000ff0300720c */ /* 0x000fe20003f26270 */
[----:B------:R-:W-:Y:S01]  /*3b40*/  @!P6 IMAD.IADD R13, R13, 0x1, -R2 ;  /* 0x000000010d0de824 */ /* 0x000fe200078e0a02 */
[----:B------:R-:W-:Y:S01]  /*3b50*/  STL [R1+0x124], R10 ;  /* 0x0001240a01007387 */ /* 0x000fe20000100800 */
[----:B------:R-:W-:-:S02]  /*3b60*/  IMAD R8, R2, R19, R8 ;  /* 0x0000001302087224 */ /* 0x000fc400078e0208 */
[----:B------:R-:W-:Y:S01]  /*3b70*/  VIADD R3, R28, 0x42 ;  /* 0x000000421c037836 */ /* 0x000fe20000000000 */
[----:B------:R-:W-:Y:S01]  /*3b80*/  ISETP.GT.U32.AND P6, PT, R2, R13, PT ;  /* 0x0000000d0200720c */ /* 0x000fe20003fc4070 */
[----:B------:R-:W-:Y:S02]  /*3b90*/  @!P5 IMAD.IADD R24, R24, 0x1, -R2 ;  /* 0x000000011818d824 */ /* 0x000fe400078e0a02 */
[----:B0-----:R-:W-:Y:S01]  /*3ba0*/  IMAD.MOV.U32 R5, RZ, RZ, R6 ;  /* 0x000000ffff057224 */ /* 0x001fe200078e0006 */
[----:B------:R-:W-:Y:S01]  /*3bb0*/  IABS R11, R3 ;  /* 0x00000003000b7213 */ /* 0x000fe20000000000 */
[----:B------:R-:W-:Y:S01]  /*3bc0*/  @!P3 IMAD.IADD R7, R7, 0x1, -R2 ;  /* 0x000000010707b824 */ /* 0x000fe200078e0a02 */
[C---:B------:R-:W-:Y:S01]  /*3bd0*/  ISETP.GT.U32.AND P5, PT, R2.reuse, R24, PT ;  /* 0x000000180200720c */ /* 0x040fe20003fa4070 */
[----:B------:R-:W-:Y:S01]  /*3be0*/  @!P4 IMAD.MOV R5, RZ, RZ, -R5 ;  /* 0x000000ffff05c224 */ /* 0x000fe200078e0a05 */
[----:B------:R-:W-:Y:S01]  /*3bf0*/  ISETP.GT.U32.AND P4, PT, R2, R8, PT ;  /* 0x000000080200720c */ /* 0x000fe20003f84070 */
[----:B------:R-:W-:Y:S01]  /*3c00*/  IMAD.HI.U32 R12, R0, R11, RZ ;  /* 0x0000000b000c7227 */ /* 0x000fe200078e00ff */
[----:B------:R-:W-:-:S02]  /*3c10*/  ISETP.GT.U32.AND P3, PT, R2, R7, PT ;  /* 0x000000070200720c */ /* 0x000fc40003f64070 */
[----:B------:R0:W-:Y:S01]  /*3c20*/  STL [R1+0x12c], R5 ;  /* 0x00012c0501007387 */ /* 0x0001e20000100800 */
[----:B------:R-:W-:Y:S02]  /*3c30*/  VIADD R4, R28, 0x41 ;  /* 0x000000411c047836 */ /* 0x000fe40000000000 */
[----:B------:R-:W-:Y:S01]  /*3c40*/  @!P6 IMAD.IADD R13, R13, 0x1, -R2 ;  /* 0x000000010d0de824 */ /* 0x000fe200078e0a02 */
[----:B------:R-:W-:Y:S01]  /*3c50*/  ISETP.GE.AND P6, PT, R9, RZ, PT ;  /* 0x000000ff0900720c */ /* 0x000fe20003fc6270 */
[----:B------:R-:W-:Y:S01]  /*3c60*/  IMAD.MOV R12, RZ, RZ, -R12 ;  /* 0x000000ffff0c7224 */ /* 0x000fe200078e0a0c */
[----:B------:R-:W-:Y:S01]  /*3c70*/  IABS R6, R4 ;  /* 0x0000000400067213 */ /* 0x000fe20000000000 */
[--C-:B------:R-:W-:Y:S01]  /*3c80*/  @!P5 IMAD.IADD R24, R24, 0x1, -R2.reuse ;  /* 0x000000011818d824 */ /* 0x100fe200078e0a02 */
[----:B------:R-:W-:Y:S01]  /*3c90*/  ISETP.GE.AND P5, PT, R3, RZ, PT ;  /* 0x000000ff0300720c */ /* 0x000fe20003fa6270 */
[----:B------:R-:W-:Y:S01]  /*3ca0*/  @!P4 IMAD.IADD R8, R8, 0x1, -R2 ;  /* 0x000000010808c824 */ /* 0x000fe200078e0a02 */
[----:B------:R-:W-:Y:S01]  /*3cb0*/  ISETP.GE.AND P4, PT, R4, RZ, PT ;  /* 0x000000ff0400720c */ /* 0x000fe20003f86270 */
[----:B0-----:R-:W-:-:S02]  /*3cc0*/  IMAD.MOV.U32 R5, RZ, RZ, R13 ;  /* 0x000000ffff057224 */ /* 0x001fc400078e000d */
[C---:B------:R-:W-:Y:S02]  /*3cd0*/  IMAD R11, R2.reuse, R12, R11 ;  /* 0x0000000c020b7224 */ /* 0x040fe400078e020b */
[----:B------:R-:W-:Y:S01]  /*3ce0*/  @!P2 IMAD.MOV R5, RZ, RZ, -R5 ;  /* 0x000000ffff05a224 */ /* 0x000fe200078e0a05 */
[----:B------:R-:W-:Y:S01]  /*3cf0*/  ISETP.GT.U32.AND P2, PT, R2, R8, PT ;  /* 0x000000080200720c */ /* 0x000fe20003f44070 */
[----:B------:R-:W-:-:S03]  /*3d00*/  IMAD.HI.U32 R3, R0, R6, RZ ;  /* 0x0000000600037227 */ /* 0x000fc600078e00ff */
[----:B------:R0:W-:Y:S01]  /*3d10*/  STL [R1+0x128], R5 ;  /* 0x0001280501007387 */ /* 0x0001e20000100800 */
[----:B------:R-:W-:Y:S01]  /*3d20*/  @!P3 IMAD.IADD R7, R7, 0x1, -R2 ;  /* 0x000000010707b824 */ /* 0x000fe200078e0a02 */
[----:B------:R-:W-:Y:S01]  /*3d30*/  ISETP.GT.U32.AND P3, PT, R2, R11, PT ;  /* 0x0000000b0200720c */ /* 0x000fe20003f64070 */
[C---:B------:R-:W-:Y:S02]  /*3d40*/  VIADD R20, R28.reuse, 0x40 ;  /* 0x000000401c147836 */ /* 0x040fe40000000000 */
[----:B------:R-:W-:Y:S02]  /*3d50*/  IMAD.MOV R3, RZ, RZ, -R3 ;  /* 0x000000ffff037224 */ /* 0x000fe400078e0a03 */
[----:B------:R-:W-:Y:S01]  /*3d60*/  VIADD R12, R28, 0x3f ;  /* 0x0000003f1c0c7836 */ /* 0x000fe20000000000 */
[----:B------:R-:W-:Y:S01]  /*3d70*/  IABS R9, R20 ;  /* 0x0000001400097213 */ /* 0x000fe20000000000 */
[----:B------:R-:W-:Y:S02]  /*3d80*/  IMAD R6, R2, R3, R6 ;  /* 0x0000000302067224 */ /* 0x000fe400078e0206 */
[----:B------:R-:W-:Y:S01]  /*3d90*/  @!P2 IMAD.IADD R8, R8, 0x1, -R2 ;  /* 0x000000010808a824 */ /* 0x000fe200078e0a02 */
[----:B------:R-:W-:Y:S01]  /*3da0*/  IABS R21, R12 ;  /* 0x0000000c00157213 */ /* 0x000fe20000000000 */
[----:B------:R-:W-:Y:S01]  /*3db0*/  IMAD.HI.U32 R4, R0, R9, RZ ;  /* 0x0000000900047227 */ /* 0x000fe200078e00ff */
[----:B------:R-:W-:-:S03]  /*3dc0*/  ISETP.GT.U32.AND P2, PT, R2, R6, PT ;  /* 0x000000060200720c */ /* 0x000fc60003f44070 */
[----:B------:R-:W-:Y:S02]  /*3dd0*/  @!P3 IMAD.IADD R11, R11, 0x1, -R2 ;  /* 0x000000010b0bb824 */ /* 0x000fe400078e0a02 */
[----:B0-----:R-:W-:Y:S02]  /*3de0*/  IMAD.MOV.U32 R5, RZ, RZ, R24 ;  /* 0x000000ffff057224 */ /* 0x001fe400078e0018 */
[----:B------:R-:W-:Y:S02]  /*3df0*/  VIADD R13, R28, 0x3e ;  /* 0x0000003e1c0d7836 */ /* 0x000fe40000000000 */
[----:B------:R-:W-:Y:S02]  /*3e00*/  IMAD.MOV R4, RZ, RZ, -R4 ;  /* 0x000000ffff047224 */ /* 0x000fe400078e0a04 */
[----:B------:R-:W-:Y:S01]  /*3e10*/  @!P0 IMAD.MOV R5, RZ, RZ, -R5 ;  /* 0x000000ffff058224 */ /* 0x000fe200078e0a05 */
[----:B------:R-:W-:Y:S01]  /*3e20*/  ISETP.GT.U32.AND P0, PT, R2, R11, PT ;  /* 0x0000000b0200720c */ /* 0x000fe20003f04070 */
[----:B------:R-:W-:Y:S01]  /*3e30*/  VIADD R3, R28, 0x3d ;  /* 0x0000003d1c037836 */ /* 0x000fe20000000000 */
[----:B------:R-:W-:Y:S01]  /*3e40*/  IABS R16, R13 ;  /* 0x0000000d00107213 */ /* 0x000fe20000000000 */
[----:B------:R-:W-:Y:S01]  /*3e50*/  IMAD.HI.U32 R25, R0, R21, RZ ;  /* 0x0000001500197227 */ /* 0x000fe200078e00ff */
[----:B------:R0:W-:Y:S03]  /*3e60*/  STL [R1+0x11c], R5 ;  /* 0x00011c0501007387 */ /* 0x0001e60000100800 */
[----:B------:R-:W-:Y:S01]  /*3e70*/  IMAD R9, R2, R4, R9 ;  /* 0x0000000402097224 */ /* 0x000fe200078e0209 */
[----:B------:R-:W-:Y:S01]  /*3e80*/  IABS R4, R3 ;  /* 0x0000000300047213 */ /* 0x000fe20000000000 */
[----:B------:R-:W-:-:S02]  /*3e90*/  IMAD.MOV R25, RZ, RZ, -R25 ;  /* 0x000000ffff197224 */ /* 0x000fc400078e0a19 */
[----:B------:R-:W-:Y:S01]  /*3ea0*/  @!P2 IMAD.IADD R6, R6, 0x1, -R2 ;  /* 0x000000010606a824 */ /* 0x000fe200078e0a02 */
[----:B------:R-:W-:Y:S01]  /*3eb0*/  ISETP.GT.U32.AND P3, PT, R2, R9, PT ;  /* 0x000000090200720c */ /* 0x000fe20003f64070 */
[----:B------:R-:W-:Y:S01]  /*3ec0*/  IMAD.HI.U32 R22, R0, R16, RZ ;  /* 0x0000001000167227 */ /* 0x000fe200078e00ff */
[----:B------:R-:W-:-:S03]  /*3ed0*/  ISETP.GE.AND P2, PT, R20, RZ, PT ;  /* 0x000000ff1400720c */ /* 0x000fc60003f46270 */
[----:B0-----:R-:W-:Y:S02]  /*3ee0*/  IMAD.MOV.U32 R5, RZ, RZ, R7 ;  /* 0x000000ffff057224 */ /* 0x001fe400078e0007 */
[C---:B------:R-:W-:Y:S02]  /*3ef0*/  IMAD R20, R2.reuse, R25, R21 ;  /* 0x0000001902147224 */ /* 0x040fe400078e0215 */
[----:B------:R-:W-:Y:S02]  /*3f00*/  IMAD.MOV.U32 R24, RZ, RZ, R4 ;  /* 0x000000ffff187224 */ /* 0x000fe400078e0004 */
[----:B------:R-:W-:Y:S01]  /*3f10*/  @!P1 IMAD.MOV R5, RZ, RZ, -R5 ;  /* 0x000000ffff059224 */ /* 0x000fe200078e0a05 */
[C---:B------:R-:W-:Y:S01]  /*3f20*/  ISETP.GT.U32.AND P1, PT, R2.reuse, R6, PT ;  /* 0x000000060200720c */ /* 0x040fe20003f24070 */
[----:B------:R-:W-:Y:S02]  /*3f30*/  IMAD.MOV R22, RZ, RZ, -R22 ;  /* 0x000000ffff167224 */ /* 0x000fe400078e0a16 */
[----:B------:R-:W-:Y:S01]  /*3f40*/  @!P0 IMAD.IADD R11, R11, 0x1, -R2 ;  /* 0x000000010b0b8824 */ /* 0x000fe200078e0a02 */
[----:B------:R-:W-:Y:S01]  /*3f50*/  ISETP.GT.U32.AND P0, PT, R2, R20, PT ;  /* 0x000000140200720c */ /* 0x000fe20003f04070 */
[----:B------:R-:W-:Y:S01]  /*3f60*/  IMAD.HI.U32 R7, R0, R24, RZ ;  /* 0x0000001800077227 */ /* 0x000fe200078e00ff */
[----:B------:R0:W-:Y:S03]  /*3f70*/  STL [R1+0x114], R5 ;  /* 0x0001140501007387 */ /* 0x0001e60000100800 */
[----:B------:R-:W-:-:S02]  /*3f80*/  IMAD R4, R2, R22, R16 ;  /* 0x0000001602047224 */ /* 0x000fc400078e0210 */
[----:B------:R-:W-:Y:S02]  /*3f90*/  IMAD.MOV.U32 R10, RZ, RZ, R8 ;  /* 0x000000ffff0a7224 */ /* 0x000fe400078e0008 */
[----:B------:R-:W-:Y:S02]  /*3fa0*/  IMAD.MOV R7, RZ, RZ, -R7 ;  /* 0x000000ffff077224 */ /* 0x000fe400078e0a07 */
[----:B------:R-:W-:Y:S02]  /*3fb0*/  @!P3 IMAD.IADD R9, R9, 0x1, -R2 ;  /* 0x000000010909b824 */ /* 0x000fe400078e0a02 */
[----:B0-----:R-:W-:Y:S02]  /*3fc0*/  IMAD.MOV.U32 R5, RZ, RZ, R11 ;  /* 0x000000ffff057224 */ /* 0x001fe400078e000b */
[----:B------:R-:W-:Y:S01]  /*3fd0*/  @!P6 IMAD.MOV R10, RZ, RZ, -R10 ;  /* 0x000000ffff0ae224 */ /* 0x000fe200078e0a0a */
[----:B------:R-:W-:Y:S01]  /*3fe0*/  ISETP.GE.AND P6, PT, R12, RZ, PT ;  /* 0x000000ff0c00720c */ /* 0x000fe20003fc6270 */
[----:B------:R-:W-:Y:S01]  /*3ff0*/  @!P5 IMAD.MOV R5, RZ, RZ, -R5 ;  /* 0x000000ffff05d224 */ /* 0x000fe200078e0a05 */
[----:B------:R-:W-:Y:S01]  /*4000*/  ISETP.GT.U32.AND P5, PT, R2, R4, PT ;  /* 0x000000040200720c */ /* 0x000fe20003fa4070 */
[----:B------:R-:W-:Y:S01]  /*4010*/  VIADD R19, R28, 0x3c ;  /* 0x0000003c1c137836 */ /* 0x000fe20000000000 */
[C---:B------:R-:W-:Y:S01]  /*4020*/  ISETP.GT.U32.AND P3, PT, R2.reuse, R9, PT ;  /* 0x000000090200720c */ /* 0x040fe20003f64070 */
[----:B------:R-:W-:Y:S01]  /*4030*/  IMAD R12, R2, R7, R24 ;  /* 0x00000007020c7224 */ /* 0x000fe200078e0218 */
[----:B------:R-:W-:Y:S01]  /*4040*/  STL [R1+0xf4], R10 ;  /* 0x0000f40a01007387 */ /* 0x000fe20000100800 */
[--C-:B------:R-:W-:Y:S01]  /*4050*/  @!P0 IMAD.IADD R20, R20, 0x1, -R2.reuse ;  /* 0x0000000114148824 */ /* 0x100fe200078e0a02 */
[----:B------:R-:W-:Y:S01]  /*4060*/  IABS R21, R19 ;  /* 0x0000001300157213 */ /* 0x000fe20000000000 */
[----:B------:R-:W-:Y:S01]  /*4070*/  @!P1 IMAD.IADD R6, R6, 0x1, -R2 ;  /* 0x0000000106069824 */ /* 0x000fe200078e0a02 */
[----:B------:R-:W-:Y:S01]  /*4080*/  ISETP.GT.U32.AND P0, PT, R2, R12, PT ;  /* 0x0000000c0200720c */ /* 0x000fe20003f04070 */
[----:B------:R0:W-:Y:S01]  /*4090*/  STL [R1+0xf0], R5 ;  /* 0x0000f00501007387 */ /* 0x0001e20000100800 */
[----:B------:R-:W-:Y:S01]  /*40a0*/  ISETP.GE.AND P1, PT, R13, RZ, PT ;  /* 0x000000ff0d00720c */ /* 0x000fe20003f26270 */
[----:B------:R-:W-:-:S04]  /*40b0*/  IMAD.HI.U32 R8, R0, R21, RZ ;  /* 0x0000001500087227 */ /* 0x000fc800078e00ff */
[----:B------:R-:W-:Y:S01]  /*40c0*/  @!P5 IMAD.IADD R4, R4, 0x1, -R2 ;  /* 0x000000010404d824 */ /* 0x000fe200078e0a02 */
[----:B------:R-:W-:Y:S01]  /*40d0*/  ISETP.GT.U32.AND P5, PT, R2, R20, PT ;  /* 0x000000140200720c */ /* 0x000fe20003fa4070 */
[----:B------:R-:W-:Y:S02]  /*40e0*/  IMAD.MOV R8, RZ, RZ, -R8 ;  /* 0x000000ffff087224 */ /* 0x000fe400078e0a08 */
[----:B0-----:R-:W-:Y:S02]  /*40f0*/  IMAD.MOV.U32 R5, RZ, RZ, R6 ;  /* 0x000000ffff057224 */ /* 0x001fe400078e0006 */
[----:B------:R-:W-:Y:S02]  /*4100*/  VIADD R13, R28, 0x3b ;  /* 0x0000003b1c0d7836 */ /* 0x000fe40000000000 */
[--C-:B------:R-:W-:Y:S01]  /*4110*/  @!P3 IMAD.IADD R9, R9, 0x1, -R2.reuse ;  /* 0x000000010909b824 */ /* 0x100fe200078e0a02 */
[----:B------:R-:W-:Y:S01]  /*4120*/  ISETP.GE.AND P3, PT, R3, RZ, PT ;  /* 0x000000ff0300720c */ /* 0x000fe20003f66270 */
[----:B------:R-:W-:Y:S01]  /*4130*/  @!P4 IMAD.MOV R5, RZ, RZ, -R5 ;  /* 0x000000ffff05c224 */ /* 0x000fe200078e0a05 */
[C---:B------:R-:W-:Y:S01]  /*4140*/  ISETP.GT.U32.AND P4, PT, R2.reuse, R4, PT ;  /* 0x000000040200720c */ /* 0x040fe20003f84070 */
[----:B------:R-:W-:Y:S01]  /*4150*/  IMAD R3, R2, R8, R21 ;  /* 0x0000000802037224 */ /* 0x000fe200078e0215 */
[----:B------:R-:W-:Y:S01]  /*4160*/  IABS R21, R13 ;  /* 0x0000000d00157213 */ /* 0x000fe20000000000 */
[--C-:B------:R-:W-:Y:S01]  /*4170*/  @!P0 IMAD.IADD R12, R12, 0x1, -R2.reuse ;  /* 0x000000010c0c8824 */ /* 0x100fe200078e0a02 */
[----:B------:R0:W-:Y:S01]  /*4180*/  STL [R1+0xec], R5 ;  /* 0x0000ec0501007387 */ /* 0x0001e20000100800 */
[----:B------:R-:W-:Y:S01]  /*4190*/  @!P5 IMAD.IADD R20, R20, 0x1, -R2 ;  /* 0x000000011414d824 */ /* 0x000fe200078e0a02 */
[----:B------:R-:W-:Y:S01]  /*41a0*/  ISETP.GT.U32.AND P5, PT, R2, R3, PT ;  /* 0x000000030200720c */ /* 0x000fe20003fa4070 */
[----:B------:R-:W-:Y:S01]  /*41b0*/  IMAD.HI.U32 R24, R0, R21, RZ ;  /* 0x0000001500187227 */ /* 0x000fe200078e00ff */
[----:B------:R-:W-:-:S03]  /*41c0*/  ISETP.GT.U32.AND P0, PT, R2, R12, PT ;  /* 0x0000000c0200720c */ /* 0x000fc60003f04070 */
[----:B------:R-:W-:Y:S02]  /*41d0*/  IMAD.MOV R24, RZ, RZ, -R24 ;  /* 0x000000ffff187224 */ /* 0x000fe400078e0a18 */
[--C-:B------:R-:W-:Y:S01]  /*41e0*/  @!P4 IMAD.IADD R4, R4, 0x1, -R2.reuse ;  /* 0x000000010404c824 */ /* 0x100fe200078e0a02 */
[----:B------:R-:W-:Y:S01]  /*41f0*/  ISETP.GE.AND P4, PT, R19, RZ, PT ;  /* 0x000000ff1300720c */ /* 0x000fe20003f86270 */
[----:B------:R-:W-:Y:S02]  /*4200*/  IMAD R19, R2, R24, R21 ;  /* 0x0000001802137224 */ /* 0x000fe400078e0215 */
[C---:B------:R-:W-:Y:S02]  /*4210*/  VIADD R16, R28.reuse, 0x39 ;  /* 0x000000391c107836 */ /* 0x040fe40000000000 */
[----:B------:R-:W-:Y:S02]  /*4220*/  VIADD R11, R28, 0x3a ;  /* 0x0000003a1c0b7836 */ /* 0x000fe40000000000 */
[--C-:B------:R-:W-:Y:S01]  /*4230*/  @!P0 IMAD.IADD R12, R12, 0x1, -R2.reuse ;  /* 0x000000010c0c8824 */ /* 0x100fe200078e0a02 */
[----:B------:R-:W-:Y:S01]  /*4240*/  ISETP.GT.U32.AND P0, PT, R2, R19, PT ;  /* 0x000000130200720c */ /* 0x000fe20003f04070 */
[----:B------:R-:W-:Y:S01]  /*4250*/  VIADD R6, R28, 0x38 ;  /* 0x000000381c067836 */ /* 0x000fe20000000000 */
[----:B------:R-:W-:Y:S01]  /*4260*/  IABS R7, R16 ;  /* 0x0000001000077213 */ /* 0x000fe20000000000 */
[----:B------:R-:W-:Y:S01]  /*4270*/  @!P5 IMAD.IADD R3, R3, 0x1, -R2 ;  /* 0x000000010303d824 */ /* 0x000fe200078e0a02 */
[----:B------:R-:W-:Y:S01]  /*4280*/  IABS R22, R11 ;  /* 0x0000000b00167213 */ /* 0x000fe20000000000 */
[----:B0-----:R-:W-:Y:S01]  /*4290*/  IMAD.MOV.U32 R5, RZ, RZ, R20 ;  /* 0x000000ffff057224 */ /* 0x001fe200078e0014 */
[----:B------:R-:W-:Y:S01]  /*42a0*/  IABS R8, R6 ;  /* 0x0000000600087213 */ /* 0x000fe20000000000 */
[----:B------:R-:W-:Y:S01]  /*42b0*/  IMAD.HI.U32 R25, R0, R7, RZ ;  /* 0x0000000700197227 */ /* 0x000fe200078e00ff */
[----:B------:R-:W-:-:S03]  /*42c0*/  ISETP.GE.AND P5, PT, R13, RZ, PT ;  /* 0x000000ff0d00720c */ /* 0x000fc60003fa6270 */
[----:B------:R-:W-:-:S04]  /*42d0*/  IMAD.HI.U32 R21, R0, R22, RZ ;  /* 0x0000001600157227 */ /* 0x000fc800078e00ff */
[----:B------:R-:W-:Y:S01]  /*42e0*/  @!P0 IMAD.IADD R19, R19, 0x1, -R2 ;  /* 0x0000000113138824 */ /* 0x000fe200078e0a02 */
[----:B------:R-:W-:Y:S01]  /*42f0*/  ISETP.GT.U32.AND P0, PT, R2, R3, PT ;  /* 0x000000030200720c */ /* 0x000fe20003f04070 */
[----:B------:R-:W-:-:S04]  /*4300*/  IMAD.HI.U32 R24, R0, R8, RZ ;  /* 0x0000000800187227 */ /* 0x000fc800078e00ff */
[----:B------:R-:W-:Y:S02]  /*4310*/  IMAD.MOV R25, RZ, RZ, -R25 ;  /* 0x000000ffff197224 */ /* 0x000fe400078e0a19 */
[----:B------:R-:W-:Y:S02]  /*4320*/  IMAD.MOV R21, RZ, RZ, -R21 ;  /* 0x000000ffff157224 */ /* 0x000fe400078e0a15 */
[----:B------:R-:W-:Y:S02]  /*4330*/  IMAD.MOV R24, RZ, RZ, -R24 ;  /* 0x000000ffff187224 */ /* 0x000fe400078e0a18 */
[C---:B------:R-:W-:Y:S02]  /*4340*/  IMAD R7, R2.reuse, R25, R7 ;  /* 0x0000001902077224 */ /* 0x040fe400078e0207 */
[C---:B------:R-:W-:Y:S02]  /*4350*/  IMAD R21, R2.reuse, R21, R22 ;  /* 0x0000001502157224 */ /* 0x040fe400078e0216 */
[----:B------:R-:W-:-:S02]  /*4360*/  IMAD R8, R2, R24, R8 ;  /* 0x0000001802087224 */ /* 0x000fc400078e0208 */
[----:B------:R-:W-:Y:S01]  /*4370*/  @!P1 IMAD.MOV R4, RZ, RZ, -R4 ;  /* 0x000000ffff049224 */ /* 0x000fe200078e0a04 */
[C---:B------:R-:W-:Y:S01]  /*4380*/  ISETP.GT.U32.AND P1, PT, R2.reuse, R7, PT ;  /* 0x000000070200720c */ /* 0x040fe20003f24070 */
[----:B------:R-:W-:Y:S02]  /*4390*/  IMAD.MOV.U32 R10, RZ, RZ, R9 ;  /* 0x000000ffff0a7224 */ /* 0x000fe400078e0009 */
[----:B------:R-:W-:Y:S01]  /*43a0*/  @!P6 IMAD.MOV R5, RZ, RZ, -R5 ;  /* 0x000000ffff05e224 */ /* 0x000fe200078e0a05 */
[C---:B------:R-:W-:Y:S01]  /*43b0*/  ISETP.GT.U32.AND P6, PT, R2.reuse, R21, PT ;  /* 0x000000150200720c */ /* 0x040fe20003fc4070 */
[----:B------:R-:W-:Y:S01]  /*43c0*/  @!P0 IMAD.IADD R3, R3, 0x1, -R2 ;  /* 0x0000000103038824 */ /* 0x000fe200078e0a02 */
[----:B------:R-:W-:Y:S01]  /*43d0*/  ISETP.GT.U32.AND P0, PT, R2, R8, PT ;  /* 0x000000080200720c */ /* 0x000fe20003f04070 */
[C---:B------:R-:W-:Y:S02]  /*43e0*/  VIADD R13, R28.reuse, 0x37 ;  /* 0x000000371c0d7836 */ /* 0x040fe40000000000 */
[----:B------:R-:W-:-:S02]  /*43f0*/  VIADD R22, R28, 0x36 ;  /* 0x000000361c167836 */ /* 0x000fc40000000000 */
[----:B------:R-:W-:Y:S01]  /*4400*/  @!P2 IMAD.MOV R10, RZ, RZ, -R10 ;  /* 0x000000ffff0aa224 */ /* 0x000fe200078e0a0a */
[----:B------:R-:W-:Y:S01]  /*4410*/  ISETP.GT.U32.AND P2, PT, R2, R19, PT ;  /* 0x000000130200720c */ /* 0x000fe20003f44070 */
[--C-:B------:R-:W-:Y:S01]  /*4420*/  @!P1 IMAD.IADD R7, R7, 0x1, -R2.reuse ;  /* 0x0000000107079824 */ /* 0x100fe200078e0a02 */
[----:B------:R-:W-:Y:S01]  /*4430*/  IABS R9, R13 ;  /* 0x0000000d00097213 */ /* 0x000fe20000000000 */
[----:B------:R-:W-:Y:S01]  /*4440*/  VIADD R24, R28, 0x32 ;  /* 0x000000321c187836 */ /* 0x000fe20000000000 */
[----:B------:R-:W-:Y:S01]  /*4450*/  IABS R20, R22 ;  /* 0x0000001600147213 */ /* 0x000fe20000000000 */
[----:B------:R-:W-:Y:S01]  /*4460*/  STL [R1+0xe8], R10 ;  /* 0x0000e80a01007387 */ /* 0x000fe20000100800 */
[--C-:B------:R-:W-:Y:S01]  /*4470*/  @!P6 IMAD.IADD R21, R21, 0x1, -R2.reuse ;  /* 0x000000011515e824 */ /* 0x100fe200078e0a02 */
[----:B------:R-:W-:Y:S01]  /*4480*/  ISETP.GE.AND P6, PT, R6, RZ, PT ;  /* 0x000000ff0600720c */ /* 0x000fe20003fc6270 */
[--C-:B------:R-:W-:Y:S01]  /*4490*/  @!P0 IMAD.IADD R8, R8, 0x1, -R2.reuse ;  /* 0x0000000108088824 */ /* 0x100fe200078e0a02 */
[----:B------:R0:W-:Y:S01]  /*44a0*/  STL [R1+0xe4], R5 ;  /* 0x0000e40501007387 */ /* 0x0001e20000100800 */
[----:B------:R-:W-:Y:S01]  /*44b0*/  ISETP.GT.U32.AND P0, PT, R2, R7, PT ;  /* 0x000000070200720c */ /* 0x000fe20003f04070 */
[----:B------:R-:W-:Y:S01]  /*44c0*/  VIADD R26, R28, 0x2e ;  /* 0x0000002e1c1a7836 */ /* 0x000fe20000000000 */
[----:B------:R-:W-:Y:S01]  /*44d0*/  ISETP.GT.U32.AND P1, PT, R2, R21, PT ;  /* 0x000000150200720c */ /* 0x000fe20003f24070 */
[----:B------:R1:W-:Y:S01]  /*44e0*/  STL [R1+0xe0], R4 ;  /* 0x0000e00401007387 */ /* 0x0003e20000100800 */
[----:B------:R-:W-:Y:S01]  /*44f0*/  @!P2 IMAD.IADD R19, R19, 0x1, -R2 ;  /* 0x000000011313a824 */ /* 0x000fe200078e0a02 */
[----:B------:R-:W-:Y:S01]  /*4500*/  ISETP.GE.AND P2, PT, R16, RZ, PT ;  /* 0x000000ff1000720c */ /* 0x000fe20003f46270 */
[----:B------:R-:W-:-:S02]  /*4510*/  VIADD R16, R28, 0x35 ;  /* 0x000000351c107836 */ /* 0x000fc40000000000 */
[----:B------:R-:W-:Y:S02]  /*4520*/  VIADD R15, R28, 0x5 ;  /* 0x000000051c0f7836 */ /* 0x000fe40000000000 */
[----:B0-----:R-:W-:Y:S02]  /*4530*/  IMAD.MOV.U32 R5, RZ, RZ, R12 ;  /* 0x000000ffff057224 */ /* 0x001fe400078e000c */
[----:B------:R-:W-:-:S04]  /*4540*/  IMAD.HI.U32 R12, R0, R9, RZ ;  /* 0x00000009000c7227 */ /* 0x000fc800078e00ff */
[----:B-1----:R-:W-:Y:S02]  /*4550*/  IMAD.MOV.U32 R4, RZ, RZ, R20 ;  /* 0x000000ffff047224 */ /* 0x002fe400078e0014 */
[----:B------:R-:W-:Y:S01]  /*4560*/  @!P3 IMAD.MOV R5, RZ, RZ, -R5 ;  /* 0x000000ffff05b224 */ /* 0x000fe200078e0a05 */
[----:B------:R-:W-:Y:S01]  /*4570*/  ISETP.GE.AND P3, PT, R11, RZ, PT ;  /* 0x000000ff0b00720c */ /* 0x000fe20003f66270 */
[----:B------:R-:W-:Y:S02]  /*4580*/  IMAD.MOV R12, RZ, RZ, -R12 ;  /* 0x000000ffff0c7224 */ /* 0x000fe400078e0a0c */
[----:B------:R-:W-:Y:S01]  /*4590*/  IMAD.HI.U32 R6, R0, R4, RZ ;  /* 0x0000000400067227 */ /* 0x000fe200078e00ff */
[----:B------:R0:W-:Y:S03]  /*45a0*/  STL [R1+0xdc], R5 ;  /* 0x0000dc0501007387 */ /* 0x0001e60000100800 */
[----:B------:R-:W-:-:S02]  /*45b0*/  IMAD R9, R2, R12, R9 ;  /* 0x0000000c02097224 */ /* 0x000fc400078e0209 */
[----:B------:R-:W-:Y:S02]  /*45c0*/  IMAD.MOV R6, RZ, RZ, -R6 ;  /* 0x000000ffff067224 */ /* 0x000fe400078e0a06 */
[----:B------:R-:W-:Y:S02]  /*45d0*/  @!P0 IMAD.IADD R7, R7, 0x1, -R2 ;  /* 0x0000000107078824 */ /* 0x000fe400078e0a02 */
[C---:B------:R-:W-:Y:S01]  /*45e0*/  IMAD R6, R2.reuse, R6, R4 ;  /* 0x0000000602067224 */ /* 0x040fe200078e0204 */
[----:B------:R-:W-:Y:S01]  /*45f0*/  IABS R4, R16 ;  /* 0x0000001000047213 */ /* 0x000fe20000000000 */
[----:B0-----:R-:W-:Y:S02]  /*4600*/  IMAD.MOV.U32 R5, RZ, RZ, R3 ;  /* 0x000000ffff057224 */ /* 0x001fe400078e0003 */
[----:B------:R-:W-:Y:S01]  /*4610*/  IMAD.MOV.U32 R3, RZ, RZ, R19 ;  /* 0x000000ffff037224 */ /* 0x000fe200078e0013 */
[C---:B------:R-:W-:Y:S01]  /*4620*/  ISETP.GT.U32.AND P0, PT, R2.reuse, R6, PT ;  /* 0x000000060200720c */ /* 0x040fe20003f04070 */
[----:B------:R-:W-:Y:S01]  /*4630*/  @!P4 IMAD.MOV R5, RZ, RZ, -R5 ;  /* 0x000000ffff05c224 */ /* 0x000fe200078e0a05 */
[C---:B------:R-:W-:Y:S01]  /*4640*/  ISETP.GT.U32.AND P4, PT, R2.reuse, R8, PT ;  /* 0x000000080200720c */ /* 0x040fe20003f84070 */
[----:B------:R-:W-:Y:S01]  /*4650*/  @!P5 IMAD.MOV R3, RZ, RZ, -R3 ;  /* 0x000000ffff03d224 */ /* 0x000fe200078e0a03 */
[----:B------:R-:W-:Y:S01]  /*4660*/  ISETP.GT.U32.AND P5, PT, R2, R9, PT ;  /* 0x000000090200720c */ /* 0x000fe20003fa4070 */
[----:B------:R-:W-:Y:S01]  /*4670*/  VIADD R11, R28, 0x34 ;  /* 0x000000341c0b7836 */ /* 0x000fe20000000000 */
[----:B------:R0:W-:Y:S01]  /*4680*/  STL [R1+0xd8], R5 ;  /* 0x0000d80501007387 */ /* 0x0001e20000100800 */
[--C-:B------:R-:W-:Y:S01]  /*4690*/  @!P1 IMAD.IADD R21, R21, 0x1, -R2.reuse ;  /* 0x0000000115159824 */ /* 0x100fe200078e0a02 */
[----:B------:R-:W-:Y:S01]  /*46a0*/  ISETP.GE.AND P1, PT, R13, RZ, PT ;  /* 0x000000ff0d00720c */ /* 0x000fe20003f26270 */
[----:B------:R-:W-:Y:S01]  /*46b0*/  IMAD.HI.U32 R19, R0, R4, RZ ;  /* 0x0000000400137227 */ /* 0x000fe200078e00ff */
[----:B------:R1:W-:Y:S03]  /*46c0*/  STL [R1+0xd4], R3 ;  /* 0x0000d40301007387 */ /* 0x0003e60000100800 */
[----:B------:R-:W-:-:S02]  /*46d0*/  @!P0 IMAD.IADD R6, R6, 0x1, -R2 ;  /* 0x0000000106068824 */ /* 0x000fc400078e0a02 */
[--C-:B------:R-:W-:Y:S01]  /*46e0*/  @!P4 IMAD.IADD R8, R8, 0x1, -R2.reuse ;  /* 0x000000010808c824 */ /* 0x100fe200078e0a02 */
[----:B------:R-:W-:Y:S01]  /*46f0*/  ISETP.GE.AND P4, PT, R22, RZ, PT ;  /* 0x000000ff1600720c */ /* 0x000fe20003f86270 */
[----:B------:R-:W-:Y:S01]  /*4700*/  @!P5 IMAD.IADD R9, R9, 0x1, -R2 ;  /* 0x000000010909d824 */ /* 0x000fe200078e0a02 */
[----:B------:R-:W-:Y:S01]  /*4710*/  ISETP.GE.AND P5, PT, R16, RZ, PT ;  /* 0x000000ff1000720c */ /* 0x000fe20003fa6270 */
[----:B0-----:R-:W-:Y:S01]  /*4720*/  IMAD.MOV.U32 R5, RZ, RZ, R21 ;  /* 0x000000ffff057224 */ /* 0x001fe200078e0015 */
[----:B-1----:R-:W-:Y:S01]  /*4730*/  IABS R3, R11 ;  /* 0x0000000b00037213 */ /* 0x002fe20000000000 */
[----:B------:R-:W-:Y:S01]  /*4740*/  IMAD.MOV R19, RZ, RZ, -R19 ;  /* 0x000000ffff137224 */ /* 0x000fe200078e0a13 */
[C---:B------:R-:W-:Y:S01]  /*4750*/  ISETP.GT.U32.AND P0, PT, R2.reuse, R9, PT ;  /* 0x000000090200720c */ /* 0x040fe20003f04070 */
[----:B------:R-:W-:Y:S01]  /*4760*/  @!P3 IMAD.MOV R5, RZ, RZ, -R5 ;  /* 0x000000ffff05b224 */ /* 0x000fe200078e0a05 */
[----:B------:R-:W-:Y:S01]  /*4770*/  ISETP.GT.U32.AND P3, PT, R2, R6, PT ;  /* 0x000000060200720c */ /* 0x000fe20003f64070 */
[----:B------:R-:W-:-:S03]  /*4780*/  IMAD.HI.U32 R13, R0, R3, RZ ;  /* 0x00000003000d7227 */ /* 0x000fc600078e00ff */
[----:B------:R0:W-:Y:S01]  /*4790*/  STL [R1+0xc4], R5 ;  /* 0x0000c40501007387 */ /* 0x0001e20000100800 */
[----:B------:R-:W-:Y:S02]  /*47a0*/  VIADD R12, R28, 0x33 ;  /* 0x000000331c0c7836 */ /* 0x000fe40000000000 */
[----:B------:R-:W-:Y:S02]  /*47b0*/  IMAD.MOV R13, RZ, RZ, -R13 ;  /* 0x000000ffff0d7224 */ /* 0x000fe400078e0a0d */
[----:B------:R-:W-:Y:S01]  /*47c0*/  IMAD.MOV.U32 R10, RZ, RZ, R7 ;  /* 0x000000ffff0a7224 */ /* 0x000fe200078e0007 */
[----:B------:R-:W-:Y:S01]  /*47d0*/  IABS R16, R12 ;  /* 0x0000000c00107213 */ /* 0x000fe20000000000 */
[C---:B------:R-:W-:Y:S02]  /*47e0*/  IMAD R4, R2.reuse, R19, R4 ;  /* 0x0000001302047224 */ /* 0x040fe400078e0204 */
[----:B------:R-:W-:Y:S02]  /*47f0*/  IMAD R3, R2, R13, R3 ;  /* 0x0000000d02037224 */ /* 0x000fe400078e0203 */
[----:B0-----:R-:W-:-:S02]  /*4800*/  IMAD.MOV.U32 R5, RZ, RZ, R8 ;  /* 0x000000ffff057224 */ /* 0x001fc400078e0008 */
[----:B------:R-:W-:Y:S01]  /*4810*/  @!P2 IMAD.MOV R10, RZ, RZ, -R10 ;  /* 0x000000ffff0aa224 */ /* 0x000fe200078e0a0a */
[C---:B------:R-:W-:Y:S01]  /*4820*/  ISETP.GT.U32.AND P2, PT, R2.reuse, R4, PT ;  /* 0x000000040200720c */ /* 0x040fe20003f44070 */
[----:B------:R-:W-:Y:S01]  /*4830*/  @!P6 IMAD.MOV R5, RZ, RZ, -R5 ;  /* 0x000000ffff05e224 */ /* 0x000fe200078e0a05 */
[----:B------:R-:W-:Y:S01]  /*4840*/  ISETP.GE.AND P6, PT, R11, RZ, PT ;  /* 0x000000ff0b00720c */ /* 0x000fe20003fc6270 */
[----:B------:R-:W-:Y:S01]  /*4850*/  @!P0 IMAD.IADD R9, R9, 0x1, -R2 ;  /* 0x0000000109098824 */ /* 0x000fe200078e0a02 */
[----:B------:R-:W-:Y:S01]  /*4860*/  ISETP.GT.U32.AND P0, PT, R2, R3, PT ;  /* 0x000000030200720c */ /* 0x000fe20003f04070 */
[----:B------:R-:W-:Y:S01]  /*4870*/  IMAD.MOV.U32 R21, RZ, RZ, R16 ;  /* 0x000000ffff157224 */ /* 0x000fe200078e0010 */
[----:B------:R-:W-:Y:S01]  /*4880*/  STL [R1+0xc8], R10 ;  /* 0x0000c80a01007387 */ /* 0x000fe20000100800 */
[----:B------:R-:W-:Y:S01]  /*4890*/  @!P3 IMAD.IADD R6, R6, 0x1, -R2 ;  /* 0x000000010606b824 */ /* 0x000fe200078e0a02 */
[----:B------:R-:W-:Y:S01]  /*48a0*/  ISETP.GE.AND P3, PT, R12, RZ, PT ;  /* 0x000000ff0c00720c */ /* 0x000fe20003f66270 */
[----:B------:R-:W-:Y:S01]  /*48b0*/  IMAD.HI.U32 R7, R0, R21, RZ ;  /* 0x0000001500077227 */ /* 0x000fe200078e00ff */
[----:B------:R0:W-:Y:S03]  /*48c0*/  STL [R1+0xcc], R5 ;  /* 0x0000cc0501007387 */ /* 0x0001e60000100800 */
[----:B------:R-:W-:-:S02]  /*48d0*/  IMAD.MOV R7, RZ, RZ, -R7 ;  /* 0x000000ffff077224 */ /* 0x000fc400078e0a07 */
[--C-:B------:R-:W-:Y:S01]  /*48e0*/  @!P2 IMAD.IADD R4, R4, 0x1, -R2.reuse ;  /* 0x000000010404a824 */ /* 0x100fe200078e0a02 */
[----:B------:R-:W-:Y:S01]  /*48f0*/  ISETP.GE.AND P2, PT, R24, RZ, PT ;  /* 0x000000ff1800720c */ /* 0x000fe20003f46270 */
[----:B------:R-:W-:Y:S01]  /*4900*/  IMAD R21, R2, R7, R21 ;  /* 0x0000000702157224 */ /* 0x000fe200078e0215 */
[----:B------:R-:W-:Y:S01]  /*4910*/  IABS R24, R24 ;  /* 0x0000001800187213 */ /* 0x000fe20000000000 */
[----:B------:R-:W-:Y:S02]  /*4920*/  @!P0 IMAD.IADD R3, R3, 0x1, -R2 ;  /* 0x0000000103038824 */ /* 0x000fe400078e0a02 */
[----:B0-----:R-:W-:Y:S02]  /*4930*/  IMAD.MOV.U32 R5, RZ, RZ, R9 ;  /* 0x000000ffff057224 */ /* 0x001fe400078e0009 */
[----:B------:R-:W-:Y:S01]  /*4940*/  VIADD R11, R28, 0x31 ;  /* 0x000000311c0b7836 */ /* 0x000fe20000000000 */
[C---:B------:R-:W-:Y:S01]  /*4950*/  ISETP.GT.U32.AND P0, PT, R2.reuse, R3, PT ;  /* 0x000000030200720c */ /* 0x040fe20003f04070 */
[----:B------:R-:W-:Y:S01]  /*4960*/  @!P1 IMAD.MOV R5, RZ, RZ, -R5 ;  /* 0x000000ffff059224 */ /* 0x000fe200078e0a05 */
[----:B------:R-:W-:Y:S01]  /*4970*/  ISETP.GT.U32.AND P1, PT, R2, R4, PT ;  /* 0x000000040200720c */ /* 0x000fe20003f24070 */
[----:B------:R-:W-:Y:S01]  /*4980*/  IMAD.HI.U32 R13, R0, R24, RZ ;  /* 0x00000018000d7227 */ /* 0x000fe200078e00ff */
[----:B------:R-:W-:-:S02]  /*4990*/  IABS R12, R11 ;  /* 0x0000000b000c7213 */ /* 0x000fc40000000000 */
[----:B------:R0:W-:Y:S01]  /*49a0*/  STL [R1+0xd0], R5 ;  /* 0x0000d00501007387 */ /* 0x0001e20000100800 */
[----:B------:R-:W-:Y:S02]  /*49b0*/  VIADD R9, R28, 0x30 ;  /* 0x000000301c097836 */ /* 0x000fe40000000000 */
[----:B------:R-:W-:-:S03]  /*49c0*/  IMAD.HI.U32 R8, R0, R12, RZ ;  /* 0x0000000c00087227 */ /* 0x000fc600078e00ff */
[----:B------:R-:W-:Y:S01]  /*49d0*/  IABS R7, R9 ;  /* 0x0000000900077213 */ /* 0x000fe20000000000 */
[--C-:B------:R-:W-:Y:S01]  /*49e0*/  @!P0 IMAD.IADD R3, R3, 0x1, -R2.reuse ;  /* 0x0000000103038824 */ /* 0x100fe200078e0a02 */
[----:B------:R-:W-:Y:S01]  /*49f0*/  ISETP.GE.AND P0, PT, R9, RZ, PT ;  /* 0x000000ff0900720c */ /* 0x000fe20003f06270 */
[----:B------:R-:W-:Y:S01]  /*4a00*/  @!P1 IMAD.IADD R4, R4, 0x1, -R2 ;  /* 0x0000000104049824 */ /* 0x000fe200078e0a02 */
[----:B------:R-:W-:Y:S01]  /*4a10*/  ISETP.GE.AND P1, PT, R11, RZ, PT ;  /* 0x000000ff0b00720c */ /* 0x000fe20003f26270 */
[----:B0-----:R-:W-:Y:S02]  /*4a20*/  IMAD.MOV.U32 R5, RZ, RZ, R6 ;  /* 0x000000ffff057224 */ /* 0x001fe400078e0006 */
[----:B------:R-:W-:Y:S02]  /*4a30*/  IMAD.MOV R11, RZ, RZ, -R13 ;  /* 0x000000ffff0b7224 */ /* 0x000fe400078e0a0d */
[----:B------:R-:W-:Y:S01]  /*4a40*/  @!P4 IMAD.MOV R5, RZ, RZ, -R5 ;  /* 0x000000ffff05c224 */ /* 0x000fe200078e0a05 */
[C---:B------:R-:W-:Y:S01]  /*4a50*/  ISETP.GT.U32.AND P4, PT, R2.reuse, R21, PT ;  /* 0x000000150200720c */ /* 0x040fe20003f84070 */
[----:B------:R-:W-:-:S02]  /*4a60*/  IMAD R24, R2, R11, R24 ;  /* 0x0000000b02187224 */ /* 0x000fc400078e0218 */
[----:B------:R-:W-:Y:S01]  /*4a70*/  IMAD.HI.U32 R6, R0, R7, RZ ;  /* 0x0000000700067227 */ /* 0x000fe200078e00ff */
[----:B------:R0:W-:Y:S03]  /*4a80*/  STL [R1+0x1c0], R5 ;  /* 0x0001c00501007387 */ /* 0x0001e60000100800 */
[----:B------:R-:W-:Y:S02]  /*4a90*/  IMAD.MOV R8, RZ, RZ, -R8 ;  /* 0x000000ffff087224 */ /* 0x000fe400078e0a08 */
[----:B------:R-:W-:Y:S02]  /*4aa0*/  IMAD.MOV R6, RZ, RZ, -R6 ;  /* 0x000000ffff067224 */ /* 0x000fe400078e0a06 */
[----:B------:R-:W-:Y:S02]  /*4ab0*/  IMAD R12, R2, R8, R12 ;  /* 0x00000008020c7224 */ /* 0x000fe400078e020c */
[----:B------:R-:W-:-:S02]  /*4ac0*/  @!P4 IMAD.IADD R21, R21, 0x1, -R2 ;  /* 0x000000011515c824 */ /* 0x000fc400078e0a02 */
[----:B0-----:R-:W-:Y:S01]  /*4ad0*/  IMAD.MOV.U32 R5, RZ, RZ, R3 ;  /* 0x000000ffff057224 */ /* 0x001fe200078e0003 */
[----:B------:R-:W-:Y:S01]  /*4ae0*/  IABS R3, R26 ;  /* 0x0000001a00037213 */ /* 0x000fe20000000000 */
[C---:B------:R-:W-:Y:S01]  /*4af0*/  IMAD R7, R2.reuse, R6, R7 ;  /* 0x0000000602077224 */ /* 0x040fe200078e0207 */
[C---:B------:R-:W-:Y:S01]  /*4b00*/  ISETP.GT.U32.AND P4, PT, R2.reuse, R21, PT ;  /* 0x000000150200720c */ /* 0x040fe20003f84070 */
[----:B------:R-:W-:Y:S01]  /*4b10*/  @!P6 IMAD.MOV R5, RZ, RZ, -R5 ;  /* 0x000000ffff05e224 */ /* 0x000fe200078e0a05 */
[----:B------:R-:W-:Y:S01]  /*4b20*/  ISETP.GT.U32.AND P6, PT, R2, R24, PT ;  /* 0x000000180200720c */ /* 0x000fe20003fc4070 */
[C---:B------:R-:W-:Y:S02]  /*4b30*/  VIADD R6, R28.reuse, 0x2f ;  /* 0x0000002f1c067836 */ /* 0x040fe40000000000 */
[----:B------:R-:W-:Y:S02]  /*4b40*/  IMAD.MOV.U32 R10, RZ, RZ, R4 ;  /* 0x000000ffff0a7224 */ /* 0x000fe400078e0004 */
[----:B------:R-:W-:-:S02]  /*4b50*/  VIADD R13, R28, 0x2d ;  /* 0x0000002d1c0d7836 */ /* 0x000fc40000000000 */
[----:B------:R-:W-:Y:S01]  /*4b60*/  @!P5 IMAD.MOV R10, RZ, RZ, -R10 ;  /* 0x000000ffff0ad224 */ /* 0x000fe200078e0a0a */
[----:B------:R-:W-:Y:S01]  /*4b70*/  ISETP.GE.AND P5, PT, R6, RZ, PT ;  /* 0x000000ff0600720c */ /* 0x000fe20003fa6270 */
[----:B------:R-:W-:Y:S01]  /*4b80*/  IMAD.HI.U32 R20, R0, R3, RZ ;  /* 0x0000000300147227 */ /* 0x000fe200078e00ff */
[----:B------:R-:W-:Y:S02]  /*4b90*/  IABS R6, R6 ;  /* 0x0000000600067213 */ /* 0x000fe40000000000 */
[----:B------:R-:W-:Y:S01]  /*4ba0*/  STL [R1+0x1b4], R10 ;  /* 0x0001b40a01007387 */ /* 0x000fe20000100800 */
[--C-:B------:R-:W-:Y:S01]  /*4bb0*/  @!P4 IMAD.IADD R21, R21, 0x1, -R2.reuse ;  /* 0x000000011515c824 */ /* 0x100fe200078e0a02 */
[----:B------:R-:W-:Y:S01]  /*4bc0*/  ISETP.GT.U32.AND P4, PT, R2, R12, PT ;  /* 0x0000000c0200720c */ /* 0x000fe20003f84070 */
[----:B------:R-:W-:Y:S01]  /*4bd0*/  @!P6 IMAD.IADD R24, R24, 0x1, -R2 ;  /* 0x000000011818e824 */ /* 0x000fe200078e0a02 */
[----:B------:R0:W-:Y:S01]  /*4be0*/  STL [R1+0x1b8], R5 ;  /* 0x0001b80501007387 */ /* 0x0001e20000100800 */
[----:B------:R-:W-:Y:S01]  /*4bf0*/  IMAD.HI.U32 R22, R0, R6, RZ ;  /* 0x0000000600167227 */ /* 0x000fe200078e00ff */
[----:B------:R-:W-:-:S02]  /*4c00*/  IABS R8, R13 ;  /* 0x0000000d00087213 */ /* 0x000fc40000000000 */
[C---:B------:R-:W-:Y:S01]  /*4c10*/  ISETP.GT.U32.AND P6, PT, R2.reuse, R24, PT ;  /* 0x000000180200720c */ /* 0x040fe20003fc4070 */
[----:B------:R-:W-:Y:S02]  /*4c20*/  IMAD.MOV R22, RZ, RZ, -R22 ;  /* 0x000000ffff167224 */ /* 0x000fe400078e0a16 */
[----:B------:R-:W-:Y:S02]  /*4c30*/  IMAD.MOV R20, RZ, RZ, -R20 ;  /* 0x000000ffff147224 */ /* 0x000fe400078e0a14 */
[----:B------:R-:W-:Y:S02]  /*4c40*/  IMAD R6, R2, R22, R6 ;  /* 0x0000001602067224 */ /* 0x000fe400078e0206 */
[----:B------:R-:W-:Y:S02]  /*4c50*/  @!P4 IMAD.IADD R12, R12, 0x1, -R2 ;  /* 0x000000010c0cc824 */ /* 0x000fe400078e0a02 */
[----:B0-----:R-:W-:Y:S02]  /*4c60*/  IMAD.MOV.U32 R5, RZ, RZ, R21 ;  /* 0x000000ffff057224 */ /* 0x001fe400078e0015 */
[----:B------:R-:W-:Y:S01]  /*4c70*/  IMAD.HI.U32 R4, R0, R8, RZ ;  /* 0x0000000800047227 */ /* 0x000fe200078e00ff */
[----:B------:R-:W-:-:S03]  /*4c80*/  ISETP.GT.U32.AND P4, PT, R2, R12, PT ;  /* 0x0000000c0200720c */ /* 0x000fc60003f84070 */
[----:B------:R-:W-:Y:S01]  /*4c90*/  @!P3 IMAD.MOV R5, RZ, RZ, -R5 ;  /* 0x000000ffff05b224 */ /* 0x000fe200078e0a05 */
[----:B------:R-:W-:Y:S01]  /*4ca0*/  ISETP.GT.U32.AND P3, PT, R2, R7, PT ;  /* 0x000000070200720c */ /* 0x000fe20003f64070 */
[----:B------:R-:W-:Y:S01]  /*4cb0*/  @!P6 IMAD.IADD R24, R24, 0x1, -R2 ;  /* 0x000000011818e824 */ /* 0x000fe200078e0a02 */
[C---:B------:R-:W-:Y:S01]  /*4cc0*/  ISETP.GT.U32.AND P6, PT, R2.reuse, R6, PT ;  /* 0x000000060200720c */ /* 0x040fe20003fc4070 */
[----:B------:R-:W-:Y:S01]  /*4cd0*/  IMAD R3, R2, R20, R3 ;  /* 0x0000001402037224 */ /* 0x000fe200078e0203 */
[----:B------:R0:W-:Y:S01]  /*4ce0*/  STL [R1+0x1b0], R5 ;  /* 0x0001b00501007387 */ /* 0x0001e20000100800 */
[----:B------:R-:W-:Y:S02]  /*4cf0*/  VIADD R16, R28, 0x2c ;  /* 0x0000002c1c107836 */ /* 0x000fe40000000000 */
[----:B------:R-:W-:Y:S02]  /*4d00*/  IMAD.MOV R20, RZ, RZ, -R4 ;  /* 0x000000ffff147224 */ /* 0x000fe400078e0a04 */
[----:B------:R-:W-:Y:S01]  /*4d10*/  @!P4 IMAD.IADD R12, R12, 0x1, -R2 ;  /* 0x000000010c0cc824 */ /* 0x000fe200078e0a02 */
[----:B------:R-:W-:Y:S01]  /*4d20*/  IABS R11, R16 ;  /* 0x00000010000b7213 */ /* 0x000fe20000000000 */
[C---:B------:R-:W-:Y:S01]  /*4d30*/  IMAD R8, R2.reuse, R20, R8 ;  /* 0x0000001402087224 */ /* 0x040fe200078e0208 */
[----:B------:R-:W-:Y:S01]  /*4d40*/  ISETP.GT.U32.AND P4, PT, R2, R3, PT ;  /* 0x000000030200720c */ /* 0x000fe20003f84070 */
[----:B------:R-:W-:-:S02]  /*4d50*/  @!P3 IMAD.IADD R7, R7, 0x1, -R2 ;  /* 0x000000010707b824 */ /* 0x000fc400078e0a02 */
[----:B------:R-:W-:Y:S01]  /*4d60*/  @!P6 IMAD.IADD R6, R6, 0x1, -R2 ;  /* 0x000000010606e824 */ /* 0x000fe200078e0a02 */
[----:B------:R-:W-:Y:S01]  /*4d70*/  ISETP.GT.U32.AND P3, PT, R2, R8, PT ;  /* 0x000000080200720c */ /* 0x000fe20003f64070 */
[----:B------:R-:W-:Y:S01]  /*4d80*/  IMAD.HI.U32 R21, R0, R11, RZ ;  /* 0x0000000b00157227 */ /* 0x000fe200078e00ff */
[----:B------:R-:W-:-:S03]  /*4d90*/  ISETP.GT.U32.AND P6, PT, R2, R7, PT ;  /* 0x000000070200720c */ /* 0x000fc60003fc4070 */
[----:B------:R-:W-:Y:S02]  /*4da0*/  IMAD.MOV R21, RZ, RZ, -R21 ;  /* 0x000000ffff157224 */ /* 0x000fe400078e0a15 */
[----:B------:R-:W-:Y:S02]  /*4db0*/  VIADD R19, R28, 0x2b ;  /* 0x0000002b1c137836 */ /* 0x000fe40000000000 */
[----:B0-----:R-:W-:Y:S02]  /*4dc0*/  IMAD.MOV.U32 R5, RZ, RZ, R24 ;  /* 0x000000ffff057224 */ /* 0x001fe400078e0018 */
[C---:B------:R-:W-:Y:S01]  /*4dd0*/  IMAD R11, R2.reuse, R21, R11 ;  /* 0x00000015020b7224 */ /* 0x040fe200078e020b */
[----:B------:R-:W-:Y:S01]  /*4de0*/  IABS R9, R19 ;  /* 0x0000001300097213 */ /* 0x000fe20000000000 */
[----:B------:R-:W-:Y:S01]  /*4df0*/  @!P4 IMAD.IADD R3, R3, 0x1, -R2 ;  /* 0x000000010303c824 */ /* 0x000fe200078e0a02 */
[----:B------:R-:W-:Y:S01]  /*4e00*/  ISETP.GT.U32.AND P4, PT, R2, R6, PT ;  /* 0x000000060200720c */ /* 0x000fe20003f84070 */
[----:B------:R-:W-:-:S02]  /*4e10*/  @!P2 IMAD.MOV R5, RZ, RZ, -R5 ;  /* 0x000000ffff05a224 */ /* 0x000fc400078e0a05 */
[--C-:B------:R-:W-:Y:S01]  /*4e20*/  @!P3 IMAD.IADD R8, R8, 0x1, -R2.reuse ;  /* 0x000000010808b824 */ /* 0x100fe200078e0a02 */
[C---:B------:R-:W-:Y:S01]  /*4e30*/  ISETP.GT.U32.AND P3, PT, R2.reuse, R3, PT ;  /* 0x000000030200720c */ /* 0x040fe20003f64070 */
[----:B------:R-:W-:Y:S01]  /*4e40*/  @!P6 IMAD.IADD R7, R7, 0x1, -R2 ;  /* 0x000000010707e824 */ /* 0x000fe200078e0a02 */
[----:B------:R-:W-:Y:S01]  /*4e50*/  ISETP.GT.U32.AND P6, PT, R2, R11, PT ;  /* 0x0000000b0200720c */ /* 0x000fe20003fc4070 */
[----:B------:R0:W-:Y:S01]  /*4e60*/  STL [R1+0xbc], R5 ;  /* 0x0000bc0501007387 */ /* 0x0001e20000100800 */
[----:B------:R-:W-:Y:S01]  /*4e70*/  IMAD.HI.U32 R4, R0, R9, RZ ;  /* 0x0000000900047227 */ /* 0x000fe200078e00ff */
[----:B------:R-:W-:-:S03]  /*4e80*/  ISETP.GT.U32.AND P2, PT, R2, R8, PT ;  /* 0x000000080200720c */ /* 0x000fc60003f44070 */
[C---:B------:R-:W-:Y:S02]  /*4e90*/  VIADD R22, R28.reuse, 0x28 ;  /* 0x000000281c167836 */ /* 0x040fe40000000000 */
[----:B------:R-:W-:Y:S02]  /*4ea0*/  IMAD.MOV R4, RZ, RZ, -R4 ;  /* 0x000000ffff047224 */ /* 0x000fe400078e0a04 */
[----:B------:R-:W-:Y:S01]  /*4eb0*/  VIADD R20, R28, 0x2a ;  /* 0x0000002a1c147836 */ /* 0x000fe20000000000 */
[----:B------:R-:W-:Y:S01]  /*4ec0*/  IABS R25, R22 ;  /* 0x0000001600197213 */ /* 0x000fe20000000000 */
[----:B0-----:R-:W-:Y:S02]  /*4ed0*/  IMAD.MOV.U32 R5, RZ, RZ, R12 ;  /* 0x000000ffff057224 */ /* 0x001fe400078e000c */
[----:B------:R-:W-:Y:S02]  /*4ee0*/  @!P4 IMAD.IADD R6, R6, 0x1, -R2 ;  /* 0x000000010606c824 */ /* 0x000fe400078e0a02 */
[----:B------:R-:W-:-:S02]  /*4ef0*/  @!P1 IMAD.MOV R5, RZ, RZ, -R5 ;  /* 0x000000ffff059224 */ /* 0x000fc400078e0a05 */
[----:B------:R-:W-:Y:S01]  /*4f00*/  IMAD R9, R2, R4, R9 ;  /* 0x0000000402097224 */ /* 0x000fe200078e0209 */
[----:B------:R-:W-:Y:S01]  /*4f10*/  IABS R4, R20 ;  /* 0x0000001400047213 */ /* 0x000fe20000000000 */
[----:B------:R-:W-:Y:S01]  /*4f20*/  IMAD.MOV.U32 R10, RZ, RZ, R7 ;  /* 0x000000ffff0a7224 */ /* 0x000fe200078e0007 */
[----:B------:R0:W-:Y:S01]  /*4f30*/  STL [R1+0xb8], R5 ;  /* 0x0000b80501007387 */ /* 0x0001e20000100800 */
[--C-:B------:R-:W-:Y:S01]  /*4f40*/  @!P3 IMAD.IADD R3, R3, 0x1, -R2.reuse ;  /* 0x000000010303b824 */ /* 0x100fe200078e0a02 */
[----:B------:R-:W-:Y:S01]  /*4f50*/  ISETP.GE.AND P3, PT, R26, RZ, PT ;  /* 0x000000ff1a00720c */ /* 0x000fe20003f66270 */
[----:B------:R-:W-:Y:S01]  /*4f60*/  @!P6 IMAD.IADD R11, R11, 0x1, -R2 ;  /* 0x000000010b0be824 */ /* 0x000fe200078e0a02 */
[----:B------:R-:W-:Y:S01]  /*4f70*/  ISETP.GE.AND P6, PT, R13, RZ, PT ;  /* 0x000000ff0d00720c */ /* 0x000fe20003fc6270 */
[----:B------:R-:W-:Y:S01]  /*4f80*/  IMAD.HI.U32 R26, R0, R25, RZ ;  /* 0x00000019001a7227 */ /* 0x000fe200078e00ff */
[C---:B------:R-:W-:Y:S02]  /*4f90*/  ISETP.GT.U32.AND P4, PT, R2.reuse, R9, PT ;  /* 0x000000090200720c */ /* 0x040fe40003f84070 */
[----:B------:R-:W-:Y:S01]  /*4fa0*/  ISETP.GT.U32.AND P1, PT, R2, R11, PT ;  /* 0x0000000b0200720c */ /* 0x000fe20003f24070 */
[----:B------:R-:W-:-:S02]  /*4fb0*/  VIADD R21, R28, 0x29 ;  /* 0x000000291c157836 */ /* 0x000fc40000000000 */
[----:B0-----:R-:W-:Y:S02]  /*4fc0*/  IMAD.MOV.U32 R5, RZ, RZ, R6 ;  /* 0x000000ffff057224 */ /* 0x001fe400078e0006 */
[----:B------:R-:W-:Y:S01]  /*4fd0*/  @!P0 IMAD.MOV R10, RZ, RZ, -R10 ;  /* 0x000000ffff0a8224 */ /* 0x000fe200078e0a0a */
[----:B------:R-:W-:Y:S01]  /*4fe0*/  IABS R24, R21 ;  /* 0x0000001500187213 */ /* 0x000fe20000000000 */
[----:B------:R-:W-:-:S03]  /*4ff0*/  IMAD.HI.U32 R27, R0, R4, RZ ;  /* 0x00000004001b7227 */ /* 0x000fc600078e00ff */
[----:B------:R-:W-:Y:S01]  /*5000*/  STL [R1+0xb4], R10 ;  /* 0x0000b40a01007387 */ /* 0x000fe20000100800 */
[----:B------:R-:W-:Y:S02]  /*5010*/  @!P5 IMAD.MOV R5, RZ, RZ, -R5 ;  /* 0x000000ffff05d224 */ /* 0x000fe400078e0a05 */
[----:B------:R-:W-:Y:S02]  /*5020*/  @!P2 IMAD.IADD R8, R8, 0x1, -R2 ;  /* 0x000000010808a824 */ /* 0x000fe400078e0a02 */
[----:B------:R-:W-:Y:S01]  /*5030*/  IMAD.MOV R26, RZ, RZ, -R26 ;  /* 0x000000ffff1a7224 */ /* 0x000fe200078e0a1a */
[----:B------:R0:W-:Y:S01]  /*5040*/  STL [R1+0xb0], R5 ;  /* 0x0000b00501007387 */ /* 0x0001e20000100800 */
[----:B------:R-:W-:Y:S02]  /*5050*/  IMAD.MOV R27, RZ, RZ, -R27 ;  /* 0x000000ffff1b7224 */ /* 0x000fe400078e0a1b */
[C---:B------:R-:W-:Y:S02]  /*5060*/  IMAD R25, R2.reuse, R26, R25 ;  /* 0x0000001a02197224 */ /* 0x040fe400078e0219 */
[----:B------:R-:W-:-:S02]  /*5070*/  IMAD R4, R2, R27, R4 ;  /* 0x0000001b02047224 */ /* 0x000fc400078e0204 */
[----:B------:R-:W-:-:S03]  /*5080*/  IMAD.HI.U32 R27, R0, R24, RZ ;  /* 0x00000018001b7227 */ /* 0x000fc600078e00ff */
[C---:B------:R-:W-:Y:S01]  /*5090*/  ISETP.GT.U32.AND P2, PT, R2.reuse, R4, PT ;  /* 0x000000040200720c */ /* 0x040fe20003f44070 */
[----:B0-----:R-:W-:Y:S02]  /*50a0*/  IMAD.MOV.U32 R5, RZ, RZ, R8 ;  /* 0x000000ffff057224 */ /* 0x001fe400078e0008 */
[----:B------:R-:W-:Y:S02]  /*50b0*/  IMAD.MOV R27, RZ, RZ, -R27 ;  /* 0x000000ffff1b7224 */ /* 0x000fe400078e0a1b */
[----:B------:R-:W-:Y:S01]  /*50c0*/  @!P6 IMAD.MOV R5, RZ, RZ, -R5 ;  /* 0x000000ffff05e224 */ /* 0x000fe200078e0a05 */
[----:B------:R-:W-:Y:S01]  /*50d0*/  ISETP.GT.U32.AND P6, PT, R2, R25, PT ;  /* 0x000000190200720c */ /* 0x000fe20003fc4070 */
[----:B------:R-:W-:Y:S01]  /*50e0*/  @!P4 IMAD.IADD R9, R9, 0x1, -R2 ;  /* 0x000000010909c824 */ /* 0x000fe200078e0a02 */
[----:B------:R-:W-:Y:S01]  /*50f0*/  ISETP.GE.AND P4, PT, R16, RZ, PT ;  /* 0x000000ff1000720c */ /* 0x000fe20003f86270 */
[C---:B------:R-:W-:Y:S02]  /*5100*/  IMAD R24, R2.reuse, R27, R24 ;  /* 0x0000001b02187224 */ /* 0x040fe400078e0218 */
[----:B------:R-:W-:Y:S01]  /*5110*/  @!P3 IMAD.MOV R3, RZ, RZ, -R3 ;  /* 0x000000ffff03b224 */ /* 0x000fe200078e0a03 */
[----:B------:R-:W-:Y:S01]  /*5120*/  ISETP.GT.U32.AND P0, PT, R2, R9, PT ;  /* 0x000000090200720c */ /* 0x000fe20003f04070 */
[----:B------:R-:W-:Y:S01]  /*5130*/  VIADD R13, R28, 0x27 ;  /* 0x000000271c0d7836 */ /* 0x000fe20000000000 */
[----:B------:R-:W-:Y:S01]  /*5140*/  ISETP.GT.U32.AND P5, PT, R2, R24, PT ;  /* 0x000000180200720c */ /* 0x000fe20003fa4070 */
[--C-:B------:R-:W-:Y:S01]  /*5150*/  @!P1 IMAD.IADD R11, R11, 0x1, -R2.reuse ;  /* 0x000000010b0b9824 */ /* 0x100fe200078e0a02 */
[----:B------:R0:W-:Y:S01]  /*5160*/  STL [R1+0xac], R3 ;  /* 0x0000ac0301007387 */ /* 0x0001e20000100800 */
[--C-:B------:R-:W-:Y:S01]  /*5170*/  @!P2 IMAD.IADD R4, R4, 0x1, -R2.reuse ;  /* 0x000000010404a824 */ /* 0x100fe200078e0a02 */
[----:B------:R-:W-:Y:S01]  /*5180*/  IABS R16, R13 ;  /* 0x0000000d00107213 */ /* 0x000fe20000000000 */
[----:B------:R-:W-:Y:S01]  /*5190*/  @!P6 IMAD.IADD R25, R25, 0x1, -R2 ;  /* 0x000000011919e824 */ /* 0x000fe200078e0a02 */
[----:B------:R1:W-:Y:S01]  /*51a0*/  STL [R1+0xa8], R5 ;  /* 0x0000a80501007387 */ /* 0x0003e20000100800 */
[----:B------:R-:W-:Y:S01]  /*51b0*/  ISETP.GE.AND P3, PT, R19, RZ, PT ;  /* 0x000000ff1300720c */ /* 0x000fe20003f66270 */
[----:B------:R-:W-:Y:S01]  /*51c0*/  VIADD R8, R28, 0x26 ;  /* 0x000000261c087836 */ /* 0x000fe20000000000 */
[----:B------:R-:W-:Y:S01]  /*51d0*/  ISETP.GT.U32.AND P2, PT, R2, R4, PT ;  /* 0x000000040200720c */ /* 0x000fe20003f44070 */
[----:B------:R-:W-:Y:S01]  /*51e0*/  VIADD R6, R28, 0x24 ;  /* 0x000000241c067836 */ /* 0x000fe20000000000 */
[----:B------:R-:W-:Y:S01]  /*51f0*/  ISETP.GE.AND P1, PT, R20, RZ, PT ;  /* 0x000000ff1400720c */ /* 0x000fe20003f26270 */
[----:B0-----:R-:W-:-:S04]  /*5200*/  IMAD.HI.U32 R3, R0, R16, RZ ;  /* 0x0000001000037227 */ /* 0x001fc800078e00ff */
[----:B-1----:R-:W-:Y:S02]  /*5210*/  IMAD.MOV.U32 R5, RZ, RZ, R11 ;  /* 0x000000ffff057224 */ /* 0x002fe400078e000b */
[----:B------:R-:W-:Y:S02]  /*5220*/  IMAD.MOV R3, RZ, RZ, -R3 ;  /* 0x000000ffff037224 */ /* 0x000fe400078e0a03 */
[----:B------:R-:W-:Y:S01]  /*5230*/  @!P4 IMAD.MOV R5, RZ, RZ, -R5 ;  /* 0x000000ffff05c224 */ /* 0x000fe200078e0a05 */
[----:B------:R-:W-:Y:S01]  /*5240*/  ISETP.GT.U32.AND P4, PT, R2, R25, PT ;  /* 0x000000190200720c */ /* 0x000fe20003f84070 */
[----:B------:R-:W-:Y:S01]  /*5250*/  @!P5 IMAD.IADD R24, R24, 0x1, -R2 ;  /* 0x000000011818d824 */ /* 0x000fe200078e0a02 */
[----:B------:R-:W-:Y:S01]  /*5260*/  ISETP.GE.AND P5, PT, R13, RZ, PT ;  /* 0x000000ff0d00720c */ /* 0x000fe20003fa6270 */
[C---:B------:R-:W-:Y:S01]  /*5270*/  IMAD R7, R2.reuse, R3, R16 ;  /* 0x0000000302077224 */ /* 0x040fe200078e0210 */
[----:B------:R0:W-:Y:S01]  /*5280*/  STL [R1+0xa0], R5 ;  /* 0x0000a00501007387 */ /* 0x0001e20000100800 */
[--C-:B------:R-:W-:Y:S01]  /*5290*/  @!P0 IMAD.IADD R9, R9, 0x1, -R2.reuse ;  /* 0x0000000109098824 */ /* 0x100fe200078e0a02 */
[----:B------:R-:W-:Y:S01]  /*52a0*/  ISETP.GT.U32.AND P6, PT, R2, R24, PT ;  /* 0x000000180200720c */ /* 0x000fe20003fc4070 */
[----:B------:R-:W-:Y:S01]  /*52b0*/  @!P2 IMAD.IADD R4, R4, 0x1, -R2 ;  /* 0x000000010404a824 */ /* 0x000fe200078e0a02 */
[----:B------:R-:W-:Y:S01]  /*52c0*/  ISETP.GE.AND P0, PT, R21, RZ, PT ;  /* 0x000000ff1500720c */ /* 0x000fe20003f06270 */
[----:B------:R-:W-:Y:S01]  /*52d0*/  VIADD R11, R28, 0x25 ;  /* 0x000000251c0b7836 */ /* 0x000fe20000000000 */
[----:B------:R-:W-:Y:S01]  /*52e0*/  ISETP.GE.AND P2, PT, R22, RZ, PT ;  /* 0x000000ff1600720c */ /* 0x000fe20003f46270 */
[----:B------:R-:W-:-:S02]  /*52f0*/  @!P1 IMAD.MOV R4, RZ, RZ, -R4 ;  /* 0x000000ffff049224 */ /* 0x000fc400078e0a04 */
[--C-:B------:R-:W-:Y:S01]  /*5300*/  @!P4 IMAD.IADD R25, R25, 0x1, -R2.reuse ;  /* 0x000000011919c824 */ /* 0x100fe200078e0a02 */
[----:B------:R-:W-:Y:S01]  /*5310*/  ISETP.GT.U32.AND P4, PT, R2, R7, PT ;  /* 0x000000070200720c */ /* 0x000fe20003f84070 */
[----:B0-----:R-:W-:Y:S01]  /*5320*/  IMAD.MOV.U32 R5, RZ, RZ, R9 ;  /* 0x000000ffff057224 */ /* 0x001fe200078e0009 */
[----:B------:R-:W-:Y:S01]  /*5330*/  IABS R9, R8 ;  /* 0x0000000800097213 */ /* 0x000fe20000000000 */
[----:B------:R-:W-:Y:S01]  /*5340*/  VIADD R3, R28, 0x23 ;  /* 0x000000231c037836 */ /* 0x000fe20000000000 */
[----:B------:R-:W-:Y:S01]  /*5350*/  ISETP.GE.AND P1, PT, R11, RZ, PT ;  /* 0x000000ff0b00720c */ /* 0x000fe20003f26270 */
[----:B------:R-:W-:Y:S01]  /*5360*/  @!P3 IMAD.MOV R5, RZ, RZ, -R5 ;  /* 0x000000ffff05b224 */ /* 0x000fe200078e0a05 */
[----:B------:R-:W-:Y:S01]  /*5370*/  IABS R11, R11 ;  /* 0x0000000b000b7213 */ /* 0x000fe20000000000 */
[----:B------:R-:W-:Y:S01]  /*5380*/  @!P6 IMAD.IADD R24, R24, 0x1, -R2 ;  /* 0x000000011818e824 */ /* 0x000fe200078e0a02 */
[----:B------:R-:W-:Y:S01]  /*5390*/  ISETP.GE.AND P6, PT, R6, RZ, PT ;  /* 0x000000ff0600720c */ /* 0x000fe20003fc6270 */
[----:B------:R-:W-:Y:S01]  /*53a0*/  IMAD.HI.U32 R13, R0, R9, RZ ;  /* 0x00000009000d7227 */ /* 0x000fe200078e00ff */
[----:B------:R0:W-:Y:S01]  /*53b0*/  STL [R1+0x98], R5 ;  /* 0x0000980501007387 */ /* 0x0001e20000100800 */
[----:B------:R-:W-:-:S02]  /*53c0*/  IABS R19, R3 ;  /* 0x0000000300137213 */ /* 0x000fc40000000000 */
[----:B------:R-:W-:Y:S01]  /*53d0*/  @!P4 IMAD.IADD R7, R7, 0x1, -R2 ;  /* 0x000000010707c824 */ /* 0x000fe200078e0a02 */
[----:B------:R1:W-:Y:S01]  /*53e0*/  STL [R1+0x94], R4 ;  /* 0x0000940401007387 */ /* 0x0003e20000100800 */
[----:B------:R-:W-:Y:S01]  /*53f0*/  IMAD.MOV R13, RZ, RZ, -R13 ;  /* 0x000000ffff0d7224 */ /* 0x000fe200078e0a0d */
[----:B------:R-:W-:Y:S01]  /*5400*/  ISETP.GE.AND P3, PT, R8, RZ, PT ;  /* 0x000000ff0800720c */ /* 0x000fe20003f66270 */
[----:B------:R-:W-:Y:S01]  /*5410*/  IMAD.MOV.U32 R10, RZ, RZ, R24 ;  /* 0x000000ffff0a7224 */ /* 0x000fe200078e0018 */
[C---:B------:R-:W-:Y:S01]  /*5420*/  ISETP.GT.U32.AND P4, PT, R2.reuse, R7, PT ;  /* 0x000000070200720c */ /* 0x040fe20003f84070 */
[C---:B------:R-:W-:Y:S02]  /*5430*/  IMAD R9, R2.reuse, R13, R9 ;  /* 0x0000000d02097224 */ /* 0x040fe400078e0209 */
[----:B------:R-:W-:Y:S02]  /*5440*/  @!P0 IMAD.MOV R10, RZ, RZ, -R10 ;  /* 0x000000ffff0a8224 */ /* 0x000fe400078e0a0a */
[----:B0-----:R-:W-:Y:S01]  /*5450*/  IMAD.MOV.U32 R5, RZ, RZ, R25 ;  /* 0x000000ffff057224 */ /* 0x001fe200078e0019 */
[----:B-1----:R-:W-:Y:S01]  /*5460*/  IABS R4, R6 ;  /* 0x0000000600047213 */ /* 0x002fe20000000000 */
[----:B------:R-:W-:Y:S01]  /*5470*/  IMAD.MOV.U32 R6, RZ, RZ, R11 ;  /* 0x000000ffff067224 */ /* 0x000fe200078e000b */
[----:B------:R-:W-:Y:S01]  /*5480*/  ISETP.GT.U32.AND P0, PT, R2, R9, PT ;  /* 0x000000090200720c */ /* 0x000fe20003f04070 */
[----:B------:R-:W-:Y:S01]  /*5490*/  VIADD R8, R28, 0x22 ;  /* 0x000000221c087836 */ /* 0x000fe20000000000 */
[----:B------:R-:W-:Y:S01]  /*54a0*/  STL [R1+0x90], R10 ;  /* 0x0000900a01007387 */ /* 0x000fe20000100800 */
[----:B------:R-:W-:-:S03]  /*54b0*/  IMAD.HI.U32 R11, R0, R6, RZ ;  /* 0x00000006000b7227 */ /* 0x000fc600078e00ff */
[----:B------:R-:W-:Y:S01]  /*54c0*/  IABS R13, R8 ;  /* 0x00000008000d7213 */ /* 0x000fe20000000000 */
[----:B------:R-:W-:-:S04]  /*54d0*/  IMAD.HI.U32 R12, R0, R4, RZ ;  /* 0x00000004000c7227 */ /* 0x000fc800078e00ff */
[----:B------:R-:W-:Y:S02]  /*54e0*/  IMAD.MOV R11, RZ, RZ, -R11 ;  /* 0x000000ffff0b7224 */ /* 0x000fe400078e0a0b */
[----:B------:R-:W-:Y:S02]  /*54f0*/  IMAD.MOV R12, RZ, RZ, -R12 ;  /* 0x000000ffff0c7224 */ /* 0x000fe400078e0a0c */
[----:B------:R-:W-:Y:S02]  /*5500*/  IMAD R6, R2, R11, R6 ;  /* 0x0000000b02067224 */ /* 0x000fe400078e0206 */
[----:B------:R-:W-:-:S04]  /*5510*/  IMAD.HI.U32 R11, R0, R19, RZ ;  /* 0x00000013000b7227 */ /* 0x000fc800078e00ff */
[C---:B------:R-:W-:Y:S02]  /*5520*/  IMAD R4, R2.reuse, R12, R4 ;  /* 0x0000000c02047224 */ /* 0x040fe400078e0204 */
[----:B------:R-:W-:Y:S02]  /*5530*/  IMAD.MOV R11, RZ, RZ, -R11 ;  /* 0x000000ffff0b7224 */ /* 0x000fe400078e0a0b */
[--C-:B------:R-:W-:Y:S01]  /*5540*/  @!P4 IMAD.IADD R7, R7, 0x1, -R2.reuse ;  /* 0x000000010707c824 */ /* 0x100fe200078e0a02 */
[C---:B------:R-:W-:Y:S01]  /*5550*/  ISETP.GT.U32.AND P4, PT, R2.reuse, R4, PT ;  /* 0x000000040200720c */ /* 0x040fe20003f84070 */
[----:B------:R-:W-:Y:S01]  /*5560*/  @!P2 IMAD.MOV R5, RZ, RZ, -R5 ;  /* 0x000000ffff05a224 */ /* 0x000fe200078e0a05 */
[C---:B------:R-:W-:Y:S01]  /*5570*/  ISETP.GT.U32.AND P2, PT, R2.reuse, R6, PT ;  /* 0x000000060200720c */ /* 0x040fe20003f44070 */
[----:B------:R-:W-:Y:S02]  /*5580*/  IMAD R19, R2, R11, R19 ;  /* 0x0000000b02137224 */ /* 0x000fe400078e0213 */
[----:B------:R-:W-:Y:S01]  /*5590*/  @!P0 IMAD.IADD R9, R9, 0x1, -R2 ;  /* 0x0000000109098824 */ /* 0x000fe200078e0a02 */
[----:B------:R0:W-:Y:S01]  /*55a0*/  STL [R1+0x8c], R5 ;  /* 0x00008c0501007387 */ /* 0x0001e20000100800 */
[----:B------:R-:W-:Y:S01]  /*55b0*/  VIADD R24, R28, 0x21 ;  /* 0x000000211c187836 */ /* 0x000fe20000000000 */
[----:B------:R-:W-:Y:S01]  /*55c0*/  ISETP.GT.U32.AND P0, PT, R2, R19, PT ;  /* 0x000000130200720c */ /* 0x000fe20003f04070 */
[----:B------:R-:W-:-:S03]  /*55d0*/  IMAD.HI.U32 R12, R0, R13, RZ ;  /* 0x0000000d000c7227 */ /* 0x000fc600078e00ff */
[----:B------:R-:W-:Y:S01]  /*55e0*/  IABS R11, R24 ;  /* 0x00000018000b7213 */ /* 0x000fe20000000000 */
[----:B------:R-:W-:Y:S02]  /*55f0*/  @!P4 IMAD.IADD R4, R4, 0x1, -R2 ;  /* 0x000000010404c824 */ /* 0x000fe400078e0a02 */
[----:B------:R-:W-:Y:S02]  /*5600*/  IMAD.MOV R12, RZ, RZ, -R12 ;  /* 0x000000ffff0c7224 */ /* 0x000fe400078e0a0c */
[----:B------:R-:W-:Y:S01]  /*5610*/  VIADD R20, R28, 0x20 ;  /* 0x000000201c147836 */ /* 0x000fe20000000000 */
[----:B------:R-:W-:Y:S01]  /*5620*/  ISETP.GT.U32.AND P4, PT, R2, R4, PT ;  /* 0x000000040200720c */ /* 0x000fe20003f84070 */
[----:B------:R-:W-:Y:S01]  /*5630*/  @!P2 IMAD.IADD R6, R6, 0x1, -R2 ;  /* 0x000000010606a824 */ /* 0x000fe200078e0a02 */
[----:B------:R-:W-:Y:S01]  /*5640*/  ISETP.GT.U32.AND P2, PT, R2, R9, PT ;  /* 0x000000090200720c */ /* 0x000fe20003f44070 */
[----:B0-----:R-:W-:Y:S02]  /*5650*/  IMAD.MOV.U32 R5, RZ, RZ, R7 ;  /* 0x000000ffff057224 */ /* 0x001fe400078e0007 */
[----:B------:R-:W-:-:S04]  /*5660*/  IMAD.HI.U32 R21, R0, R11, RZ ;  /* 0x0000000b00157227 */ /* 0x000fc800078e00ff */
[C---:B------:R-:W-:Y:S01]  /*5670*/  IMAD R13, R2.reuse, R12, R13 ;  /* 0x0000000c020d7224 */ /* 0x040fe200078e020d */
[----:B------:R-:W-:Y:S01]  /*5680*/  IABS R12, R20 ;  /* 0x00000014000c7213 */ /* 0x000fe20000000000 */
[----:B------:R-:W-:Y:S01]  /*5690*/  @!P5 IMAD.MOV R5, RZ, RZ, -R5 ;  /* 0x000000ffff05d224 */ /* 0x000fe200078e0a05 */
[----:B------:R-:W-:Y:S01]  /*56a0*/  ISETP.GT.U32.AND P5, PT, R2, R6, PT ;  /* 0x000000060200720c */ /* 0x000fe20003fa4070 */
[--C-:B------:R-:W-:Y:S02]  /*56b0*/  @!P0 IMAD.IADD R19, R19, 0x1, -R2.reuse ;  /* 0x0000000113138824 */ /* 0x100fe400078e0a02 */
[----:B------:R-:W-:Y:S01]  /*56c0*/  IMAD.MOV R21, RZ, RZ, -R21 ;  /* 0x000000ffff157224 */ /* 0x000fe200078e0a15 */
[----:B------:R0:W-:Y:S01]  /*56d0*/  STL [R1+0x88], R5 ;  /* 0x0000880501007387 */ /* 0x0001e20000100800 */
[----:B------:R-:W-:Y:S01]  /*56e0*/  @!P4 IMAD.IADD R4, R4, 0x1, -R2 ;  /* 0x000000010404c824 */ /* 0x000fe200078e0a02 */
[C---:B------:R-:W-:Y:S01]  /*56f0*/  ISETP.GT.U32.AND P0, PT, R2.reuse, R19, PT ;  /* 0x000000130200720c */ /* 0x040fe20003f04070 */
[----:B------:R-:W-:Y:S01]  /*5700*/  IMAD R7, R2, R21, R11 ;  /* 0x0000001502077224 */ /* 0x000fe200078e020b */
[----:B------:R-:W-:Y:S01]  /*5710*/  ISETP.GE.AND P4, PT, R3, RZ, PT ;  /* 0x000000ff0300720c */ /* 0x000fe20003f86270 */
[----:B------:R-:W-:-:S04]  /*5720*/  IMAD.HI.U32 R21, R0, R12, RZ ;  /* 0x0000000c00157227 */ /* 0x000fc800078e00ff */
[----:B------:R-:W-:Y:S02]  /*5730*/  IMAD.MOV R21, RZ, RZ, -R21 ;  /* 0x000000ffff157224 */ /* 0x000fe400078e0a15 */
[--C-:B------:R-:W-:Y:S01]  /*5740*/  @!P2 IMAD.IADD R9, R9, 0x1, -R2.reuse ;  /* 0x000000010909a824 */ /* 0x100fe200078e0a02 */
[----:B------:R-:W-:Y:S01]  /*5750*/  ISETP.GT.U32.AND P2, PT, R2, R13, PT ;  /* 0x0000000d0200720c */ /* 0x000fe20003f44070 */
[----:B------:R-:W-:Y:S01]  /*5760*/  @!P5 IMAD.IADD R6, R6, 0x1, -R2 ;  /* 0x000000010606d824 */ /* 0x000fe200078e0a02 */
[C---:B------:R-:W-:Y:S01]  /*5770*/  ISETP.GT.U32.AND P5, PT, R2.reuse, R7, PT ;  /* 0x000000070200720c */ /* 0x040fe20003fa4070 */
[----:B------:R-:W-:Y:S02]  /*5780*/  IMAD R3, R2, R21, R12 ;  /* 0x0000001502037224 */ /* 0x000fe400078e020c */
[----:B------:R-:W-:Y:S02]  /*5790*/  @!P0 IMAD.IADD R19, R19, 0x1, -R2 ;  /* 0x0000000113138824 */ /* 0x000fe400078e0a02 */
[----:B------:R-:W-:Y:S01]  /*57a0*/  VIADD R11, R28, 0x1e ;  /* 0x0000001e1c0b7836 */ /* 0x000fe20000000000 */
[----:B------:R-:W-:Y:S01]  /*57b0*/  ISETP.GT.U32.AND P0, PT, R2, R3, PT ;  /* 0x000000030200720c */ /* 0x000fe20003f04070 */
[----:B0-----:R-:W-:-:S02]  /*57c0*/  IMAD.MOV.U32 R5, RZ, RZ, R6 ;  /* 0x000000ffff057224 */ /* 0x001fc400078e0006 */
[----:B------:R-:W-:Y:S01]  /*57d0*/  IMAD.MOV.U32 R10, RZ, RZ, R9 ;  /* 0x000000ffff0a7224 */ /* 0x000fe200078e0009 */
[----:B------:R-:W-:Y:S01]  /*57e0*/  IABS R25, R11 ;  /* 0x0000000b00197213 */ /* 0x000fe20000000000 */
[--C-:B------:R-:W-:Y:S01]  /*57f0*/  @!P2 IMAD.IADD R13, R13, 0x1, -R2.reuse ;  /* 0x000000010d0da824 */ /* 0x100fe200078e0a02 */
[----:B------:R-:W-:Y:S01]  /*5800*/  ISETP.GE.AND P2, PT, R8, RZ, PT ;  /* 0x000000ff0800720c */ /* 0x000fe20003f46270 */
[----:B------:R-:W-:Y:S01]  /*5810*/  @!P5 IMAD.IADD R7, R7, 0x1, -R2 ;  /* 0x000000010707d824 */ /* 0x000fe200078e0a02 */
[----:B------:R-:W-:Y:S01]  /*5820*/  ISETP.GE.AND P5, PT, R24, RZ, PT ;  /* 0x000000ff1800720c */ /* 0x000fe20003fa6270 */
[----:B------:R-:W-:Y:S02]  /*5830*/  @!P1 IMAD.MOV R5, RZ, RZ, -R5 ;  /* 0x000000ffff059224 */ /* 0x000fe400078e0a05 */
[----:B------:R-:W-:Y:S01]  /*5840*/  @!P3 IMAD.MOV R10, RZ, RZ, -R10 ;  /* 0x000000ffff0ab224 */ /* 0x000fe200078e0a0a */
[C---:B------:R-:W-:Y:S01]  /*5850*/  ISETP.GT.U32.AND P1, PT, R2.reuse, R7, PT ;  /* 0x000000070200720c */ /* 0x040fe20003f24070 */
[----:B------:R-:W-:Y:S01]  /*5860*/  @!P0 IMAD.IADD R3, R3, 0x1, -R2 ;  /* 0x0000000103038824 */ /* 0x000fe200078e0a02 */
[----:B------:R-:W-:Y:S01]  /*5870*/  ISETP.GT.U32.AND P0, PT, R2, R13, PT ;  /* 0x0000000d0200720c */ /* 0x000fe20003f04070 */
[----:B------:R-:W-:Y:S01]  /*5880*/  VIADD R16, R28, 0x1f ;  /* 0x0000001f1c107836 */ /* 0x000fe20000000000 */
[----:B------:R-:W-:Y:S01]  /*5890*/  STL [R1+0x110], R10 ;  /* 0x0001100a01007387 */ /* 0x000fe20000100800 */
[----:B------:R-:W-:Y:S01]  /*58a0*/  IMAD.HI.U32 R9, R0, R25, RZ ;  /* 0x0000001900097227 */ /* 0x000fe200078e00ff */
[----:B------:R-:W-:-:S02]  /*58b0*/  ISETP.GT.U32.AND P3, PT, R2, R3, PT ;  /* 0x000000030200720c */ /* 0x000fc40003f64070 */
[----:B------:R-:W-:Y:S01]  /*58c0*/  IABS R22, R16 ;  /* 0x0000001000167213 */ /* 0x000fe20000000000 */
[----:B------:R-:W-:Y:S01]  /*58d0*/  @!P6 IMAD.MOV R4, RZ, RZ, -R4 ;  /* 0x000000ffff04e224 */ /* 0x000fe200078e0a04 */
[----:B------:R0:W-:Y:S01]  /*58e0*/  STL [R1+0x10c], R5 ;  /* 0x00010c0501007387 */ /* 0x0001e20000100800 */
[----:B------:R-:W-:Y:S02]  /*58f0*/  IMAD.MOV R9, RZ, RZ, -R9 ;  /* 0x000000ffff097224 */ /* 0x000fe400078e0a09 */
[----:B------:R-:W-:Y:S01]  /*5900*/  IMAD.HI.U32 R21, R0, R22, RZ ;  /* 0x0000001600157227 */ /* 0x000fe200078e00ff */
[----:B------:R1:W-:Y:S03]  /*5910*/  STL [R1+0x108], R4 ;  /* 0x0001080401007387 */ /* 0x0003e60000100800 */
[--C-:B------:R-:W-:Y:S01]  /*5920*/  @!P0 IMAD.IADD R13, R13, 0x1, -R2.reuse ;  /* 0x000000010d0d8824 */ /* 0x100fe200078e0a02 */
[----:B------:R-:W-:Y:S01]  /*5930*/  ISETP.GE.AND P0, PT, R16, RZ, PT ;  /* 0x000000ff1000720c */ /* 0x000fe20003f06270 */
[----:B------:R-:W-:-:S02]  /*5940*/  @!P1 IMAD.IADD R7, R7, 0x1, -R2 ;  /* 0x0000000107079824 */ /* 0x000fc400078e0a02 */
[----:B0-----:R-:W-:Y:S02]  /*5950*/  IMAD.MOV.U32 R5, RZ, RZ, R19 ;  /* 0x000000ffff057224 */ /* 0x001fe400078e0013 */
[----:B------:R-:W-:Y:S02]  /*5960*/  IMAD.MOV R8, RZ, RZ, -R21 ;  /* 0x000000ffff087224 */ /* 0x000fe400078e0a15 */
[----:B-1----:R-:W-:Y:S02]  /*5970*/  IMAD R4, R2, R9, R25 ;  /* 0x0000000902047224 */ /* 0x002fe400078e0219 */
[----:B------:R-:W-:Y:S01]  /*5980*/  @!P4 IMAD.MOV R5, RZ, RZ, -R5 ;  /* 0x000000ffff05c224 */ /* 0x000fe200078e0a05 */
[----:B------:R-:W-:Y:S01]  /*5990*/  ISETP.GE.AND P4, PT, R20, RZ, PT ;  /* 0x000000ff1400720c */ /* 0x000fe20003f86270 */
[C---:B------:R-:W-:Y:S01]  /*59a0*/  IMAD R8, R2.reuse, R8, R22 ;  /* 0x0000000802087224 */ /* 0x040fe200078e0216 */
[----:B------:R-:W-:Y:S01]  /*59b0*/  ISETP.GT.U32.AND P1, PT, R2, R4, PT ;  /* 0x000000040200720c */ /* 0x000fe20003f24070 */
[----:B------:R-:W-:Y:S01]  /*59c0*/  VIADD R12, R28, 0x1d ;  /* 0x0000001d1c0c7836 */ /* 0x000fe20000000000 */
[----:B------:R0:W-:Y:S01]  /*59d0*/  STL [R1+0x104], R5 ;  /* 0x0001040501007387 */ /* 0x0001e20000100800 */
[----:B------:R-:W-:Y:S01]  /*59e0*/  @!P3 IMAD.IADD R3, R3, 0x1, -R2 ;  /* 0x000000010303b824 */ /* 0x000fe200078e0a02 */
[----:B------:R-:W-:Y:S01]  /*59f0*/  ISETP.GT.U32.AND P6, PT, R2, R8, PT ;  /* 0x000000080200720c */ /* 0x000fe20003fc4070 */
[C---:B------:R-:W-:Y:S01]  /*5a00*/  VIADD R9, R28.reuse, 0x1b ;  /* 0x0000001b1c097836 */ /* 0x040fe20000000000 */
[----:B------:R-:W-:Y:S01]  /*5a10*/  IABS R21, R12 ;  /* 0x0000000c00157213 */ /* 0x000fe20000000000 */
[C---:B------:R-:W-:Y:S01]  /*5a20*/  VIADD R16, R28.reuse, 0x19 ;  /* 0x000000191c107836 */ /* 0x040fe20000000000 */
[----:B------:R-:W-:Y:S01]  /*5a30*/  ISETP.GE.AND P3, PT, R11, RZ, PT ;  /* 0x000000ff0b00720c */ /* 0x000fe20003f66270 */
[----:B------:R-:W-:-:S02]  /*5a40*/  VIADD R11, R28, 0x1c ;  /* 0x0000001c1c0b7836 */ /* 0x000fc40000000000 */
[----:B------:R-:W-:-:S04]  /*5a50*/  IMAD.HI.U32 R6, R0, R21, RZ ;  /* 0x0000001500067227 */ /* 0x000fc800078e00ff */
[----:B0-----:R-:W-:Y:S01]  /*5a60*/  IMAD.MOV.U32 R5, RZ, RZ, R13 ;  /* 0x000000ffff057224 */ /* 0x001fe200078e000d */
[----:B------:R-:W-:Y:S01]  /*5a70*/  IABS R13, R9 ;  /* 0x00000009000d7213 */ /* 0x000fe20000000000 */
[----:B------:R-:W-:Y:S01]  /*5a80*/  @!P1 IMAD.IADD R4, R4, 0x1, -R2 ;  /* 0x0000000104049824 */ /* 0x000fe200078e0a02 */
[----:B------:R-:W-:Y:S01]  /*5a90*/  ISETP.GE.AND P1, PT, R11, RZ, PT ;  /* 0x000000ff0b00720c */ /* 0x000fe20003f26270 */
[----:B------:R-:W-:Y:S01]  /*5aa0*/  @!P2 IMAD.MOV R5, RZ, RZ, -R5 ;  /* 0x000000ffff05a224 */ /* 0x000fe200078e0a05 */
[----:B------:R-:W-:Y:S01]  /*5ab0*/  ISETP.GE.AND P2, PT, R12, RZ, PT ;  /* 0x000000ff0c00720c */ /* 0x000fe20003f46270 */
[----:B------:R-:W-:Y:S02]  /*5ac0*/  IMAD.MOV R6, RZ, RZ, -R6 ;  /* 0x000000ffff067224 */ /* 0x000fe400078e0a06 */
[----:B------:R-:W-:Y:S01]  /*5ad0*/  @!P6 IMAD.IADD R8, R8, 0x1, -R2 ;  /* 0x000000010808e824 */ /* 0x000fe200078e0a02 */
[----:B------:R0:W-:Y:S01]  /*5ae0*/  STL [R1+0x24], R5 ;  /* 0x0000240501007387 */ /* 0x0001e20000100800 */
[----:B------:R-:W-:-:S02]  /*5af0*/  IMAD R6, R2, R6, R21 ;  /* 0x0000000602067224 */ /* 0x000fc400078e0215 */
[----:B------:R-:W-:Y:S01]  /*5b00*/  VIADD R12, R28, 0x1a ;  /* 0x0000001a1c0c7836 */ /* 0x000fe20000000000 */
[----:B------:R-:W-:Y:S01]  /*5b10*/  ISETP.GT.U32.AND P6, PT, R2, R8, PT ;  /* 0x000000080200720c */ /* 0x000fe20003fc4070 */
[----:B------:R-:W-:-:S04]  /*5b20*/  IMAD.HI.U32 R20, R0, R13, RZ ;  /* 0x0000000d00147227 */ /* 0x000fc800078e00ff */
[----:B------:R-:W-:Y:S01]  /*5b30*/  @!P4 IMAD.MOV R3, RZ, RZ, -R3 ;  /* 0x000000ffff03c224 */ /* 0x000fe200078e0a03 */
[----:B------:R-:W-:Y:S01]  /*5b40*/  ISETP.GE.AND P4, PT, R9, RZ, PT ;  /* 0x000000ff0900720c */ /* 0x000fe20003f86270 */
[----:B0-----:R-:W-:Y:S01]  /*5b50*/  IMAD.MOV.U32 R5, RZ, RZ, R7 ;  /* 0x000000ffff057224 */ /* 0x001fe200078e0007 */
[----:B------:R-:W-:Y:S01]  /*5b60*/  IABS R7, R11 ;  /* 0x0000000b00077213 */ /* 0x000fe20000000000 */
[----:B------:R-:W-:Y:S01]  /*5b70*/  IMAD.MOV R20, RZ, RZ, -R20 ;  /* 0x000000ffff147224 */ /* 0x000fe200078e0a14 */
[----:B------:R-:W-:Y:S01]  /*5b80*/  IABS R11, R16 ;  /* 0x00000010000b7213 */ /* 0x000fe20000000000 */
[----:B------:R-:W-:Y:S01]  /*5b90*/  @!P5 IMAD.MOV R5, RZ, RZ, -R5 ;  /* 0x000000ffff05d224 */ /* 0x000fe200078e0a05 */
[----:B------:R-:W-:Y:S01]  /*5ba0*/  ISETP.GT.U32.AND P5, PT, R2, R4, PT ;  /* 0x000000040200720c */ /* 0x000fe20003fa4070 */
[----:B------:R-:W-:-:S03]  /*5bb0*/  IMAD.HI.U32 R21, R0, R7, RZ ;  /* 0x0000000700157227 */ /* 0x000fc600078e00ff */
[----:B------:R0:W-:Y:S01]  /*5bc0*/  STL [R1+0x20], R5 ;  /* 0x0000200501007387 */ /* 0x0001e20000100800 */
[--C-:B------:R-:W-:Y:S01]  /*5bd0*/  @!P6 IMAD.IADD R8, R8, 0x1, -R2.reuse ;  /* 0x000000010808e824 */ /* 0x100fe200078e0a02 */
[----:B------:R-:W-:Y:S01]  /*5be0*/  ISETP.GE.AND P6, PT, R12, RZ, PT ;  /* 0x000000ff0c00720c */ /* 0x000fe20003fc6270 */
[----:B------:R-:W-:Y:S01]  /*5bf0*/  IMAD.MOV R21, RZ, RZ, -R21 ;  /* 0x000000ffff157224 */ /* 0x000fe200078e0a15 */
[----:B------:R-:W-:Y:S01]  /*5c00*/  IABS R12, R12 ;  /* 0x0000000c000c7213 */ /* 0x000fe20000000000 */
[C---:B------:R-:W-:Y:S01]  /*5c10*/  IMAD R13, R2.reuse, R20, R13 ;  /* 0x00000014020d7224 */ /* 0x040fe200078e020d */
[----:B------:R1:W-:Y:S01]  /*5c20*/  STL [R1+0x3c], R3 ;  /* 0x00003c0301007387 */ /* 0x0003e20000100800 */
[----:B------:R-:W-:Y:S02]  /*5c30*/  IMAD R7, R2, R21, R7 ;  /* 0x0000001502077224 */ /* 0x000fe400078e0207 */
[----:B------:R-:W-:Y:S01]  /*5c40*/  @!P5 IMAD.IADD R4, R4, 0x1, -R2 ;  /* 0x000000010404d824 */ /* 0x000fe200078e0a02 */
[----:B------:R-:W-:Y:S01]  /*5c50*/  ISETP.GT.U32.AND P5, PT, R2, R6, PT ;  /* 0x000000060200720c */ /* 0x000fe20003fa4070 */
[----:B0-----:R-:W-:-:S02]  /*5c60*/  IMAD.MOV.U32 R5, RZ, RZ, R8 ;  /* 0x000000ffff057224 */ /* 0x001fc400078e0008 */
[----:B------:R-:W-:-:S04]  /*5c70*/  IMAD.HI.U32 R9, R0, R12, RZ ;  /* 0x0000000c00097227 */ /* 0x000fc800078e00ff */
[----:B------:R-:W-:Y:S01]  /*5c80*/  @!P0 IMAD.MOV R5, RZ, RZ, -R5 ;  /* 0x000000ffff058224 */ /* 0x000fe200078e0a05 */
[----:B------:R-:W-:Y:S01]  /*5c90*/  ISETP.GT.U32.AND P0, PT, R2, R7, PT ;  /* 0x000000070200720c */ /* 0x000fe20003f04070 */
[----:B------:R-:W-:Y:S02]  /*5ca0*/  IMAD.MOV R9, RZ, RZ, -R9 ;  /* 0x000000ffff097224 */ /* 0x000fe400078e0a09 */
[----:B------:R-:W-:Y:S01]  /*5cb0*/  VIADD R19, R28, 0x18 ;  /* 0x000000181c137836 */ /* 0x000fe20000000000 */
[----:B------:R0:W-:Y:S01]  /*5cc0*/  STL [R1+0x7c], R5 ;  /* 0x00007c0501007387 */ /* 0x0001e20000100800 */
[----:B------:R-:W-:Y:S02]  /*5cd0*/  @!P5 IMAD.IADD R6, R6, 0x1, -R2 ;  /* 0x000000010606d824 */ /* 0x000fe400078e0a02 */
[----:B------:R-:W-:Y:S01]  /*5ce0*/  IMAD R12, R2, R9, R12 ;  /* 0x00000009020c7224 */ /* 0x000fe200078e020c */
[----:B-1----:R-:W-:Y:S01]  /*5cf0*/  IABS R3, R19 ;  /* 0x0000001300037213 */ /* 0x002fe20000000000 */
[----:B------:R-:W-:Y:S01]  /*5d00*/  IMAD.HI.U32 R9, R0, R11, RZ ;  /* 0x0000000b00097227 */ /* 0x000fe200078e00ff */
[----:B------:R-:W-:-:S03]  /*5d10*/  ISETP.GT.U32.AND P5, PT, R2, R6, PT ;  /* 0x000000060200720c */ /* 0x000fc60003fa4070 */
[----:B------:R-:W-:Y:S01]  /*5d20*/  @!P3 IMAD.MOV R4, RZ, RZ, -R4 ;  /* 0x000000ffff04b224 */ /* 0x000fe200078e0a04 */
[C---:B------:R-:W-:Y:S01]  /*5d30*/  ISETP.GT.U32.AND P3, PT, R2.reuse, R13, PT ;  /* 0x0000000d0200720c */ /* 0x040fe20003f64070 */
[----:B------:R-:W-:Y:S02]  /*5d40*/  IMAD.MOV R9, RZ, RZ, -R9 ;  /* 0x000000ffff097224 */ /* 0x000fe400078e0a09 */
[----:B------:R-:W-:Y:S01]  /*5d50*/  @!P0 IMAD.IADD R7, R7, 0x1, -R2 ;  /* 0x0000000107078824 */ /* 0x000fe200078e0a02 */
[----:B------:R1:W-:Y:S01]  /*5d60*/  STL [R1+0xa4], R4 ;  /* 0x0000a40401007387 */ /* 0x0003e20000100800 */
[----:B------:R-:W-:Y:S02]  /*5d70*/  IMAD R11, R2, R9, R11 ;  /* 0x00000009020b7224 */ /* 0x000fe400078e020b */
[----:B------:R-:W-:Y:S01]  /*5d80*/  IMAD.HI.U32 R8, R0, R3, RZ ;  /* 0x0000000300087227 */ /* 0x000fe200078e00ff */
[----:B------:R-:W-:-:S03]  /*5d90*/  ISETP.GT.U32.AND P0, PT, R2, R7, PT ;  /* 0x000000070200720c */ /* 0x000fc60003f04070 */
[----:B------:R-:W-:Y:S01]  /*5da0*/  @!P5 IMAD.IADD R6, R6, 0x1, -R2 ;  /* 0x000000010606d824 */ /* 0x000fe200078e0a02 */
[----:B------:R-:W-:Y:S01]  /*5db0*/  ISETP.GT.U32.AND P5, PT, R2, R12, PT ;  /* 0x0000000c0200720c */ /* 0x000fe20003fa4070 */
[----:B------:R-:W-:Y:S02]  /*5dc0*/  VIADD R20, R28, 0x17 ;  /* 0x000000171c147836 */ /* 0x000fe40000000000 */
[----:B0-----:R-:W-:Y:S02]  /*5dd0*/  IMAD.MOV.U32 R5, RZ, RZ, R6 ;  /* 0x000000ffff057224 */ /* 0x001fe400078e0006 */
[----:B------:R-:W-:Y:S01]  /*5de0*/  IMAD.MOV R8, RZ, RZ, -R8 ;  /* 0x000000ffff087224 */ /* 0x000fe200078e0a08 */
[----:B-1----:R-:W-:Y:S01]  /*5df0*/  IABS R4, R20 ;  /* 0x0000001400047213 */ /* 0x002fe20000000000 */
[----:B------:R-:W-:Y:S01]  /*5e00*/  @!P2 IMAD.MOV R5, RZ, RZ, -R5 ;  /* 0x000000ffff05a224 */ /* 0x000fe200078e0a05 */
[----:B------:R-:W-:Y:S01]  /*5e10*/  ISETP.GT.U32.AND P2, PT, R2, R11, PT ;  /* 0x0000000b0200720c */ /* 0x000fe20003f44070 */
[----:B------:R-:W-:-:S02]  /*5e20*/  @!P3 IMAD.IADD R13, R13, 0x1, -R2 ;  /* 0x000000010d0db824 */ /* 0x000fc400078e0a02 */
[----:B------:R-:W-:Y:S01]  /*5e30*/  IMAD R3, R2, R8, R3 ;  /* 0x0000000802037224 */ /* 0x000fe200078e0203 */
[----:B------:R0:W-:Y:S01]  /*5e40*/  STL [R1+0x9c], R5 ;  /* 0x00009c0501007387 */ /* 0x0001e20000100800 */
[----:B------:R-:W-:Y:S01]  /*5e50*/  VIADD R8, R28, 0x16 ;  /* 0x000000161c087836 */ /* 0x000fe20000000000 */
[C---:B------:R-:W-:Y:S01]  /*5e60*/  ISETP.GT.U32.AND P3, PT, R2.reuse, R13, PT ;  /* 0x0000000d0200720c */ /* 0x040fe20003f64070 */
[----:B------:R-:W-:Y:S01]  /*5e70*/  @!P0 IMAD.IADD R7, R7, 0x1, -R2 ;  /* 0x0000000107078824 */ /* 0x000fe200078e0a02 */
[----:B------:R-:W-:Y:S01]  /*5e80*/  ISETP.GT.U32.AND P0, PT, R2, R3, PT ;  /* 0x000000030200720c */ /* 0x000fe20003f04070 */
[----:B------:R-:W-:Y:S01]  /*5e90*/  IMAD.HI.U32 R22, R0, R4, RZ ;  /* 0x0000000400167227 */ /* 0x000fe200078e00ff */
[----:B------:R-:W-:-:S03]  /*5ea0*/  IABS R21, R8 ;  /* 0x0000000800157213 */ /* 0x000fc60000000000 */
[--C-:B------:R-:W-:Y:S02]  /*5eb0*/  @!P5 IMAD.IADD R12, R12, 0x1, -R2.reuse ;  /* 0x000000010c0cd824 */ /* 0x100fe400078e0a02 */
[----:B0-----:R-:W-:Y:S02]  /*5ec0*/  IMAD.MOV.U32 R5, RZ, RZ, R7 ;  /* 0x000000ffff057224 */ /* 0x001fe400078e0007 */
[----:B------:R-:W-:Y:S01]  /*5ed0*/  @!P2 IMAD.IADD R11, R11, 0x1, -R2 ;  /* 0x000000010b0ba824 */ /* 0x000fe200078e0a02 */
[----:B------:R-:W-:Y:S01]  /*5ee0*/  ISETP.GT.U32.AND P5, PT, R2, R12, PT ;  /* 0x0000000c0200720c */ /* 0x000fe20003fa4070 */
[----:B------:R-:W-:Y:S01]  /*5ef0*/  IMAD.MOV R22, RZ, RZ, -R22 ;  /* 0x000000ffff167224 */ /* 0x000fe200078e0a16 */
[----:B------:R-:W-:Y:S01]  /*5f00*/  ISETP.GE.AND P2, PT, R16, RZ, PT ;  /* 0x000000ff1000720c */ /* 0x000fe20003f46270 */
[----:B------:R-:W-:Y:S01]  /*5f10*/  @!P1 IMAD.MOV R5, RZ, RZ, -R5 ;  /* 0x000000ffff059224 */ /* 0x000fe200078e0a05 */
[C---:B------:R-:W-:Y:S01]  /*5f20*/  ISETP.GT.U32.AND P1, PT, R2.reuse, R11, PT ;  /* 0x0000000b0200720c */ /* 0x040fe20003f24070 */
[----:B------:R-:W-:-:S02]  /*5f30*/  IMAD R4, R2, R22, R4 ;  /* 0x0000001602047224 */ /* 0x000fc400078e0204 */
[----:B------:R-:W-:Y:S01]  /*5f40*/  IMAD.HI.U32 R22, R0, R21, RZ ;  /* 0x0000001500167227 */ /* 0x000fe200078e00ff */
[----:B------:R0:W-:Y:S03]  /*5f50*/  STL [R1+0x80], R5 ;  /* 0x0000800501007387 */ /* 0x0001e60000100800 */
[----:B------:R-:W-:Y:S01]  /*5f60*/  @!P3 IMAD.IADD R13, R13, 0x1, -R2 ;  /* 0x000000010d0db824 */ /* 0x000fe200078e0a02 */
[----:B------:R-:W-:Y:S01]  /*5f70*/  ISETP.GT.U32.AND P3, PT, R2, R4, PT ;  /* 0x000000040200720c */ /* 0x000fe20003f64070 */
[----:B------:R-:W-:Y:S02]  /*5f80*/  IMAD.MOV R22, RZ, RZ, -R22 ;  /* 0x000000ffff167224 */ /* 0x000fe400078e0a16 */
[----:B------:R-:W-:Y:S01]  /*5f90*/  @!P0 IMAD.IADD R3, R3, 0x1, -R2 ;  /* 0x0000000103038824 */ /* 0x000fe200078e0a02 */
[----:B------:R-:W-:Y:S01]  /*5fa0*/  ISETP.GE.AND P0, PT, R20, RZ, PT ;  /* 0x000000ff1400720c */ /* 0x000fe20003f06270 */
[----:B------:R-:W-:-:S02]  /*5fb0*/  IMAD R7, R2, R22, R21 ;  /* 0x0000001602077224 */ /* 0x000fc400078e0215 */
[----:B0-----:R-:W-:Y:S02]  /*5fc0*/  IMAD.MOV.U32 R5, RZ, RZ, R13 ;  /* 0x000000ffff057224 */ /* 0x001fe400078e000d */
[----:B------:R-:W-:Y:S02]  /*5fd0*/  VIADD R9, R28, 0x15 ;  /* 0x000000151c097836 */ /* 0x000fe40000000000 */
[----:B------:R-:W-:Y:S01]  /*5fe0*/  @!P4 IMAD.MOV R5, RZ, RZ, -R5 ;  /* 0x000000ffff05c224 */ /* 0x000fe200078e0a05 */
[----:B------:R-:W-:Y:S01]  /*5ff0*/  ISETP.GT.U32.AND P4, PT, R2, R3, PT ;  /* 0x000000030200720c */ /* 0x000fe20003f84070 */
[--C-:B------:R-:W-:Y:S01]  /*6000*/  @!P5 IMAD.IADD R12, R12, 0x1, -R2.reuse ;  /* 0x000000010c0cd824 */ /* 0x100fe200078e0a02 */
[----:B------:R-:W-:Y:S01]  /*6010*/  IABS R6, R9 ;  /* 0x0000000900067213 */ /* 0x000fe20000000000 */
[----:B------:R-:W-:Y:S01]  /*6020*/  @!P1 IMAD.IADD R11, R11, 0x1, -R2 ;  /* 0x000000010b0b9824 */ /* 0x000fe200078e0a02 */
[----:B------:R-:W-:Y:S01]  /*6030*/  ISETP.GT.U32.AND P1, PT, R2, R7, PT ;  /* 0x000000070200720c */ /* 0x000fe20003f24070 */
[----:B------:R0:W-:Y:S01]  /*6040*/  STL [R1+0x4c], R5 ;  /* 0x00004c0501007387 */ /* 0x0001e20000100800 */
[----:B------:R-:W-:Y:S01]  /*6050*/  IMAD.MOV.U32 R10, RZ, RZ, R12 ;  /* 0x000000ffff0a7224 */ /* 0x000fe200078e000c */
[----:B------:R-:W-:Y:S01]  /*6060*/  ISETP.GE.AND P5, PT, R19, RZ, PT ;  /* 0x000000ff1300720c */ /* 0x000fe20003fa6270 */
[----:B------:R-:W-:-:S04]  /*6070*/  IMAD.HI.U32 R24, R0, R6, RZ ;  /* 0x0000000600187227 */ /* 0x000fc800078e00ff */
[----:B------:R-:W-:Y:S01]  /*6080*/  @!P6 IMAD.MOV R10, RZ, RZ, -R10 ;  /* 0x000000ffff0ae224 */ /* 0x000fe200078e0a0a */
[----:B------:R-:W-:Y:S01]  /*6090*/  ISETP.GE.AND P6, PT, R8, RZ, PT ;  /* 0x000000ff0800720c */ /* 0x000fe20003fc6270 */
[----:B------:R-:W-:Y:S02]  /*60a0*/  VIADD R16, R28, 0x14 ;  /* 0x000000141c107836 */ /* 0x000fe40000000000 */
[----:B0-----:R-:W-:Y:S01]  /*60b0*/  IMAD.MOV.U32 R5, RZ, RZ, R11 ;  /* 0x000000ffff057224 */ /* 0x001fe200078e000b */
[----:B------:R-:W-:Y:S01]  /*60c0*/  STL [R1+0x50], R10 ;  /* 0x0000500a01007387 */ /* 0x000fe20000100800 */
[----:B------:R-:W-:Y:S01]  /*60d0*/  @!P4 IMAD.IADD R3, R3, 0x1, -R2 ;  /* 0x000000010303c824 */ /* 0x000fe200078e0a02 */
[----:B------:R-:W-:Y:S01]  /*60e0*/  IABS R12, R16 ;  /* 0x00000010000c7213 */ /* 0x000fe20000000000 */
[----:B------:R-:W-:Y:S01]  /*60f0*/  @!P2 IMAD.MOV R5, RZ, RZ, -R5 ;  /* 0x000000ffff05a224 */ /* 0x000fe200078e0a05 */
[----:B------:R-:W-:Y:S01]  /*6100*/  ISETP.GE.AND P4, PT, R9, RZ, PT ;  /* 0x000000ff0900720c */ /* 0x000fe20003f86270 */
[----:B------:R-:W-:-:S02]  /*6110*/  IMAD.MOV R24, RZ, RZ, -R24 ;  /* 0x000000ffff187224 */ /* 0x000fc400078e0a18 */
[----:B------:R-:W-:Y:S01]  /*6120*/  VIADD R13, R28, 0x13 ;  /* 0x000000131c0d7836 */ /* 0x000fe20000000000 */
[----:B------:R0:W-:Y:S01]  /*6130*/  STL [R1+0x70], R5 ;  /* 0x0000700501007387 */ /* 0x0001e20000100800 */
[----:B------:R-:W-:Y:S02]  /*6140*/  @!P1 IMAD.IADD R7, R7, 0x1, -R2 ;  /* 0x0000000107079824 */ /* 0x000fe400078e0a02 */
[----:B------:R-:W-:Y:S01]  /*6150*/  IMAD R6, R2, R24, R6 ;  /* 0x0000001802067224 */ /* 0x000fe200078e0206 */
[----:B------:R-:W-:Y:S01]  /*6160*/  IABS R8, R13 ;  /* 0x0000000d00087213 */ /* 0x000fe20000000000 */
[----:B------:R-:W-:Y:S01]  /*6170*/  IMAD.HI.U32 R9, R0, R12, RZ ;  /* 0x0000000c00097227 */ /* 0x000fe200078e00ff */
[----:B------:R-:W-:Y:S02]  /*6180*/  ISETP.GE.AND P1, PT, R13, RZ, PT ;  /* 0x000000ff0d00720c */ /* 0x000fe40003f26270 */
[----:B------:R-:W-:Y:S01]  /*6190*/  ISETP.GT.U32.AND P2, PT, R2, R6, PT ;  /* 0x000000060200720c */ /* 0x000fe20003f44070 */
[----:B------:R-:W-:-:S02]  /*61a0*/  @!P3 IMAD.IADD R4, R4, 0x1, -R2 ;  /* 0x000000010404b824 */ /* 0x000fc400078e0a02 */
[----:B0-----:R-:W-:Y:S02]  /*61b0*/  IMAD.MOV.U32 R5, RZ, RZ, R3 ;  /* 0x000000ffff057224 */ /* 0x001fe400078e0003 */
[----:B------:R-:W-:Y:S01]  /*61c0*/  IMAD.HI.U32 R11, R0, R8, RZ ;  /* 0x00000008000b7227 */ /* 0x000fe200078e00ff */
[----:B------:R-:W-:-:S03]  /*61d0*/  ISETP.GT.U32.AND P3, PT, R2, R4, PT ;  /* 0x000000040200720c */ /* 0x000fc60003f64070 */
[----:B------:R-:W-:Y:S01]  /*61e0*/  @!P5 IMAD.MOV R5, RZ, RZ, -R5 ;  /* 0x000000ffff05d224 */ /* 0x000fe200078e0a05 */
[C---:B------:R-:W-:Y:S01]  /*61f0*/  ISETP.GT.U32.AND P5, PT, R2.reuse, R7, PT ;  /* 0x000000070200720c */ /* 0x040fe20003fa4070 */
[----:B------:R-:W-:Y:S02]  /*6200*/  IMAD.MOV R9, RZ, RZ, -R9 ;  /* 0x000000ffff097224 */ /* 0x000fe400078e0a09 */
[----:B------:R-:W-:Y:S01]  /*6210*/  IMAD.MOV R3, RZ, RZ, -R11 ;  /* 0x000000ffff037224 */ /* 0x000fe200078e0a0b */
[----:B------:R0:W-:Y:S01]  /*6220*/  STL [R1+0x6c], R5 ;  /* 0x00006c0501007387 */ /* 0x0001e20000100800 */
[----:B------:R-:W-:Y:S02]  /*6230*/  IMAD R11, R2, R9, R12 ;  /* 0x00000009020b7224 */ /* 0x000fe400078e020c */
[--C-:B------:R-:W-:Y:S02]  /*6240*/  @!P2 IMAD.IADD R6, R6, 0x1, -R2.reuse ;  /* 0x000000010606a824 */ /* 0x100fe400078e0a02 */
[--C-:B------:R-:W-:Y:S01]  /*6250*/  @!P3 IMAD.IADD R4, R4, 0x1, -R2.reuse ;  /* 0x000000010404b824 */ /* 0x100fe200078e0a02 */
[----:B------:R-:W-:Y:S01]  /*6260*/  ISETP.GE.AND P3, PT, R16, RZ, PT ;  /* 0x000000ff1000720c */ /* 0x000fe20003f66270 */
[----:B------:R-:W-:Y:S01]  /*6270*/  VIADD R20, R28, 0x12 ;  /* 0x000000121c147836 */ /* 0x000fe20000000000 */
[C---:B------:R-:W-:Y:S01]  /*6280*/  ISETP.GT.U32.AND P2, PT, R2.reuse, R6, PT ;  /* 0x000000060200720c */ /* 0x040fe20003f44070 */
[----:B------:R-:W-:Y:S01]  /*6290*/  @!P5 IMAD.IADD R7, R7, 0x1, -R2 ;  /* 0x000000010707d824 */ /* 0x000fe200078e0a02 */
[----:B------:R-:W-:Y:S01]  /*62a0*/  ISETP.GT.U32.AND P5, PT, R2, R11, PT ;  /* 0x0000000b0200720c */ /* 0x000fe20003fa4070 */
[----:B0-----:R-:W-:-:S02]  /*62b0*/  IMAD.MOV.U32 R5, RZ, RZ, R4 ;  /* 0x000000ffff057224 */ /* 0x001fc400078e0004 */
[----:B------:R-:W-:Y:S02]  /*62c0*/  VIADD R26, R28, 0x11 ;  /* 0x000000111c1a7836 */ /* 0x000fe40000000000 */
[----:B------:R-:W-:Y:S01]  /*62d0*/  @!P0 IMAD.MOV R5, RZ, RZ, -R5 ;  /* 0x000000ffff058224 */ /* 0x000fe200078e0a05 */
[----:B------:R-:W-:Y:S01]  /*62e0*/  ISETP.GE.AND P0, PT, R20, RZ, PT ;  /* 0x000000ff1400720c */ /* 0x000fe20003f06270 */
[----:B------:R-:W-:Y:S01]  /*62f0*/  IMAD R3, R2, R3, R8 ;  /* 0x0000000302037224 */ /* 0x000fe200078e0208 */
[----:B------:R-:W-:Y:S01]  /*6300*/  IABS R20, R20 ;  /* 0x0000001400147213 */ /* 0x000fe20000000000 */
[----:B------:R-:W-:Y:S01]  /*6310*/  IMAD.MOV.U32 R8, RZ, RZ, R7 ;  /* 0x000000ffff087224 */ /* 0x000fe200078e0007 */
[----:B------:R0:W-:Y:S01]  /*6320*/  STL [R1+0x64], R5 ;  /* 0x0000640501007387 */ /* 0x0001e20000100800 */
[--C-:B------:R-:W-:Y:S01]  /*6330*/  @!P2 IMAD.IADD R6, R6, 0x1, -R2.reuse ;  /* 0x000000010606a824 */ /* 0x100fe200078e0a02 */
[----:B------:R-:W-:Y:S01]  /*6340*/  ISETP.GE.AND P2, PT, R26, RZ, PT ;  /* 0x000000ff1a00720c */ /* 0x000fe20003f46270 */
[----:B------:R-:W-:Y:S01]  /*6350*/  @!P5 IMAD.IADD R11, R11, 0x1, -R2 ;  /* 0x000000010b0bd824 */ /* 0x000fe200078e0a02 */
[----:B------:R-:W-:Y:S01]  /*6360*/  IABS R26, R26 ;  /* 0x0000001a001a7213 */ /* 0x000fe20000000000 */
[----:B------:R-:W-:-:S03]  /*6370*/  IMAD.HI.U32 R7, R0, R20, RZ ;  /* 0x0000001400077227 */ /* 0x000fc600078e00ff */
[----:B------:R-:W-:Y:S01]  /*6380*/  ISETP.GT.U32.AND P5, PT, R2, R11, PT ;  /* 0x0000000b0200720c */ /* 0x000fe20003fa4070 */
[----:B------:R-:W-:Y:S02]  /*6390*/  IMAD.MOV R7, RZ, RZ, -R7 ;  /* 0x000000ffff077224 */ /* 0x000fe400078e0a07 */
[----:B0-----:R-:W-:Y:S02]  /*63a0*/  IMAD.MOV.U32 R5, RZ, RZ, R6 ;  /* 0x000000ffff057224 */ /* 0x001fe400078e0006 */
[----:B------:R-:W-:-:S04]  /*63b0*/  IMAD.HI.U32 R6, R0, R26, RZ ;  /* 0x0000001a00067227 */ /* 0x000fc800078e00ff */
[----:B------:R-:W-:Y:S02]  /*63c0*/  @!P6 IMAD.MOV R8, RZ, RZ, -R8 ;  /* 0x000000ffff08e224 */ /* 0x000fe400078e0a08 */
[----:B------:R-:W-:Y:S01]  /*63d0*/  @!P4 IMAD.MOV R5, RZ, RZ, -R5 ;  /* 0x000000ffff05c224 */ /* 0x000fe200078e0a05 */
[C---:B------:R-:W-:Y:S01]  /*63e0*/  ISETP.GT.U32.AND P4, PT, R2.reuse, R3, PT ;  /* 0x000000030200720c */ /* 0x040fe20003f84070 */
[----:B------:R-:W-:Y:S01]  /*63f0*/  IMAD.MOV R6, RZ, RZ, -R6 ;  /* 0x000000ffff067224 */ /* 0x000fe200078e0a06 */
[----:B------:R-:W-:Y:S01]  /*6400*/  STL [R1+0x60], R8 ;  /* 0x0000600801007387 */ /* 0x000fe20000100800 */
[C---:B------:R-:W-:Y:S02]  /*6410*/  IMAD R20, R2.reuse, R7, R20 ;  /* 0x0000000702147224 */ /* 0x040fe400078e0214 */
[----:B------:R-:W-:Y:S01]  /*6420*/  @!P5 IMAD.IADD R11, R11, 0x1, -R2 ;  /* 0x000000010b0bd824 */ /* 0x000fe200078e0a02 */
[----:B------:R0:W-:Y:S01]  /*6430*/  STL [R1+0x58], R5 ;  /* 0x0000580501007387 */ /* 0x0001e20000100800 */
[C---:B------:R-:W-:Y:S01]  /*6440*/  IMAD R26, R2.reuse, R6, R26 ;  /* 0x00000006021a7224 */ /* 0x040fe200078e021a */
[----:B------:R-:W-:Y:S01]  /*6450*/  ISETP.GT.U32.AND P5, PT, R2, R20, PT ;  /* 0x000000140200720c */ /* 0x000fe20003fa4070 */
[----:B------:R-:W-:-:S02]  /*6460*/  VIADD R13, R28, 0x10 ;  /* 0x000000101c0d7836 */ /* 0x000fc40000000000 */
[C---:B------:R-:W-:Y:S02]  /*6470*/  VIADD R16, R28.reuse, 0xf ;  /* 0x0000000f1c107836 */ /* 0x040fe40000000000 */
[--C-:B------:R-:W-:Y:S01]  /*6480*/  @!P4 IMAD.IADD R3, R3, 0x1, -R2.reuse ;  /* 0x000000010303c824 */ /* 0x100fe200078e0a02 */
[----:B------:R-:W-:Y:S01]  /*6490*/  ISETP.GE.AND P6, PT, R13, RZ, PT ;  /* 0x000000ff0d00720c */ /* 0x000fe20003fc6270 */
[C---:B------:R-:W-:Y:S01]  /*64a0*/  VIADD R4, R28.reuse, 0xe ;  /* 0x0000000e1c047836 */ /* 0x040fe20000000000 */
[----:B------:R-:W-:Y:S01]  /*64b0*/  IABS R13, R13 ;  /* 0x0000000d000d7213 */ /* 0x000fe20000000000 */
[----:B0-----:R-:W-:Y:S01]  /*64c0*/  IMAD.MOV.U32 R5, RZ, RZ, R11 ;  /* 0x000000ffff057224 */ /* 0x001fe200078e000b */
[----:B------:R-:W-:Y:S01]  /*64d0*/  IABS R12, R16 ;  /* 0x00000010000c7213 */ /* 0x000fe20000000000 */
[----:B------:R-:W-:Y:S01]  /*64e0*/  VIADD R11, R28, 0xd ;  /* 0x0000000d1c0b7836 */ /* 0x000fe20000000000 */
[C---:B------:R-:W-:Y:S01]  /*64f0*/  ISETP.GT.U32.AND P4, PT, R2.reuse, R3, PT ;  /* 0x000000030200720c */ /* 0x040fe20003f84070 */
[----:B------:R-:W-:Y:S01]  /*6500*/  @!P3 IMAD.MOV R5, RZ, RZ, -R5 ;  /* 0x000000ffff05b224 */ /* 0x000fe200078e0a05 */
[----:B------:R-:W-:Y:S01]  /*6510*/  ISETP.GT.U32.AND P3, PT, R2, R26, PT ;  /* 0x0000001a0200720c */ /* 0x000fe20003f64070 */
[----:B------:R-:W-:Y:S01]  /*6520*/  @!P5 IMAD.IADD R20, R20, 0x1, -R2 ;  /* 0x000000011414d824 */ /* 0x000fe200078e0a02 */
[----:B------:R-:W-:Y:S01]  /*6530*/  IABS R9, R4 ;  /* 0x0000000400097213 */ /* 0x000fe20000000000 */
[----:B------:R-:W-:Y:S01]  /*6540*/  IMAD.HI.U32 R8, R0, R13, RZ ;  /* 0x0000000d00087227 */ /* 0x000fe200078e00ff */
[----:B------:R-:W-:Y:S01]  /*6550*/  IABS R22, R11 ;  /* 0x0000000b00167213 */ /* 0x000fe20000000000 */
[----:B------:R0:W-:Y:S01]  /*6560*/  STL [R1+0x54], R5 ;  /* 0x0000540501007387 */ /* 0x0001e20000100800 */
[----:B------:R-:W-:Y:S01]  /*6570*/  ISETP.GT.U32.AND P5, PT, R2, R20, PT ;  /* 0x000000140200720c */ /* 0x000fe20003fa4070 */
[----:B------:R-:W-:-:S04]  /*6580*/  IMAD.HI.U32 R7, R0, R12, RZ ;  /* 0x0000000c00077227 */ /* 0x000fc800078e00ff */
[----:B------:R-:W-:Y:S02]  /*6590*/  IMAD.MOV R8, RZ, RZ, -R8 ;  /* 0x000000ffff087224 */ /* 0x000fe400078e0a08 */
[----:B------:R-:W-:Y:S02]  /*65a0*/  @!P3 IMAD.IADD R26, R26, 0x1, -R2 ;  /* 0x000000011a1ab824 */ /* 0x000fe400078e0a02 */
[----:B------:R-:W-:-:S03]  /*65b0*/  IMAD.HI.U32 R6, R0, R9, RZ ;  /* 0x0000000900067227 */ /* 0x000fc600078e00ff */
[C---:B------:R-:W-:Y:S01]  /*65c0*/  ISETP.GT.U32.AND P3, PT, R2.reuse, R26, PT ;  /* 0x0000001a0200720c */ /* 0x040fe20003f64070 */
[----:B------:R-:W-:Y:S02]  /*65d0*/  IMAD.MOV R7, RZ, RZ, -R7 ;  /* 0x000000ffff077224 */ /* 0x000fe400078e0a07 */
[C---:B------:R-:W-:Y:S02]  /*65e0*/  IMAD R13, R2.reuse, R8, R13 ;  /* 0x00000008020d7224 */ /* 0x040fe400078e020d */
[----:B------:R-:W-:Y:S02]  /*65f0*/  IMAD.MOV R6, RZ, RZ, -R6 ;  /* 0x000000ffff067224 */ /* 0x000fe400078e0a06 */
[C---:B------:R-:W-:Y:S02]  /*6600*/  IMAD R12, R2.reuse, R7, R12 ;  /* 0x00000007020c7224 */ /* 0x040fe400078e020c */
[----:B------:R-:W-:Y:S01]  /*6610*/  @!P4 IMAD.IADD R3, R3, 0x1, -R2 ;  /* 0x000000010303c824 */ /* 0x000fe200078e0a02 */
[C---:B------:R-:W-:Y:S01]  /*6620*/  ISETP.GT.U32.AND P4, PT, R2.reuse, R13, PT ;  /* 0x0000000d0200720c */ /* 0x040fe20003f84070 */
[----:B------:R-:W-:-:S02]  /*6630*/  IMAD R9, R2, R6, R9 ;  /* 0x0000000602097224 */ /* 0x000fc400078e0209 */
[--C-:B------:R-:W-:Y:S01]  /*6640*/  @!P5 IMAD.IADD R20, R20, 0x1, -R2.reuse ;  /* 0x000000011414d824 */ /* 0x100fe200078e0a02 */
[----:B------:R-:W-:Y:S01]  /*6650*/  ISETP.GT.U32.AND P5, PT, R2, R12, PT ;  /* 0x0000000c0200720c */ /* 0x000fe20003fa4070 */
[--C-:B------:R-:W-:Y:S01]  /*6660*/  @!P3 IMAD.IADD R26, R26, 0x1, -R2.reuse ;  /* 0x000000011a1ab824 */ /* 0x100fe200078e0a02 */
[----:B------:R-:W-:Y:S01]  /*6670*/  ISETP.GT.U32.AND P3, PT, R2, R9, PT ;  /* 0x000000090200720c */ /* 0x000fe20003f64070 */
[C---:B------:R-:W-:Y:S02]  /*6680*/  VIADD R10, R28.reuse, 0xc ;  /* 0x0000000c1c0a7836 */ /* 0x040fe40000000000 */
[----:B0-----:R-:W-:Y:S02]  /*6690*/  VIADD R5, R28, 0xa ;  /* 0x0000000a1c057836 */ /* 0x001fe40000000000 */
[----:B------:R-:W-:Y:S01]  /*66a0*/  IMAD.HI.U32 R6, R0, R22, RZ ;  /* 0x0000001600067227 */ /* 0x000fe200078e00ff */
[----:B------:R-:W-:Y:S01]  /*66b0*/  IABS R25, R10 ;  /* 0x0000000a00197213 */ /* 0x000fe20000000000 */
[----:B------:R0:W-:Y:S01]  /*66c0*/  STL [R1+0x48], R10 ;  /* 0x0000480a01007387 */ /* 0x0001e20000100800 */
[----:B------:R-:W-:Y:S01]  /*66d0*/  IABS R7, R5 ;  /* 0x0000000500077213 */ /* 0x000fe20000000000 */
[----:B------:R-:W-:-:S02]  /*66e0*/  @!P4 IMAD.IADD R13, R13, 0x1, -R2 ;  /* 0x000000010d0dc824 */ /* 0x000fc400078e0a02 */
[--C-:B------:R-:W-:Y:S01]  /*66f0*/  @!P5 IMAD.IADD R12, R12, 0x1, -R2.reuse ;  /* 0x000000010c0cd824 */ /* 0x100fe200078e0a02 */
[----:B------:R-:W-:Y:S01]  /*6700*/  ISETP.GE.AND P5, PT, R16, RZ, PT ;  /* 0x000000ff1000720c */ /* 0x000fe20003fa6270 */
[----:B------:R-:W-:Y:S01]  /*6710*/  @!P3 IMAD.IADD R9, R9, 0x1, -R2 ;  /* 0x000000010909b824 */ /* 0x000fe200078e0a02 */
[----:B------:R-:W-:Y:S01]  /*6720*/  ISETP.GT.U32.AND P4, PT, R2, R13, PT ;  /* 0x0000000d0200720c */ /* 0x000fe20003f84070 */
[----:B------:R-:W-:Y:S01]  /*6730*/  IMAD.HI.U32 R19, R0, R25, RZ ;  /* 0x0000001900137227 */ /* 0x000fe200078e00ff */
[----:B------:R-:W-:-:S03]  /*6740*/  ISETP.GT.U32.AND P3, PT, R2, R12, PT ;  /* 0x0000000c0200720c */ /* 0x000fc60003f64070 */
[----:B------:R-:W-:Y:S02]  /*6750*/  IMAD.MOV R6, RZ, RZ, -R6 ;  /* 0x000000ffff067224 */ /* 0x000fe400078e0a06 */
[----:B------:R-:W-:Y:S02]  /*6760*/  IMAD.MOV R19, RZ, RZ, -R19 ;  /* 0x000000ffff137224 */ /* 0x000fe400078e0a13 */
[----:B------:R-:W-:Y:S02]  /*6770*/  VIADD R8, R28, 0xb ;  /* 0x0000000b1c087836 */ /* 0x000fe40000000000 */
[----:B------:R-:W-:Y:S02]  /*6780*/  IMAD R22, R2, R6, R22 ;  /* 0x0000000602167224 */ /* 0x000fe400078e0216 */
[----:B------:R-:W-:Y:S01]  /*6790*/  IMAD.HI.U32 R6, R0, R7, RZ ;  /* 0x0000000700067227 */ /* 0x000fe200078e00ff */
[----:B------:R-:W-:Y:S01]  /*67a0*/  STL [R1+0x44], R8 ;  /* 0x0000440801007387 */ /* 0x000fe20000100800 */
[----:B------:R-:W-:-:S02]  /*67b0*/  IABS R24, R8 ;  /* 0x0000000800187213 */ /* 0x000fc40000000000 */
[C---:B------:R-:W-:Y:S01]  /*67c0*/  IMAD R25, R2.reuse, R19, R25 ;  /* 0x0000001302197224 */ /* 0x040fe200078e0219 */
[----:B------:R1:W-:Y:S01]  /*67d0*/  STL [R1+0x40], R5 ;  /* 0x0000400501007387 */ /* 0x0003e20000100800 */
[----:B------:R-:W-:Y:S01]  /*67e0*/  @!P4 IMAD.IADD R13, R13, 0x1, -R2 ;  /* 0x000000010d0dc824 */ /* 0x000fe200078e0a02 */
[----:B------:R-:W-:Y:S01]  /*67f0*/  ISETP.GT.U32.AND P4, PT, R2, R22, PT ;  /* 0x000000160200720c */ /* 0x000fe20003f84070 */
[----:B------:R-:W-:Y:S01]  /*6800*/  IMAD.MOV R6, RZ, RZ, -R6 ;  /* 0x000000ffff067224 */ /* 0x000fe200078e0a06 */
[----:B------:R-:W-:Y:S01]  /*6810*/  STL [R1+0x700], R20 ;  /* 0x0007001401007387 */ /* 0x000fe20000100800 */
[----:B0-----:R-:W-:Y:S02]  /*6820*/  VIADD R10, R28, 0x9 ;  /* 0x000000091c0a7836 */ /* 0x001fe40000000000 */
[----:B------:R-:W-:Y:S01]  /*6830*/  @!P3 IMAD.IADD R12, R12, 0x1, -R2 ;  /* 0x000000010c0cb824 */ /* 0x000fe200078e0a02 */
[----:B------:R-:W-:Y:S01]  /*6840*/  ISETP.GT.U32.AND P3, PT, R2, R25, PT ;  /* 0x000000190200720c */ /* 0x000fe20003f64070 */
[----:B------:R-:W-:Y:S01]  /*6850*/  @!P1 IMAD.MOV R3, RZ, RZ, -R3 ;  /* 0x000000ffff039224 */ /* 0x000fe200078e0a03 */
[----:B------:R-:W-:Y:S01]  /*6860*/  STL [R1+0x6fc], R13 ;  /* 0x0006fc0d01007387 */ /* 0x000fe20000100800 */
[----:B-1----:R-:W-:-:S02]  /*6870*/  VIADD R5, R28, 0x8 ;  /* 0x000000081c057836 */ /* 0x002fc40000000000 */
[----:B------:R-:W-:Y:S01]  /*6880*/  IMAD R7, R2, R6, R7 ;  /* 0x0000000602077224 */ /* 0x000fe200078e0207 */
[----:B------:R-:W-:Y:S01]  /*6890*/  IABS R6, R10 ;  /* 0x0000000a00067213 */ /* 0x000fe20000000000 */
[----:B------:R-:W-:Y:S01]  /*68a0*/  STL [R1+0x2c], R10 ;  /* 0x00002c0a01007387 */ /* 0x000fe20000100800 */
[C---:B------:R-:W-:Y:S02]  /*68b0*/  VIADD R14, R28.reuse, 0x2 ;  /* 0x000000021c0e7836 */ /* 0x040fe40000000000 */
[----:B------:R-:W-:Y:S01]  /*68c0*/  VIADD R18, R28, 0x7 ;  /* 0x000000071c127836 */ /* 0x000fe20000000000 */
[----:B------:R-:W-:Y:S01]  /*68d0*/  STL [R1+0x28], R5 ;  /* 0x0000280501007387 */ /* 0x000fe20000100800 */
[----:B------:R-:W-:-:S03]  /*68e0*/  IMAD.HI.U32 R27, R0, R6, RZ ;  /* 0x00000006001b7227 */ /* 0x000fc600078e00ff */
[----:B------:R0:W-:Y:S01]  /*68f0*/  STL [R1+0x34], R3 ;  /* 0x0000340301007387 */ /* 0x0001e20000100800 */
[----:B------:R-:W-:Y:S01]  /*6900*/  IMAD.MOV R27, RZ, RZ, -R27 ;  /* 0x000000ffff1b7224 */ /* 0x000fe200078e0a1b */
[----:B------:R-:W-:Y:S01]  /*6910*/  IABS R16, R18 ;  /* 0x0000001200107213 */ /* 0x000fe20000000000 */
[----:B------:R-:W-:Y:S01]  /*6920*/  @!P3 IMAD.IADD R25, R25, 0x1, -R2 ;  /* 0x000000011919b824 */ /* 0x000fe200078e0a02 */
[----:B------:R-:W-:Y:S01]  /*6930*/  ISETP.GE.AND P3, PT, R4, RZ, PT ;  /* 0x000000ff0400720c */ /* 0x000fe20003f66270 */
[----:B------:R-:W-:Y:S01]  /*6940*/  IMAD R4, R2, R27, R6 ;  /* 0x0000001b02047224 */ /* 0x000fe200078e0206 */
[----:B------:R-:W-:Y:S01]  /*6950*/  IABS R27, R15 ;  /* 0x0000000f001b7213 */ /* 0x000fe20000000000 */
[C---:B------:R-:W-:Y:S02]  /*6960*/  VIADD R17, R28.reuse, 0x6 ;  /* 0x000000061c117836 */ /* 0x040fe40000000000 */
[C---:B------:R-:W-:Y:S01]  /*6970*/  VIADD R23, R28.reuse, 0x4 ;  /* 0x000000041c177836 */ /* 0x040fe20000000000 */
[----:B0-----:R-:W-:Y:S01]  /*6980*/  IABS R3, R5 ;  /* 0x0000000500037213 */ /* 0x001fe20000000000 */
[C---:B------:R-:W-:Y:S01]  /*6990*/  VIADD R10, R28.reuse, 0x3 ;  /* 0x000000031c0a7836 */ /* 0x040fe20000000000 */
[----:B------:R-:W-:Y:S01]  /*69a0*/  IABS R19, R17 ;  /* 0x0000001100137213 */ /* 0x000fe20000000000 */
[----:B------:R-:W-:-:S02]  /*69b0*/  VIADD R5, R28, 0x1 ;  /* 0x000000011c057836 */ /* 0x000fc40000000000 */
[----:B------:R-:W-:-:S04]  /*69c0*/  IMAD.HI.U32 R21, R0, R3, RZ ;  /* 0x0000000300157227 */ /* 0x000fc800078e00ff */
[----:B------:R-:W-:Y:S02]  /*69d0*/  IMAD.MOV R21, RZ, RZ, -R21 ;  /* 0x000000ffff157224 */ /* 0x000fe400078e0a15 */
[----:B------:R-:W-:-:S04]  /*69e0*/  IMAD.HI.U32 R28, R0, R27, RZ ;  /* 0x0000001b001c7227 */ /* 0x000fc800078e00ff */
[----:B------:R-:W-:Y:S01]  /*69f0*/  IMAD R3, R2, R21, R3 ;  /* 0x0000001502037224 */ /* 0x000fe200078e0203 */
[----:B------:R-:W-:Y:S01]  /*6a00*/  IABS R21, R14 ;  /* 0x0000000e00157213 */ /* 0x000fe20000000000 */
[----:B------:R-:W-:Y:S02]  /*6a10*/  IMAD.MOV R20, RZ, RZ, -R28 ;  /* 0x000000ffff147224 */ /* 0x000fe400078e0a1c */
[----:B------:R-:W-:Y:S01]  /*6a20*/  @!P4 IMAD.IADD R22, R22, 0x1, -R2 ;  /* 0x000000011616c824 */ /* 0x000fe200078e0a02 */
[----:B------:R-:W-:Y:S01]  /*6a30*/  ISETP.GT.U32.AND P4, PT, R2, R9, PT ;  /* 0x000000090200720c */ /* 0x000fe20003f84070 */
[----:B------:R-:W-:-:S03]  /*6a40*/  IMAD.HI.U32 R13, R0, R21, RZ ;  /* 0x00000015000d7227 */ /* 0x000fc600078e00ff */
[C---:B------:R-:W-:Y:S01]  /*6a50*/  ISETP.GT.U32.AND P1, PT, R2.reuse, R22, PT ;  /* 0x000000160200720c */ /* 0x040fe20003f24070 */
[----:B------:R-:W-:Y:S02]  /*6a60*/  IMAD.MOV R13, RZ, RZ, -R13 ;  /* 0x000000ffff0d7224 */ /* 0x000fe400078e0a0d */
[C---:B------:R-:W-:Y:S02]  /*6a70*/  IMAD R27, R2.reuse, R20, R27 ;  /* 0x00000014021b7224 */ /* 0x040fe400078e021b */
[----:B------:R-:W2:Y:S01]  /*6a80*/  LDL.LU R20, [R1+0x700] ;  /* 0x0007000001147983 */ /* 0x000ea20000300800 */
[----:B------:R-:W-:Y:S02]  /*6a90*/  IMAD R21, R2, R13, R21 ;  /* 0x0000000d02157224 */ /* 0x000fe400078e0215 */
[----:B------:R-:W-:Y:S01]  /*6aa0*/  IMAD.HI.U32 R6, R0, R19, RZ ;  /* 0x0000001300067227 */ /* 0x000fe200078e00ff */
[----:B------:R-:W3:Y:S03]  /*6ab0*/  LDL.LU R13, [R1+0x6fc] ;  /* 0x0006fc00010d7983 */ /* 0x000ee60000300800 */
[----:B------:R-:W-:-:S02]  /*6ac0*/  IMAD.MOV R6, RZ, RZ, -R6 ;  /* 0x000000ffff067224 */ /* 0x000fc400078e0a06 */
[----:B------:R-:W-:Y:S01]  /*6ad0*/  @!P1 IMAD.IADD R22, R22, 0x1, -R2 ;  /* 0x0000000116169824 */ /* 0x000fe200078e0a02 */
[C---:B------:R-:W-:Y:S01]  /*6ae0*/  ISETP.GT.U32.AND P1, PT, R2.reuse, R7, PT ;  /* 0x000000070200720c */ /* 0x040fe20003f24070 */
[----:B------:R-:W-:Y:S01]  /*6af0*/  IMAD R19, R2, R6, R19 ;  /* 0x0000000602137224 */ /* 0x000fe200078e0213 */
[----:B------:R-:W-:Y:S01]  /*6b00*/  IABS R6, R23 ;  /* 0x0000001700067213 */ /* 0x000fe20000000000 */
[----:B------:R-:W-:Y:S02]  /*6b10*/  @!P2 IMAD.MOV R26, RZ, RZ, -R26 ;  /* 0x000000ffff1aa224 */ /* 0x000fe400078e0a1a */
[----:B------:R-:W-:-:S04]  /*6b20*/  IMAD.HI.U32 R8, R0, R24, RZ ;  /* 0x0000001800087227 */ /* 0x000fc800078e00ff */
[----:B------:R-:W-:-:S04]  /*6b30*/  IMAD.HI.U32 R29, R0, R6, RZ ;  /* 0x00000006001d7227 */ /* 0x000fc800078e00ff */
[----:B------:R-:W-:Y:S01]  /*6b40*/  @!P1 IMAD.IADD R7, R7, 0x1, -R2 ;  /* 0x0000000107079824 */ /* 0x000fe200078e0a02 */
[----:B------:R-:W-:Y:S01]  /*6b50*/  ISETP.GE.AND P1, PT, R11, RZ, PT ;  /* 0x000000ff0b00720c */ /* 0x000fe20003f26270 */
[----:B------:R-:W-:Y:S01]  /*6b60*/  IMAD.MOV R28, RZ, RZ, -R29 ;  /* 0x000000ffff1c7224 */ /* 0x000fe200078e0a1d */
[----:B------:R-:W-:Y:S01]  /*6b70*/  IABS R11, R10 ;  /* 0x0000000a000b7213 */ /* 0x000fe20000000000 */
[----:B------:R-:W-:Y:S02]  /*6b80*/  IMAD.MOV R8, RZ, RZ, -R8 ;  /* 0x000000ffff087224 */ /* 0x000fe400078e0a08 */
[----:B------:R-:W-:Y:S02]  /*6b90*/  @!P4 IMAD.IADD R9, R9, 0x1, -R2 ;  /* 0x000000010909c824 */ /* 0x000fe400078e0a02 */
[----:B------:R-:W-:-:S04]  /*6ba0*/  IMAD.HI.U32 R29, R0, R11, RZ ;  /* 0x0000000b001d7227 */ /* 0x000fc800078e00ff */
[----:B------:R-:W-:Y:S02]  /*6bb0*/  IMAD.MOV R29, RZ, RZ, -R29 ;  /* 0x000000ffff1d7224 */ /* 0x000fe400078e0a1d */
[C---:B------:R-:W-:Y:S02]  /*6bc0*/  IMAD R6, R2.reuse, R28, R6 ;  /* 0x0000001c02067224 */ /* 0x040fe400078e0206 */
[C---:B------:R-:W-:Y:S02]  /*6bd0*/  IMAD R11, R2.reuse, R29, R11 ;  /* 0x0000001d020b7224 */ /* 0x040fe400078e020b */
[----:B------:R-:W4:Y:S01]  /*6be0*/  LDL.LU R29, [R1+0x2c] ;  /* 0x00002c00011d7983 */ /* 0x000f220000300800 */
[----:B------:R-:W-:Y:S02]  /*6bf0*/  IMAD R24, R2, R8, R24 ;  /* 0x0000000802187224 */ /* 0x000fe400078e0218 */
[----:B------:R-:W-:Y:S01]  /*6c00*/  IMAD.HI.U32 R8, R0, R16, RZ ;  /* 0x0000001000087227 */ /* 0x000fe200078e00ff */
[----:B------:R-:W4:Y:S02]  /*6c10*/  LDL.LU R28, [R1+0x28] ;  /* 0x00002800011c7983 */ /* 0x000f240000300800 */
[----:B------:R-:W-:Y:S01]  /*6c20*/  ISETP.GT.U32.AND P4, PT, R2, R24, PT ;  /* 0x000000180200720c */ /* 0x000fe20003f84070 */
[----:B------:R-:W-:-:S04]  /*6c30*/  IMAD.MOV R8, RZ, RZ, -R8 ;  /* 0x000000ffff087224 */ /* 0x000fc800078e0a08 */
[----:B------:R-:W-:Y:S01]  /*6c40*/  IMAD R16, R2, R8, R16 ;  /* 0x0000000802107224 */ /* 0x000fe200078e0210 */
[----:B------:R-:W-:-:S07]  /*6c50*/  IABS R8, R5 ;  /* 0x0000000500087213 */ /* 0x000fce0000000000 */
[----:B------:R-:W-:Y:S01]  /*6c60*/  @!P4 IMAD.IADD R24, R24, 0x1, -R2 ;  /* 0x000000011818c824 */ /* 0x000fe200078e0a02 */
[----:B------:R-:W-:-:S13]  /*6c70*/  ISETP.GT.U32.AND P4, PT, R2, R4, PT ;  /* 0x000000040200720c */ /* 0x000fda0003f84070 */
[----:B------:R-:W-:Y:S01]  /*6c80*/  @!P4 IMAD.IADD R4, R4, 0x1, -R2 ;  /* 0x000000010404c824 */ /* 0x000fe200078e0a02 */
[----:B------:R-:W-:Y:S01]  /*6c90*/  ISETP.GT.U32.AND P4, PT, R2, R3, PT ;  /* 0x000000030200720c */ /* 0x000fe20003f84070 */
[----:B--2---:R-:W-:-:S12]  /*6ca0*/  @!P0 IMAD.MOV R20, RZ, RZ, -R20 ;  /* 0x000000ffff148224 */ /* 0x004fd800078e0a14 */
[----:B------:R-:W-:Y:S01]  /*6cb0*/  @!P4 IMAD.IADD R3, R3, 0x1, -R2 ;  /* 0x000000010303c824 */ /* 0x000fe200078e0a02 */
[C---:B------:R-:W-:Y:S01]  /*6cc0*/  ISETP.GT.U32.AND P4, PT, R2.reuse, R16, PT ;  /* 0x000000100200720c */ /* 0x040fe20003f84070 */
[----:B---3--:R-:W-:Y:S01]  /*6cd0*/  @!P6 IMAD.MOV R13, RZ, RZ, -R13 ;  /* 0x000000ffff0de224 */ /* 0x008fe200078e0a0d */
[----:B------:R0:W-:Y:S04]  /*6ce0*/  STL [R1+0x668], R20 ;  /* 0x0006681401007387 */ /* 0x0001e80000100800 */
[----:B0-----:R-:W2:Y:S04]  /*6cf0*/  LDL.LU R20, [R1+0x40] ;  /* 0x0000400001147983 */ /* 0x001ea80000300800 */
[----:B------:R0:W-:Y:S04]  /*6d00*/  STL [R1+0x66c], R26 ;  /* 0x00066c1a01007387 */ /* 0x0001e80000100800 */
[----:B0-----:R-:W3:Y:S04]  /*6d10*/  LDL.LU R26, [R1+0x44] ;  /* 0x00004400011a7983 */ /* 0x001ee80000300800 */
[----:B------:R0:W-:Y:S04]  /*6d20*/  STL [R1+0x670], R13 ;  /* 0x0006700d01007387 */ /* 0x0001e80000100800 */
[----:B0-----:R-:W3:Y:S01]  /*6d30*/  LDL.LU R13, [R1+0x48] ;  /* 0x00004800010d7983 */ /* 0x001ee20000300800 */
[----:B------:R-:W-:-:S02]  /*6d40*/  ISETP.GT.U32.AND P0, PT, R2, R25, PT ;  /* 0x000000190200720c */ /* 0x000fc40003f04070 */
[----:B------:R-:W-:Y:S01]  /*6d50*/  ISETP.GT.U32.AND P2, PT, R2, R24, PT ;  /* 0x000000180200720c */ /* 0x000fe20003f44070 */
[----:B------:R-:W-:Y:S01]  /*6d60*/  @!P4 IMAD.IADD R16, R16, 0x1, -R2 ;  /* 0x000000011010c824 */ /* 0x000fe200078e0a02 */
[C---:B------:R-:W-:Y:S01]  /*6d70*/  ISETP.GT.U32.AND P4, PT, R2.reuse, R7, PT ;  /* 0x000000070200720c */ /* 0x040fe20003f84070 */
[----:B------:R-:W-:Y:S01]  /*6d80*/  @!P5 IMAD.MOV R12, RZ, RZ, -R12 ;  /* 0x000000ffff0cd224 */ /* 0x000fe200078e0a0c */
[C---:B------:R-:W-:Y:S01]  /*6d90*/  ISETP.GT.U32.AND P5, PT, R2.reuse, R4, PT ;  /* 0x000000040200720c */ /* 0x040fe20003fa4070 */
[----:B------:R-:W-:Y:S01]  /*6da0*/  @!P3 IMAD.MOV R9, RZ, RZ, -R9 ;  /* 0x000000ffff09b224 */ /* 0x000fe200078e0a09 */
[C---:B------:R-:W-:Y:S01]  /*6db0*/  ISETP.GT.U32.AND P3, PT, R2.reuse, R16, PT ;  /* 0x000000100200720c */ /* 0x040fe20003f64070 */
[----:B------:R-:W-:Y:S01]  /*6dc0*/  @!P1 IMAD.MOV R22, RZ, RZ, -R22 ;  /* 0x000000ffff169224 */ /* 0x000fe200078e0a16 */
[----:B------:R-:W-:-:S03]  /*6dd0*/  ISETP.GT.U32.AND P1, PT, R2, R19, PT ;  /* 0x000000130200720c */ /* 0x000fc60003f24070 */
[--C-:B------:R-:W-:Y:S01]  /*6de0*/  @!P0 IMAD.IADD R25, R25, 0x1, -R2.reuse ;  /* 0x0000000119198824 */ /* 0x100fe200078e0a02 */
[----:B------:R-:W-:Y:S01]  /*6df0*/  ISETP.GT.U32.AND P0, PT, R2, R27, PT ;  /* 0x0000001b0200720c */ /* 0x000fe20003f04070 */
[----:B------:R-:W-:Y:S01]  /*6e00*/  @!P2 IMAD.IADD R24, R24, 0x1, -R2 ;  /* 0x000000011818a824 */ /* 0x000fe200078e0a02 */
[----:B------:R-:W-:Y:S01]  /*6e10*/  ISETP.GT.U32.AND P2, PT, R2, R6, PT ;  /* 0x000000060200720c */ /* 0x000fe20003f44070 */
[----:B------:R-:W-:Y:S01]  /*6e20*/  IMAD.HI.U32 R0, R0, R8, RZ ;  /* 0x0000000800007227 */ /* 0x000fe200078e00ff */
[----:B------:R-:W-:-:S03]  /*6e30*/  ISETP.GT.U32.AND P6, PT, R2, R3, PT ;  /* 0x000000030200720c */ /* 0x000fc60003fc4070 */
[--C-:B------:R-:W-:Y:S01]  /*6e40*/  @!P4 IMAD.IADD R7, R7, 0x1, -R2.reuse ;  /* 0x000000010707c824 */ /* 0x100fe200078e0a02 */
[----:B------:R-:W-:Y:S01]  /*6e50*/  ISETP.GT.U32.AND P4, PT, R2, R11, PT ;  /* 0x0000000b0200720c */ /* 0x000fe20003f84070 */
[----:B------:R-:W-:Y:S01]  /*6e60*/  @!P5 IMAD.IADD R4, R4, 0x1, -R2 ;  /* 0x000000010404d824 */ /* 0x000fe200078e0a02 */
[----:B------:R-:W-:Y:S01]  /*6e70*/  ISETP.GT.U32.AND P5, PT, R2, R21, PT ;  /* 0x000000150200720c */ /* 0x000fe20003fa4070 */
[----:B------:R-:W-:Y:S02]  /*6e80*/  IMAD.MOV R0, RZ, RZ, -R0 ;  /* 0x000000ffff007224 */ /* 0x000fe400078e0a00 */
[----:B------:R-:W-:Y:S02]  /*6e90*/  @!P3 IMAD.IADD R16, R16, 0x1, -R2 ;  /* 0x000000011010b824 */ /* 0x000fe400078e0a02 */
[----:B------:R-:W-:Y:S02]  /*6ea0*/  IMAD R8, R2, R0, R8 ;  /* 0x0000000002087224 */ /* 0x000fe400078e0208 */
[----:B------:R-:W-:-:S02]  /*6eb0*/  @!P1 IMAD.IADD R19, R19, 0x1, -R2 ;  /* 0x0000000113139824 */ /* 0x000fc400078e0a02 */
[--C-:B------:R-:W-:Y:S02]  /*6ec0*/  @!P0 IMAD.IADD R27, R27, 0x1, -R2.reuse ;  /* 0x000000011b1b8824 */ /* 0x100fe400078e0a02 */
[--C-:B------:R-:W-:Y:S01]  /*6ed0*/  @!P2 IMAD.IADD R6, R6, 0x1, -R2.reuse ;  /* 0x000000010606a824 */ /* 0x100fe200078e0a02 */
[----:B----4-:R-:W-:Y:S01]  /*6ee0*/  ISETP.GE.AND P2, PT, R29, RZ, PT ;  /* 0x000000ff1d00720c */ /* 0x010fe20003f46270 */
[--C-:B------:R-:W-:Y:S01]  /*6ef0*/  @!P6 IMAD.IADD R3, R3, 0x1, -R2.reuse ;  /* 0x000000010303e824 */ /* 0x100fe200078e0a02 */
[----:B------:R-:W-:Y:S01]  /*6f00*/  ISETP.GT.U32.AND P6, PT, R2, R8, PT ;  /* 0x000000080200720c */ /* 0x000fe20003fc4070 */
[--C-:B------:R-:W-:Y:S01]  /*6f10*/  @!P4 IMAD.IADD R11, R11, 0x1, -R2.reuse ;  /* 0x000000010b0bc824 */ /* 0x100fe200078e0a02 */
[----:B------:R-:W-:Y:S01]  /*6f20*/  ISETP.GE.AND P4, PT, R28, RZ, PT ;  /* 0x000000ff1c00720c */ /* 0x000fe20003f86270 */
[----:B------:R-:W-:Y:S01]  /*6f30*/  @!P5 IMAD.IADD R21, R21, 0x1, -R2 ;  /* 0x000000011515d824 */ /* 0x000fe200078e0a02 */
[----:B------:R-:W-:Y:S01]  /*6f40*/  ISETP.GE.AND P5, PT, R18, RZ, PT ;  /* 0x000000ff1200720c */ /* 0x000fe20003fa6270 */
[----:B------:R-:W-:Y:S06]  /*6f50*/  STL [R1+0x674], R12 ;  /* 0x0006740c01007387 */ /* 0x000fec0000100800 */
[----:B------:R-:W-:Y:S01]  /*6f60*/  @!P2 IMAD.MOV R4, RZ, RZ, -R4 ;  /* 0x000000ffff04a224 */ /* 0x000fe200078e0a04 */
[----:B------:R-:W-:Y:S01]  /*6f70*/  ISETP.GT.U32.AND P2, PT, R2, R11, PT ;  /* 0x0000000b0200720c */ /* 0x000fe20003f44070 */
[----:B------:R-:W-:Y:S01]  /*6f80*/  @!P6 IMAD.IADD R8, R8, 0x1, -R2 ;  /* 0x000000010808e824 */ /* 0x000fe200078e0a02 */
[----:B------:R-:W-:Y:S01]  /*6f90*/  ISETP.GT.U32.AND P6, PT, R2, R21, PT ;  /* 0x000000150200720c */ /* 0x000fe20003fc4070 */
[----:B------:R-:W-:Y:S01]  /*6fa0*/  STL [R1+0x678], R9 ;  /* 0x0006780901007387 */ /* 0x000fe20000100800 */
[----:B------:R-:W-:-:S03]  /*6fb0*/  @!P4 IMAD.MOV R3, RZ, RZ, -R3 ;  /* 0x000000ffff03c224 */ /* 0x000fc600078e0a03 */
[----:B------:R-:W-:Y:S01]  /*6fc0*/  STL [R1+0x67c], R22 ;  /* 0x00067c1601007387 */ /* 0x000fe20000100800 */
[----:B------:R-:W-:-:S03]  /*6fd0*/  @!P5 IMAD.MOV R16, RZ, RZ, -R16 ;  /* 0x000000ffff10d224 */ /* 0x000fc600078e0a10 */
[----:B------:R-:W4:Y:S01]  /*6fe0*/  LDL.LU R18, [R1+0x6f8] ;  /* 0x0006f80001127983 */ /* 0x000f220000300800 */
[----:B------:R-:W-:Y:S01]  /*6ff0*/  ISETP.GE.AND P5, PT, R17, RZ, PT ;  /* 0x000000ff1100720c */ /* 0x000fe20003fa6270 */
[--C-:B------:R-:W-:Y:S01]  /*7000*/  @!P2 IMAD.IADD R11, R11, 0x1, -R2.reuse ;  /* 0x000000010b0ba824 */ /* 0x100fe200078e0a02 */
[----:B------:R-:W-:Y:S01]  /*7010*/  ISETP.GE.AND P2, PT, R14, RZ, PT ;  /* 0x000000ff0e00720c */ /* 0x000fe20003f46270 */
[----:B------:R-:W-:Y:S01]  /*7020*/  @!P6 IMAD.IADD R21, R21, 0x1, -R2 ;  /* 0x000000011515e824 */ /* 0x000fe200078e0a02 */
[----:B------:R-:W-:Y:S02]  /*7030*/  ISETP.GE.AND P6, PT, R5, RZ, PT ;  /* 0x000000ff0500720c */ /* 0x000fe40003fc6270 */
[----:B--2---:R-:W-:Y:S02]  /*7040*/  ISETP.GE.AND P0, PT, R20, RZ, PT ;  /* 0x000000ff1400720c */ /* 0x004fe40003f06270 */
[----:B---3--:R-:W-:Y:S02]  /*7050*/  ISETP.GE.AND P1, PT, R26, RZ, PT ;  /* 0x000000ff1a00720c */ /* 0x008fe40003f26270 */
[----:B------:R-:W-:-:S11]  /*7060*/  ISETP.GE.AND P3, PT, R13, RZ, PT ;  /* 0x000000ff0d00720c */ /* 0x000fd60003f66270 */
[----:B------:R-:W-:Y:S01]  /*7070*/  @!P1 IMAD.MOV R24, RZ, RZ, -R24 ;  /* 0x000000ffff189224 */ /* 0x000fe200078e0a18 */
[C---:B------:R-:W-:Y:S01]  /*7080*/  ISETP.GT.U32.AND P1, PT, R2.reuse, R27, PT ;  /* 0x0000001b0200720c */ /* 0x040fe20003f24070 */
[----:B------:R-:W-:Y:S01]  /*7090*/  @!P0 IMAD.MOV R7, RZ, RZ, -R7 ;  /* 0x000000ffff078224 */ /* 0x000fe200078e0a07 */
[C---:B------:R-:W-:Y:S01]  /*70a0*/  ISETP.GT.U32.AND P0, PT, R2.reuse, R6, PT ;  /* 0x000000060200720c */ /* 0x040fe20003f04070 */
[----:B------:R-:W-:Y:S01]  /*70b0*/  @!P3 IMAD.MOV R25, RZ, RZ, -R25 ;  /* 0x000000ffff19b224 */ /* 0x000fe200078e0a19 */
[----:B------:R-:W-:-:S04]  /*70c0*/  ISETP.GT.U32.AND P3, PT, R2, R19, PT ;  /* 0x000000130200720c */ /* 0x000fc80003f64070 */
[----:B------:R-:W-:Y:S04]  /*70d0*/  STL [R1+0x680], R25 ;  /* 0x0006801901007387 */ /* 0x000fe80000100800 */
[----:B------:R0:W-:Y:S04]  /*70e0*/  STL [R1+0x684], R24 ;  /* 0x0006841801007387 */ /* 0x0001e80000100800 */
[----:B------:R-:W-:Y:S01]  /*70f0*/  STL [R1+0x688], R7 ;  /* 0x0006880701007387 */ /* 0x000fe20000100800 */
[----:B------:R-:W-:-:S03]  /*7100*/  @!P3 IMAD.IADD R19, R19, 0x1, -R2 ;  /* 0x000000011313b824 */ /* 0x000fc600078e0a02 */
[----:B------:R1:W-:Y:S01]  /*7110*/  STL [R1+0x68c], R4 ;  /* 0x00068c0401007387 */ /* 0x0003e20000100800 */
[----:B------:R-:W-:Y:S01]  /*7120*/  ISETP.GE.AND P3, PT, R15, RZ, PT ;  /* 0x000000ff0f00720c */ /* 0x000fe20003f66270 */
[--C-:B------:R-:W-:Y:S02]  /*7130*/  @!P1 IMAD.IADD R27, R27, 0x1, -R2.reuse ;  /* 0x000000011b1b9824 */ /* 0x100fe400078e0a02 */
[----:B------:R2:W-:Y:S01]  /*7140*/  STL [R1+0x690], R3 ;  /* 0x0006900301007387 */ /* 0x0005e20000100800 */
[----:B------:R-:W-:Y:S01]  /*7150*/  ISETP.GE.AND P1, PT, R23, RZ, PT ;  /* 0x000000ff1700720c */ /* 0x000fe20003f26270 */
[----:B------:R-:W-:Y:S02]  /*7160*/  @!P0 IMAD.IADD R6, R6, 0x1, -R2 ;  /* 0x0000000106068824 */ /* 0x000fe400078e0a02 */
[----:B------:R-:W-:Y:S01]  /*7170*/  STL [R1+0x694], R16 ;  /* 0x0006941001007387 */ /* 0x000fe20000100800 */
[----:B------:R-:W-:-:S03]  /*7180*/  ISETP.GE.AND P0, PT, R10, RZ, PT ;  /* 0x000000ff0a00720c */ /* 0x000fc60003f06270 */
[----:B------:R-:W3:Y:S04]  /*7190*/  LDL.LU R17, [R1+0x6f4] ;  /* 0x0006f40001117983 */ /* 0x000ee80000300800 */
[----:B------:R-:W2:Y:S04]  /*71a0*/  LDL.LU R15, [R1+0x6f0] ;  /* 0x0006f000010f7983 */ /* 0x000ea80000300800 */
[----:B------:R-:W2:Y:S04]  /*71b0*/  LDL.LU R23, [R1+0x6ec] ;  /* 0x0006ec0001177983 */ /* 0x000ea80000300800 */
[----:B------:R-:W2:Y:S04]  /*71c0*/  LDL.LU R10, [R1+0x6e8] ;  /* 0x0006e800010a7983 */ /* 0x000ea80000300800 */
[----:B------:R-:W1:Y:S04]  /*71d0*/  LDL.LU R14, [R1+0x6e4] ;  /* 0x0006e400010e7983 */ /* 0x000e680000300800 */
[----:B------:R-:W2:Y:S04]  /*71e0*/  LDL.LU R5, [R1+0x6e0] ;  /* 0x0006e00001057983 */ /* 0x000ea80000300800 */
[----:B0-----:R-:W3:Y:S04]  /*71f0*/  LDL.LU R24, [R1+0x1e0] ;  /* 0x0001e00001187983 */ /* 0x001ee80000300800 */
[----:B------:R-:W3:Y:S04]  /*7200*/  LDL.LU R25, [R1+0x1e4] ;  /* 0x0001e40001197983 */ /* 0x000ee80000300800 */
[----:B------:R-:W3:Y:S04]  /*7210*/  LDL.LU R22, [R1+0x1dc] ;  /* 0x0001dc0001167983 */ /* 0x000ee80000300800 */
[----:B------:R-:W3:Y:S04]  /*7220*/  LDL.LU R29, [R1+0x5c] ;  /* 0x00005c00011d7983 */ /* 0x000ee80000300800 */
[----:B------:R-:W3:Y:S04]  /*7230*/  LDL.LU R28, [R1+0x68] ;  /* 0x00006800011c7983 */ /* 0x000ee80000300800 */
[----:B------:R-:W3:Y:S04]  /*7240*/  LDL.LU R0, [R1+0x74] ;  /* 0x0000740001007983 */ /* 0x000ee80000300800 */
[----:B------:R-:W4:Y:S04]  /*7250*/  LDL.LU R9, [R1+0x78] ;  /* 0x0000780001097983 */ /* 0x000f280000300800 */
[----:B------:R-:W4:Y:S04]  /*7260*/  LDL.LU R12, [R1+0x1a4] ;  /* 0x0001a400010c7983 */ /* 0x000f280000300800 */
[----:B------:R-:W4:Y:S01]  /*7270*/  LDL.LU R13, [R1+0x1a8] ;  /* 0x0001a800010d7983 */ /* 0x000f220000300800 */
[----:B------:R-:W-:Y:S01]  /*7280*/  ISETP.GT.U32.AND P4, PT, R2, R8, PT ;  /* 0x000000080200720c */ /* 0x000fe20003f84070 */
[----:B------:R-:W-:-:S02]  /*7290*/  @!P5 IMAD.MOV R19, RZ, RZ, -R19 ;  /* 0x000000ffff13d224 */ /* 0x000fc400078e0a13 */
[----:B------:R-:W-:Y:S01]  /*72a0*/  @!P3 IMAD.MOV R27, RZ, RZ, -R27 ;  /* 0x000000ffff1bb224 */ /* 0x000fe200078e0a1b */
[----:B------:R-:W4:Y:S01]  /*72b0*/  LDL.LU R26, [R1+0x1cc] ;  /* 0x0001cc00011a7983 */ /* 0x000f220000300800 */
[----:B------:R-:W-:Y:S02]  /*72c0*/  @!P1 IMAD.MOV R6, RZ, RZ, -R6 ;  /* 0x000000ffff069224 */ /* 0x000fe400078e0a06 */
[----:B------:R-:W-:Y:S01]  /*72d0*/  @!P0 IMAD.MOV R11, RZ, RZ, -R11 ;  /* 0x000000ffff0b8224 */ /* 0x000fe200078e0a0b */
[----:B------:R-:W4:Y:S01]  /*72e0*/  LDL.LU R20, [R1+0x1d8] ;  /* 0x0001d80001147983 */ /* 0x000f220000300800 */
[----:B------:R-:W-:-:S04]  /*72f0*/  @!P2 IMAD.MOV R21, RZ, RZ, -R21 ;  /* 0x000000ffff15a224 */ /* 0x000fc800078e0a15 */
[----:B------:R-:W-:Y:S01]  /*7300*/  @!P4 IMAD.IADD R8, R8, 0x1, -R2 ;  /* 0x000000010808c824 */ /* 0x000fe200078e0a02 */
[----:B------:R-:W-:Y:S03]  /*7310*/  STL [R1+0x698], R19 ;  /* 0x0006981301007387 */ /* 0x000fe60000100800 */
[----:B------:R-:W-:Y:S01]  /*7320*/  @!P6 IMAD.MOV R8, RZ, RZ, -R8 ;  /* 0x000000ffff08e224 */ /* 0x000fe200078e0a08 */
[----:B------:R-:W-:Y:S04]  /*7330*/  STL [R1+0x69c], R27 ;  /* 0x00069c1b01007387 */ /* 0x000fe80000100800 */
[----:B------:R-:W-:Y:S04]  /*7340*/  STL [R1+0x6a0], R6 ;  /* 0x0006a00601007387 */ /* 0x000fe80000100800 */
[----:B------:R-:W-:Y:S04]  /*7350*/  STL [R1+0x6a4], R11 ;  /* 0x0006a40b01007387 */ /* 0x000fe80000100800 */
[----:B------:R-:W-:Y:S04]  /*7360*/  STL [R1+0x6a8], R21 ;  /* 0x0006a81501007387 */ /* 0x000fe80000100800 */
[----:B------:R-:W-:Y:S01]  /*7370*/  STL [R1+0x6ac], R8 ;  /* 0x0006ac0801007387 */ /* 0x000fe20000100800 */
[----:B--2---:R-:W-:-:S02]  /*7380*/  ISETP.NE.AND P4, PT, R5, RZ, PT ;  /* 0x000000ff0500720c */ /* 0x004fc40003f85270 */
[----:B------:R-:W-:-:S04]  /*7390*/  LOP3.LUT R5, RZ, R5, RZ, 0x33, !PT ;  /* 0x00000005ff057212 */ /* 0x000fc800078e33ff */
[C---:B-1----:R-:W-:Y:S02]  /*73a0*/  SEL R4, R5.reuse, R14, !P4 ;  /* 0x0000000e05047207 */ /* 0x042fe40006000000 */
[C---:B------:R-:W-:Y:S02]  /*73b0*/  SEL R3, R5.reuse, R10, !P4 ;  /* 0x0000000a05037207 */ /* 0x040fe40006000000 */
[C---:B------:R-:W-:Y:S01]  /*73c0*/  SEL R2, R5.reuse, R23, !P4 ;  /* 0x0000001705027207 */ /* 0x040fe20006000000 */
[----:B------:R0:W-:Y:S04]  /*73d0*/  STL [R1+0x1bc], R4 ;  /* 0x0001bc0401007387 */ /* 0x0001e80000100800 */
[----:B------:R3:W-:Y:S04]  /*73e0*/  STL [R1+0x1c], R3 ;  /* 0x00001c0301007387 */ /* 0x0007e80000100800 */
[----:B------:R1:W-:Y:S01]  /*73f0*/  STL [R1+0x18], R2 ;  /* 0x0000180201007387 */ /* 0x0003e20000100800 */
[----:B0-----:R-:W-:-:S02]  /*7400*/  SEL R4, R5, R15, !P4 ;  /* 0x0000000f05047207 */ /* 0x001fc40006000000 */
[----:B---3--:R-:W-:-:S03]  /*7410*/  SEL R3, R5, R24, !P4 ;  /* 0x0000001805037207 */ /* 0x008fc60006000000 */
[----:B------:R0:W-:Y:S01]  /*7420*/  STL [R1+0x14], R4 ;  /* 0x0000140401007387 */ /* 0x0001e20000100800 */
[----:B-1----:R-:W-:-:S03]  /*7430*/  SEL R2, R5, R25, !P4 ;  /* 0x0000001905027207 */ /* 0x002fc60006000000 */
[----:B------:R4:W-:Y:S01]  /*7440*/  STL [R1+0x10], R3 ;  /* 0x0000100301007387 */ /* 0x0009e20000100800 */
[----:B------:R-:W-:-:S03]  /*7450*/  SEL R29, R5, R29, !P4 ;  /* 0x0000001d051d7207 */ /* 0x000fc60006000000 */
[----:B------:R1:W-:Y:S01]  /*7460*/  STL [R1+0xc], R2 ;  /* 0x00000c0201007387 */ /* 0x0003e20000100800 */
[C---:B0-----:R-:W-:Y:S02]  /*7470*/  SEL R4, R5.reuse, R17, !P4 ;  /* 0x0000001105047207 */ /* 0x041fe40006000000 */
[----:B----4-:R-:W-:-:S03]  /*7480*/  SEL R3, R5, R18, !P4 ;  /* 0x0000001205037207 */ /* 0x010fc60006000000 */
[----:B------:R-:W-:Y:S01]  /*7490*/  STL [R1+0x8], R4 ;  /* 0x0000080401007387 */ /* 0x000fe20000100800 */
[C---:B------:R-:W-:Y:S02]  /*74a0*/  SEL R28, R5.reuse, R28, !P4 ;  /* 0x0000001c051c7207 */ /* 0x040fe40006000000 */
[C---:B-1----:R-:W-:Y:S01]  /*74b0*/  SEL R2, R5.reuse, R22, !P4 ;  /* 0x0000001605027207 */ /* 0x042fe20006000000 */
[----:B------:R0:W-:Y:S01]  /*74c0*/  STL [R1+0x4], R3 ;  /* 0x0000040301007387 */ /* 0x0001e20000100800 */
[----:B------:R-:W-:-:S03]  /*74d0*/  SEL R0, R5, R0, !P4 ;  /* 0x0000000005007207 */ /* 0x000fc60006000000 */
[----:B------:R-:W-:Y:S04]  /*74e0*/  STL [R1+0x6b0], R29 ;  /* 0x0006b01d01007387 */ /* 0x000fe80000100800 */
[----:B------:R1:W-:Y:S01]  /*74f0*/  STL [R1], R2 ;  /* 0x0000000201007387 */ /* 0x0003e20000100800 */
[----:B0-----:R-:W-:-:S03]  /*7500*/  SEL R3, R5, R9, !P4 ;  /* 0x0000000905037207 */ /* 0x001fc60006000000 */
[----:B------:R-:W-:Y:S04]  /*7510*/  STL [R1+0x6b4], R28 ;  /* 0x0006b41c01007387 */ /* 0x000fe80000100800 */
[----:B------:R0:W-:Y:S01]  /*7520*/  STL [R1+0x6b8], R0 ;  /* 0x0006b80001007387 */ /* 0x0001e20000100800 */
[----:B-1----:R-:W-:-:S03]  /*7530*/  SEL R2, R5, R12, !P4 ;  /* 0x0000000c05027207 */ /* 0x002fc60006000000 */
[----:B------:R-:W-:Y:S01]  /*7540*/  STL [R1+0x28], R3 ;  /* 0x0000280301007387 */ /* 0x000fe20000100800 */
[----:B0-----:R-:W-:-:S03]  /*7550*/  SEL R0, R5, R13, !P4 ;  /* 0x0000000d05007207 */ /* 0x001fc60006000000 */
[----:B------:R-:W-:Y:S04]  /*7560*/  STL [R1+0x2c], R2 ;  /* 0x00002c0201007387 */ /* 0x000fe80000100800 */
[----:B------:R0:W-:Y:S04]  /*7570*/  STL [R1+0x30], R0 ;  /* 0x0000300001007387 */ /* 0x0001e80000100800 */
[----:B0-----:R-:W2:Y:S01]  /*7580*/  LDL.LU R0, [R1+0x84] ;  /* 0x0000840001007983 */ /* 0x001ea20000300800 */
[C---:B------:R-:W-:Y:S02]  /*7590*/  SEL R3, R5.reuse, R26, !P4 ;  /* 0x0000001a05037207 */ /* 0x040fe40006000000 */
[----:B------:R-:W-:-:S03]  /*75a0*/  SEL R2, R5, R20, !P4 ;  /* 0x0000001405027207 */ /* 0x000fc60006000000 */
[----:B------:R-:W-:Y:S04]  /*75b0*/  STL [R1+0x38], R3 ;  /* 0x0000380301007387 */ /* 0x000fe80000100800 */
[----:B--2---:R0:W-:Y:S04]  /*75c0*/  STL [R1+0x6d4], R0 ;  /* 0x0006d40001007387 */ /* 0x0041e80000100800 */
[----:B------:R-:W-:Y:S04]  /*75d0*/  STL [R1+0x48], R2 ;  /* 0x0000480201007387 */ /* 0x000fe80000100800 */
[----:B0-----:R-:W2:Y:S04]  /*75e0*/  LDL.LU R0, [R1+0x1ac] ;  /* 0x0001ac0001007983 */ /* 0x001ea80000300800 */
[----:B--2---:R0:W-:Y:S04]  /*75f0*/  STL [R1+0x6d8], R0 ;  /* 0x0006d80001007387 */ /* 0x0041e80000100800 */
[----:B0-----:R-:W2:Y:S04]  /*7600*/  LDL.LU R0, [R1+0x1d0] ;  /* 0x0001d00001007983 */ /* 0x001ea80000300800 */
[----:B--2---:R0:W-:Y:S04]  /*7610*/  STL [R1+0x6dc], R0 ;  /* 0x0006dc0001007387 */ /* 0x0041e80000100800 */
[----:B0-----:R-:W2:Y:S04]  /*7620*/  LDL.LU R0, [R1+0x1d4] ;  /* 0x0001d40001007983 */ /* 0x001ea80000300800 */
[----:B------:R-:W3:Y:S04]  /*7630*/  LDL.LU R28, [R1+0x194] ;  /* 0x00019400011c7983 */ /* 0x000ee80000300800 */
[----:B------:R-:W4:Y:S04]  /*7640*/  LDL.LU R29, [R1+0x198] ;  /* 0x00019800011d7983 */ /* 0x000f280000300800 */
[----:B------:R-:W3:Y:S04]  /*7650*/  LDL.LU R18, [R1+0x19c] ;  /* 0x00019c0001127983 */ /* 0x000ee80000300800 */
        /* <DEDUP_REMOVED lines=23> */
[----:B------:R-:W3:Y:S01]  /*77d0*/  LDL.LU R20, [R1+0x150] ;  /* 0x0001500001147983 */ /* 0x000ee20000300800 */
[----:B--2---:R-:W-:-:S05]  /*77e0*/  SEL R0, R5, R0, !P4 ;  /* 0x0000000005007207 */ /* 0x004fca0006000000 */
[----:B------:R0:W-:Y:S04]  /*77f0*/  STL [R1+0x44], R0 ;  /* 0x0000440001007387 */ /* 0x0001e80000100800 */
[----:B0-----:R-:W2:Y:S02]  /*7800*/  LDL.LU R0, [R1+0x6dc] ;  /* 0x0006dc0001007983 */ /* 0x001ea40000300800 */
[----:B--2---:R-:W-:-:S05]  /*7810*/  SEL R0, R5, R0, !P4 ;  /* 0x0000000005007207 */ /* 0x004fca0006000000 */
[----:B------:R0:W-:Y:S04]  /*7820*/  STL [R1+0x5c], R0 ;  /* 0x00005c0001007387 */ /* 0x0001e80000100800 */
[----:B0-----:R-:W2:Y:S02]  /*7830*/  LDL.LU R0, [R1+0x6d8] ;  /* 0x0006d80001007983 */ /* 0x001ea40000300800 */
[----:B--2---:R-:W-:-:S05]  /*7840*/  SEL R0, R5, R0, !P4 ;  /* 0x0000000005007207 */ /* 0x004fca0006000000 */
[----:B------:R0:W-:Y:S04]  /*7850*/  STL [R1+0x68], R0 ;  /* 0x0000680001007387 */ /* 0x0001e80000100800 */
[----:B0-----:R-:W2:Y:S01]  /*7860*/  LDL.LU R0, [R1+0x6d4] ;  /* 0x0006d40001007983 */ /* 0x001ea20000300800 */
[C---:B---3--:R-:W-:Y:S02]  /*7870*/  SEL R18, R5.reuse, R18, !P4 ;  /* 0x0000001205127207 */ /* 0x048fe40006000000 */
[C---:B------:R-:W-:Y:S02]  /*7880*/  SEL R8, R5.reuse, R8, !P4 ;  /* 0x0000000805087207 */ /* 0x040fe40006000000 */
[C---:B------:R-:W-:Y:S02]  /*7890*/  SEL R2, R5.reuse, R2, !P4 ;  /* 0x0000000205027207 */ /* 0x040fe40006000000 */
[----:B------:R-:W-:-:S02]  /*78a0*/  SEL R3, R5, R3, !P4 ;  /* 0x0000000305037207 */ /* 0x000fc40006000000 */
[----:B--2---:R-:W-:-:S05]  /*78b0*/  SEL R0, R5, R0, !P4 ;  /* 0x0000000005007207 */ /* 0x004fca0006000000 */
[----:B------:R0:W-:Y:S02]  /*78c0*/  STL [R1+0x78], R0 ;  /* 0x0000780001007387 */ /* 0x0001e40000100800 */
[C---:B0-----:R-:W-:Y:S02]  /*78d0*/  SEL R0, R5.reuse, R28, !P4 ;  /* 0x0000001c05007207 */ /* 0x041fe40006000000 */
[----:B----4-:R-:W-:-:S03]  /*78e0*/  SEL R28, R5, R29, !P4 ;  /* 0x0000001d051c7207 */ /* 0x010fc60006000000 */
[----:B------:R0:W-:Y:S04]  /*78f0*/  STL [R1+0x74], R0 ;  /* 0x0000740001007387 */ /* 0x0001e80000100800 */
[----:B------:R-:W-:Y:S01]  /*7900*/  STL [R1+0x40], R28 ;  /* 0x0000401c01007387 */ /* 0x000fe20000100800 */
[----:B0-----:R-:W-:-:S03]  /*7910*/  SEL R0, R5, R17, !P4 ;  /* 0x0000001105007207 */ /* 0x001fc60006000000 */
[----:B------:R-:W-:Y:S01]  /*7920*/  STL [R1+0x84], R18 ;  /* 0x0000841201007387 */ /* 0x000fe20000100800 */
[C---:B------:R-:W-:Y:S02]  /*7930*/  SEL R17, R5.reuse, R15, !P4 ;  /* 0x0000000f05117207 */ /* 0x040fe40006000000 */
[C---:B------:R-:W-:Y:S01]  /*7940*/  SEL R15, R5.reuse, R23, !P4 ;  /* 0x00000017050f7207 */ /* 0x040fe20006000000 */
[----:B------:R0:W-:Y:S04]  /*7950*/  STL [R1+0x100], R0 ;  /* 0x0001000001007387 */ /* 0x0001e80000100800 */
[----:B------:R-:W-:Y:S01]  /*7960*/  STL [R1+0xfc], R17 ;  /* 0x0000fc1101007387 */ /* 0x000fe20000100800 */
[----:B0-----:R-:W-:-:S03]  /*7970*/  SEL R0, R5, R10, !P4 ;  /* 0x0000000a05007207 */ /* 0x001fc60006000000 */
[----:B------:R-:W-:Y:S01]  /*7980*/  STL [R1+0x148], R15 ;  /* 0x0001480f01007387 */ /* 0x000fe20000100800 */
[----:B------:R-:W-:-:S03]  /*7990*/  SEL R10, R5, R14, !P4 ;  /* 0x0000000e050a7207 */ /* 0x000fc60006000000 */
[----:B------:R0:W-:Y:S04]  /*79a0*/  STL [R1+0x14c], R0 ;  /* 0x00014c0001007387 */ /* 0x0001e80000100800 */
[----:B------:R1:W-:Y:S01]  /*79b0*/  STL [R1+0x154], R10 ;  /* 0x0001540a01007387 */ /* 0x0003e20000100800 */
[----:B0-----:R-:W-:-:S03]  /*79c0*/  SEL R0, R5, R21, !P4 ;  /* 0x0000001505007207 */ /* 0x001fc60006000000 */
[----:B------:R0:W-:Y:S01]  /*79d0*/  STL [R1+0x180], R8 ;  /* 0x0001800801007387 */ /* 0x0001e20000100800 */
[----:B-1----:R-:W-:-:S03]  /*79e0*/  SEL R10, R5, R11, !P4 ;  /* 0x0000000b050a7207 */ /* 0x002fc60006000000 */
[----:B------:R1:W-:Y:S01]  /*79f0*/  STL [R1+0x188], R0 ;  /* 0x0001880001007387 */ /* 0x0003e20000100800 */
[----:B0-----:R-:W-:-:S03]  /*7a00*/  SEL R8, R5, R6, !P4 ;  /* 0x0000000605087207 */ /* 0x001fc60006000000 */
[----:B------:R-:W-:Y:S01]  /*7a10*/  STL [R1+0x1ac], R10 ;  /* 0x0001ac0a01007387 */ /* 0x000fe20000100800 */
[----:B-1----:R-:W-:-:S03]  /*7a20*/  SEL R0, R5, R27, !P4 ;  /* 0x0000001b05007207 */ /* 0x002fc60006000000 */
[----:B------:R-:W-:Y:S01]  /*7a30*/  STL [R1+0x1a8], R8 ;  /* 0x0001a80801007387 */ /* 0x000fe20000100800 */
[----:B------:R-:W-:-:S03]  /*7a40*/  SEL R6, R5, R19, !P4 ;  /* 0x0000001305067207 */ /* 0x000fc60006000000 */
[----:B------:R0:W-:Y:S04]  /*7a50*/  STL [R1+0x1a4], R0 ;  /* 0x0001a40001007387 */ /* 0x0001e80000100800 */
[----:B------:R-:W-:Y:S01]  /*7a60*/  STL [R1+0x19c], R6 ;  /* 0x00019c0601007387 */ /* 0x000fe20000100800 */
[----:B0-----:R-:W-:-:S03]  /*7a70*/  SEL R0, R5, R16, !P4 ;  /* 0x0000001005007207 */ /* 0x001fc60006000000 */
[----:B------:R0:W-:Y:S04]  /*7a80*/  STL [R1+0x198], R2 ;  /* 0x0001980201007387 */ /* 0x0001e80000100800 */
[----:B------:R1:W-:Y:S01]  /*7a90*/  STL [R1+0x194], R0 ;  /* 0x0001940001007387 */ /* 0x0003e20000100800 */
[----:B0-----:R-:W-:-:S03]  /*7aa0*/  SEL R2, R5, R4, !P4 ;  /* 0x0000000405027207 */ /* 0x001fc60006000000 */
[----:B------:R0:W-:Y:S01]  /*7ab0*/  STL [R1+0x190], R3 ;  /* 0x0001900301007387 */ /* 0x0001e20000100800 */
[----:B-1----:R-:W-:-:S03]  /*7ac0*/  SEL R0, R5, R7, !P4 ;  /* 0x0000000705007207 */ /* 0x002fc60006000000 */
[----:B------:R1:W-:Y:S04]  /*7ad0*/  STL [R1+0x18c], R2 ;  /* 0x00018c0201007387 */ /* 0x0003e80000100800 */
[----:B------:R2:W-:Y:S01]  /*7ae0*/  STL [R1+0x184], R0 ;  /* 0x0001840001007387 */ /* 0x0005e20000100800 */
[C---:B0-----:R-:W-:Y:S02]  /*7af0*/  SEL R3, R5.reuse, R24, !P4 ;  /* 0x0000001805037207 */ /* 0x041fe40006000000 */
[----:B-1----:R-:W-:-:S03]  /*7b00*/  SEL R2, R5, R25, !P4 ;  /* 0x0000001905027207 */ /* 0x002fc60006000000 */
[----:B------:R0:W-:Y:S01]  /*7b10*/  STL [R1+0x17c], R3 ;  /* 0x00017c0301007387 */ /* 0x0001e20000100800 */
[----:B--2---:R-:W-:-:S03]  /*7b20*/  SEL R0, R5, R22, !P4 ;  /* 0x0000001605007207 */ /* 0x004fc60006000000 */
[----:B------:R1:W-:Y:S04]  /*7b30*/  STL [R1+0x178], R2 ;  /* 0x0001780201007387 */ /* 0x0003e80000100800 */
[----:B------:R2:W-:Y:S01]  /*7b40*/  STL [R1+0x174], R0 ;  /* 0x0001740001007387 */ /* 0x0005e20000100800 */
[C---:B0-----:R-:W-:Y:S02]  /*7b50*/  SEL R3, R5.reuse, R9, !P4 ;  /* 0x0000000905037207 */ /* 0x041fe40006000000 */
[----:B-1----:R-:W-:-:S03]  /*7b60*/  SEL R2, R5, R12, !P4 ;  /* 0x0000000c05027207 */ /* 0x002fc60006000000 */
[----:B------:R-:W-:Y:S01]  /*7b70*/  STL [R1+0x170], R3 ;  /* 0x0001700301007387 */ /* 0x000fe20000100800 */
[----:B--2---:R-:W-:-:S03]  /*7b80*/  SEL R0, R5, R13, !P4 ;  /* 0x0000000d05007207 */ /* 0x004fc60006000000 */
        /* <DEDUP_REMOVED lines=149> */
[C---:B----4-:R-:W-:Y:S02]  /*84e0*/  SEL R29, R5.reuse, R29, !P4 ;  /* 0x0000001d051d7207 */ /* 0x050fe40006000000 */
[C---:B------:R-:W-:Y:S02]  /*84f0*/  SEL R8, R5.reuse, R8, !P4 ;  /* 0x0000000805087207 */ /* 0x040fe40006000000 */
[----:B------:R-:W-:-:S02]  /*8500*/  SEL R21, R5, R21, !P4 ;  /* 0x0000001505157207 */ /* 0x000fc40006000000 */
[C---:B------:R-:W-:Y:S02]  /*8510*/  SEL R11, R5.reuse, R11, !P4 ;  /* 0x0000000b050b7207 */ /* 0x040fe40006000000 */
[C---:B------:R-:W-:Y:S02]  /*8520*/  SEL R6, R5.reuse, R6, !P4 ;  /* 0x0000000605067207 */ /* 0x040fe40006000000 */
[C---:B------:R-:W-:Y:S02]  /*8530*/  SEL R27, R5.reuse, R27, !P4 ;  /* 0x0000001b051b7207 */ /* 0x040fe40006000000 */
[C---:B------:R-:W-:Y:S02]  /*8540*/  SEL R19, R5.reuse, R19, !P4 ;  /* 0x0000001305137207 */ /* 0x040fe40006000000 */
        /* <DEDUP_REMOVED lines=12> */
[----:B--2---:R-:W-:-:S05]  /*8610*/  SEL R0, R5, R0, !P4 ;  /* 0x0000000005007207 */ /* 0x004fca0006000000 */
[----:B------:R0:W-:Y:S04]  /*8620*/  STL [R1+0xac], R0 ;  /* 0x0000ac0001007387 */ /* 0x0001e80000100800 */
[----:B0-----:R-:W2:Y:S04]  /*8630*/  LDL.LU R0, [R1+0x6b8] ;  /* 0x0006b80001007983 */ /* 0x001ea80000300800 */
[----:B------:R0:W-:Y:S04]  /*8640*/  STL [R1+0xa8], R28 ;  /* 0x0000a81c01007387 */ /* 0x0001e80000100800 */
[----:B0-----:R-:W3:Y:S04]  /*8650*/  LDL.LU R28, [R1+0x6b4] ;  /* 0x0006b400011c7983 */ /* 0x001ee80000300800 */
[----:B------:R0:W-:Y:S04]  /*8660*/  STL [R1+0xa0], R29 ;  /* 0x0000a01d01007387 */ /* 0x0001e80000100800 */
[----:B0-----:R-:W4:Y:S04]  /*8670*/  LDL.LU R29, [R1+0x6b0] ;  /* 0x0006b000011d7983 */ /* 0x001f280000300800 */
[----:B------:R0:W-:Y:S04]  /*8680*/  STL [R1+0x98], R8 ;  /* 0x0000980801007387 */ /* 0x0001e80000100800 */
[----:B0-----:R-:W2:Y:S04]  /*8690*/  LDL.LU R8, [R1+0x6ac] ;  /* 0x0006ac0001087983 */ /* 0x001ea80000300800 */
        /* <DEDUP_REMOVED lines=33> */
[----:B0-----:R-:W2:Y:S01]  /*88b0*/  LDL.LU R20, [R1+0x668] ;  /* 0x0006680001147983 */ /* 0x001ea20000300800 */
[----:B------:R-:W-:-:S02]  /*88c0*/  SEL R14, R5, R14, !P4 ;  /* 0x0000000e050e7207 */ /* 0x000fc40006000000 */
[C---:B------:R-:W-:Y:S02]  /*88d0*/  SEL R15, R5.reuse, R15, !P4 ;  /* 0x0000000f050f7207 */ /* 0x040fe40006000000 */
[C---:B------:R-:W-:Y:S02]  /*88e0*/  SEL R17, R5.reuse, R17, !P4 ;  /* 0x0000001105117207 */ /* 0x040fe40006000000 */
[C---:B------:R-:W-:Y:S02]  /*88f0*/  SEL R2, R5.reuse, R2, !P4 ;  /* 0x0000000205027207 */ /* 0x040fe40006000000 */
[C---:B------:R-:W-:Y:S02]  /*8900*/  SEL R10, R5.reuse, R10, !P4 ;  /* 0x0000000a050a7207 */ /* 0x040fe40006000000 */
[C---:B------:R-:W-:Y:S02]  /*8910*/  SEL R18, R5.reuse, R18, !P4 ;  /* 0x0000001205127207 */ /* 0x040fe40006000000 */
[----:B------:R-:W-:-:S02]  /*8920*/  SEL R23, R5, R23, !P4 ;  /* 0x0000001705177207 */ /* 0x000fc40006000000 */
[----:B--2---:R-:W-:-:S05]  /*8930*/  SEL R20, R5, R20, !P4 ;  /* 0x0000001405147207 */ /* 0x004fca0006000000 */
[----:B------:R0:W-:Y:S02]  /*8940*/  STL [R1+0x1f0], R20 ;  /* 0x0001f01401007387 */ /* 0x0001e40000100800 */
[C---:B0-----:R-:W-:Y:S02]  /*8950*/  SEL R20, R5.reuse, R26, !P4 ;  /* 0x0000001a05147207 */ /* 0x041fe40006000000 */
[----:B------:R-:W-:-:S03]  /*8960*/  SEL R26, R5, R13, !P4 ;  /* 0x0000000d051a7207 */ /* 0x000fc60006000000 */
[----:B------:R0:W-:Y:S01]  /*8970*/  STL [R1+0x1f4], R20 ;  /* 0x0001f41401007387 */ /* 0x0001e20000100800 */
[C---:B------:R-:W-:Y:S02]  /*8980*/  SEL R13, R5.reuse, R9, !P4 ;  /* 0x00000009050d7207 */ /* 0x040fe40006000000 */
[C---:B------:R-:W-:Y:S01]  /*8990*/  SEL R9, R5.reuse, R25, !P4 ;  /* 0x0000001905097207 */ /* 0x040fe20006000000 */
[----:B------:R-:W-:Y:S01]  /*89a0*/  STL [R1+0x1fc], R26 ;  /* 0x0001fc1a01007387 */ /* 0x000fe20000100800 */
[C---:B0-----:R-:W-:Y:S02]  /*89b0*/  SEL R20, R5.reuse, R12, !P4 ;  /* 0x0000000c05147207 */ /* 0x041fe40006000000 */
[----:B------:R-:W-:-:S03]  /*89c0*/  SEL R12, R5, R22, !P4 ;  /* 0x00000016050c7207 */ /* 0x000fc60006000000 */
[----:B------:R-:W-:Y:S04]  /*89d0*/  STL [R1+0x1f8], R20 ;  /* 0x0001f81401007387 */ /* 0x000fe80000100800 */
[----:B------:R0:W-:Y:S04]  /*89e0*/  STL [R1+0x200], R13 ;  /* 0x0002000d01007387 */ /* 0x0001e80000100800 */
[----:B------:R1:W-:Y:S04]  /*89f0*/  STL [R1+0x204], R12 ;  /* 0x0002040c01007387 */ /* 0x0003e80000100800 */
[----:B------:R2:W-:Y:S01]  /*8a00*/  STL [R1+0x208], R9 ;  /* 0x0002080901007387 */ /* 0x0005e20000100800 */
[----:B0-----:R-:W-:-:S02]  /*8a10*/  SEL R13, R5, R24, !P4 ;  /* 0x00000018050d7207 */ /* 0x001fc40006000000 */
[C---:B-1----:R-:W-:Y:S02]  /*8a20*/  SEL R12, R5.reuse, R7, !P4 ;  /* 0x00000007050c7207 */ /* 0x042fe40006000000 */
[C---:B------:R-:W-:Y:S02]  /*8a30*/  SEL R7, R5.reuse, R3, !P4 ;  /* 0x0000000305077207 */ /* 0x040fe40006000000 */
[C---:B--2---:R-:W-:Y:S01]  /*8a40*/  SEL R9, R5.reuse, R4, !P4 ;  /* 0x0000000405097207 */ /* 0x044fe20006000000 */
[----:B------:R-:W-:Y:S01]  /*8a50*/  STL [R1+0x20c], R13 ;  /* 0x00020c0d01007387 */ /* 0x000fe20000100800 */
[C---:B------:R-:W-:Y:S02]  /*8a60*/  SEL R4, R5.reuse, R16, !P4 ;  /* 0x0000001005047207 */ /* 0x040fe40006000000 */
[C---:B------:R-:W-:Y:S01]  /*8a70*/  SEL R3, R5.reuse, R19, !P4 ;  /* 0x0000001305037207 */ /* 0x040fe20006000000 */
[----:B------:R-:W-:Y:S04]  /*8a80*/  STL [R1+0x214], R12 ;  /* 0x0002140c01007387 */ /* 0x000fe80000100800 */
[----:B------:R-:W-:Y:S04]  /*8a90*/  STL [R1+0x210], R9 ;  /* 0x0002100901007387 */ /* 0x000fe80000100800 */
[----:B------:R0:W-:Y:S04]  /*8aa0*/  STL [R1+0x218], R7 ;  /* 0x0002180701007387 */ /* 0x0001e80000100800 */
[----:B------:R1:W-:Y:S04]  /*8ab0*/  STL [R1+0x21c], R4 ;  /* 0x00021c0401007387 */ /* 0x0003e80000100800 */
[----:B------:R2:W-:Y:S01]  /*8ac0*/  STL [R1+0x220], R3 ;  /* 0x0002200301007387 */ /* 0x0005e20000100800 */
[----:B0-----:R-:W-:-:S02]  /*8ad0*/  SEL R7, R5, R27, !P4 ;  /* 0x0000001b05077207 */ /* 0x001fc40006000000 */
[C---:B-1----:R-:W-:Y:S02]  /*8ae0*/  SEL R4, R5.reuse, R11, !P4 ;  /* 0x0000000b05047207 */ /* 0x042fe40006000000 */
[C---:B--2---:R-:W-:Y:S01]  /*8af0*/  SEL R3, R5.reuse, R6, !P4 ;  /* 0x0000000605037207 */ /* 0x044fe20006000000 */
[----:B------:R-:W-:Y:S01]  /*8b00*/  STL [R1+0x224], R7 ;  /* 0x0002240701007387 */ /* 0x000fe20000100800 */
[----:B------:R-:W-:-:S03]  /*8b10*/  SEL R6, R5, R21, !P4 ;  /* 0x0000001505067207 */ /* 0x000fc60006000000 */
[----:B------:R-:W-:Y:S04]  /*8b20*/  STL [R1+0x22c], R3 ;  /* 0x00022c0301007387 */ /* 0x000fe80000100800 */
[----:B------:R0:W-:Y:S04]  /*8b30*/  STL [R1+0x228], R4 ;  /* 0x0002280401007387 */ /* 0x0001e80000100800 */
[----:B------:R1:W-:Y:S04]  /*8b40*/  STL [R1+0x230], R6 ;  /* 0x0002300601007387 */ /* 0x0003e80000100800 */
[----:B------:R-:W2:Y:S01]  /*8b50*/  LDL.LU R13, [R1+0x1a0] ;  /* 0x0001a000010d7983 */ /* 0x000ea20000300800 */
[----:B0-----:R-:W-:-:S03]  /*8b60*/  SEL R4, R5, R8, !P4 ;  /* 0x0000000805047207 */ /* 0x001fc60006000000 */
[----:B------:R-:W2:Y:S01]  /*8b70*/  LDL.LU R22, [R1+0x1c] ;  /* 0x00001c0001167983 */ /* 0x000ea20000300800 */
[----:B------:R-:W-:-:S03]  /*8b80*/  IMAD R9, R15, UR47, RZ ;  /* 0x0000002f0f097c24 */ /* 0x000fc6000f8e02ff */
[----:B------:R0:W-:Y:S01]  /*8b90*/  STL [R1+0x234], R4 ;  /* 0x0002340401007387 */ /* 0x0001e20000100800 */
[----:B-1----:R-:W-:-:S03]  /*8ba0*/  IMAD R6, R17, UR47, RZ ;  /* 0x0000002f11067c24 */ /* 0x002fc6000f8e02ff */
[----:B------:R-:W2:Y:S01]  /*8bb0*/  LDL.LU R12, [R1+0x18] ;  /* 0x00001800010c7983 */ /* 0x000ea20000300800 */
[----:B0-----:R-:W-:Y:S01]  /*8bc0*/  IMAD R4, R14, UR47, RZ ;  /* 0x0000002f0e047c24 */ /* 0x001fe2000f8e02ff */
[----:B------:R-:W-:-:S04]  /*8bd0*/  IADD3 R5, P4, PT, R9, UR6, RZ ;  /* 0x0000000609057c10 */ /* 0x000fc8000ff9e0ff */
[----:B------:R-:W-:Y:S04]  /*8be0*/  STL [R1+0x1b4], R4 ;  /* 0x0001b40401007387 */ /* 0x000fe80000100800 */
[----:B------:R0:W-:Y:S04]  /*8bf0*/  STL [R1+0x1b0], R9 ;  /* 0x0001b00901007387 */ /* 0x0001e80000100800 */
[----:B------:R-:W2:Y:S04]  /*8c00*/  LDL.LU R7, [R1+0x14] ;  /* 0x0000140001077983 */ /* 0x000ea80000300800 */
[----:B------:R1:W-:Y:S04]  /*8c10*/  STL [R1+0x1c0], R6 ;  /* 0x0001c00601007387 */ /* 0x0003e80000100800 */
[----:B------:R-:W2:Y:S04]  /*8c20*/  LDL.LU R24, [R1+0x10] ;  /* 0x0000100001187983 */ /* 0x000ea80000300800 */
[----:B0-----:R-:W2:Y:S04]  /*8c30*/  LDL.LU R9, [R1+0xc] ;  /* 0x00000c0001097983 */ /* 0x001ea80000300800 */
[----:B------:R-:W2:Y:S04]  /*8c40*/  LDL.LU R25, [R1+0x8] ;  /* 0x0000080001197983 */ /* 0x000ea80000300800 */
[----:B------:R-:W2:Y:S04]  /*8c50*/  LDL.LU R26, [R1+0x4] ;  /* 0x00000400011a7983 */ /* 0x000ea80000300800 */
[----:B------:R-:W2:Y:S01]  /*8c60*/  LDL.LU R20, [R1] ;  /* 0x0000000001147983 */ /* 0x000ea20000300800 */
[----:B------:R-:W-:-:S02]  /*8c70*/  IMAD R2, R2, UR47, RZ ;  /* 0x0000002f02027c24 */ /* 0x000fc4000f8e02ff */
[----:B------:R-:W-:-:S03]  /*8c80*/  IMAD R10, R10, UR47, RZ ;  /* 0x0000002f0a0a7c24 */ /* 0x000fc6000f8e02ff */
[----:B------:R-:W-:-:S04]  /*8c90*/  IADD3 R3, P5, PT, R2, UR6, RZ ;  /* 0x0000000602037c10 */ /* 0x000fc8000ffbe0ff */
[----:B------:R-:W-:Y:S02]  /*8ca0*/  R2UR UR11, R3 ;  /* 0x00000000030b72ca */ /* 0x000fe400000e0000 */
[----:B------:R-:W-:Y:S02]  /*8cb0*/  IADD3 R3, P6, PT, R10, UR6, RZ ;  /* 0x000000060a037c10 */ /* 0x000fe4000ffde0ff */
[----:B------:R-:W-:Y:S02]  /*8cc0*/  IADD3 R4, P0, PT, R4, UR6, RZ ;  /* 0x0000000604047c10 */ /* 0x000fe4000ff1e0ff */
[----:B------:R-:W-:Y:S02]  /*8cd0*/  R2UR UR12, R3 ;  /* 0x00000000030c72ca */ /* 0x000fe400000e0000 */
[----:B------:R-:W-:Y:S02]  /*8ce0*/  SHF.R.S32.HI R10, RZ, 0x1f, R10 ;  /* 0x0000001fff0a7819 */ /* 0x000fe4000001140a */
[----:B------:R-:W-:Y:S01]  /*8cf0*/  IADD3 R3, P3, PT, R6, UR6, RZ ;  /* 0x0000000606037c10 */ /* 0x000fe2000ff7e0ff */
[----:B-1----:R-:W-:Y:S01]  /*8d00*/  IMAD R6, R18, UR47, RZ ;  /* 0x0000002f12067c24 */ /* 0x002fe2000f8e02ff */
[----:B------:R-:W-:Y:S01]  /*8d10*/  R2UR UR13, R4 ;  /* 0x00000000040d72ca */ /* 0x000fe200000e0000 */
[----:B------:R-:W-:Y:S01]  /*8d20*/  IMAD R4, R23, UR47, RZ ;  /* 0x0000002f17047c24 */ /* 0x000fe2000f8e02ff */
[----:B------:R-:W-:-:S02]  /*8d30*/  IADD3.X R10, PT, PT, R10, UR7, RZ, P6, !PT ;  /* 0x000000070a0a7c10 */ /* 0x000fc4000b7fe4ff */
[----:B------:R4:W-:Y:S02]  /*8d40*/  STL [R1+0x1cc], R6 ;  /* 0x0001cc0601007387 */ /* 0x0009e40000100800 */
[----:B------:R-:W-:Y:S02]  /*8d50*/  R2UR UR19, R10 ;  /* 0x000000000a1372ca */ /* 0x000fe400000e0000 */
[----:B------:R0:W-:Y:S01]  /*8d60*/  STL [R1+0x1d0], R4 ;  /* 0x0001d00401007387 */ /* 0x0001e20000100800 */
[----:B------:R-:W-:Y:S02]  /*8d70*/  R2UR UR15, R3 ;  /* 0x00000000030f72ca */ /* 0x000fe400000e0000 */
[----:B------:R-:W-:Y:S02]  /*8d80*/  R2UR UR14, R5 ;  /* 0x00000000050e72ca */ /* 0x000fe400000e0000 */
[----:B------:R-:W-:Y:S01]  /*8d90*/  IADD3 R3, P2, PT, R6, UR6, RZ ;  /* 0x0000000606037c10 */ /* 0x000fe2000ff5e0ff */
[----:B----4-:R-:W-:Y:S01]  /*8da0*/  IMAD R6, R29, UR47, RZ ;  /* 0x0000002f1d067c24 */ /* 0x010fe2000f8e02ff */
[----:B0-----:R-:W-:-:S02]  /*8db0*/  IADD3 R4, P1, PT, R4, UR6, RZ ;  /* 0x0000000604047c10 */ /* 0x001fc4000ff3e0ff */
[----:B------:R-:W-:Y:S01]  /*8dc0*/  R2UR UR16, R3 ;  /* 0x00000000031072ca */ /* 0x000fe200000e0000 */
[----:B---3--:R-:W-:Y:S01]  /*8dd0*/  IMAD R3, R28, UR47, RZ ;  /* 0x0000002f1c037c24 */ /* 0x008fe2000f8e02ff */
[----:B------:R-:W-:Y:S01]  /*8de0*/  R2UR UR17, R4 ;  /* 0x00000000041172ca */ /* 0x000fe200000e0000 */
[----:B------:R-:W-:Y:S02]  /*8df0*/  IMAD R4, R0, UR47, RZ ;  /* 0x0000002f00047c24 */ /* 0x000fe4000f8e02ff */
[----:B--2---:R-:W-:Y:S02]  /*8e00*/  IMAD R13, R13, UR20, RZ ;  /* 0x000000140d0d7c24 */ /* 0x004fe4000f8e02ff */
[----:B------:R-:W-:-:S03]  /*8e10*/  IMAD R14, R22, UR47, RZ ;  /* 0x0000002f160e7c24 */ /* 0x000fc6000f8e02ff */
[----:B------:R-:W-:Y:S04]  /*8e20*/  STL [R1+0x5f4], R13 ;  /* 0x0005f40d01007387 */ /* 0x000fe80000100800 */
[----:B------:R-:W-:Y:S01]  /*8e30*/  STL [R1+0x5f8], R14 ;  /* 0x0005f80e01007387 */ /* 0x000fe20000100800 */
[----:B------:R-:W-:-:S03]  /*8e40*/  IMAD R12, R12, UR47, RZ ;  /* 0x0000002f0c0c7c24 */ /* 0x000fc6000f8e02ff */
[----:B------:R-:W2:Y:S04]  /*8e50*/  LDL.LU R22, [R1+0x28] ;  /* 0x0000280001167983 */ /* 0x000ea80000300800 */
[----:B------:R-:W-:Y:S01]  /*8e60*/  STL [R1+0x5fc], R12 ;  /* 0x0005fc0c01007387 */ /* 0x000fe20000100800 */
[----:B------:R-:W-:Y:S02]  /*8e70*/  IMAD R11, R7, UR47, RZ ;  /* 0x0000002f070b7c24 */ /* 0x000fe4000f8e02ff */
[----:B------:R-:W-:-:S03]  /*8e80*/  IMAD R10, R24, UR47, RZ ;  /* 0x0000002f180a7c24 */ /* 0x000fc6000f8e02ff */
[----:B------:R-:W-:Y:S01]  /*8e90*/  STL [R1+0x600], R11 ;  /* 0x0006000b01007387 */ /* 0x000fe20000100800 */
[----:B------:R-:W-:-:S03]  /*8ea0*/  IMAD R9, R9, UR47, RZ ;  /* 0x0000002f09097c24 */ /* 0x000fc6000f8e02ff */
[----:B------:R-:W-:Y:S01]  /*8eb0*/  STL [R1+0x604], R10 ;  /* 0x0006040a01007387 */ /* 0x000fe20000100800 */
[----:B------:R-:W-:-:S03]  /*8ec0*/  IMAD R8, R25, UR47, RZ ;  /* 0x0000002f19087c24 */ /* 0x000fc6000f8e02ff */
[----:B------:R0:W-:Y:S01]  /*8ed0*/  STL [R1+0x608], R9 ;  /* 0x0006080901007387 */ /* 0x0001e20000100800 */
[----:B------:R-:W-:-:S03]  /*8ee0*/  IMAD R7, R26, UR47, RZ ;  /* 0x0000002f1a077c24 */ /* 0x000fc6000f8e02ff */
[----:B0-----:R-:W3:Y:S04]  /*8ef0*/  LDL.LU R9, [R1+0x2c] ;  /* 0x00002c0001097983 */ /* 0x001ee80000300800 */
[----:B------:R-:W-:Y:S04]  /*8f00*/  STL [R1+0x60c], R8 ;  /* 0x00060c0801007387 */ /* 0x000fe80000100800 */
[----:B------:R-:W4:Y:S01]  /*8f10*/  LDL.LU R15, [R1+0x30] ;  /* 0x00003000010f7983 */ /* 0x000f220000300800 */
[----:B------:R-:W-:-:S03]  /*8f20*/  IMAD R5, R20, UR47, RZ ;  /* 0x0000002f14057c24 */ /* 0x000fc6000f8e02ff */
[----:B------:R-:W4:Y:S04]  /*8f30*/  LDL.LU R16, [R1+0x38] ;  /* 0x0000380001107983 */ /* 0x000f280000300800 */
[----:B------:R-:W-:Y:S04]  /*8f40*/  STL [R1+0x610], R7 ;  /* 0x0006100701007387 */ /* 0x000fe80000100800 */
[----:B------:R-:W4:Y:S04]  /*8f50*/  LDL.LU R17, [R1+0x48] ;  /* 0x0000480001117983 */ /* 0x000f280000300800 */
[----:B------:R-:W4:Y:S04]  /*8f60*/  LDL.LU R18, [R1+0x44] ;  /* 0x0000440001127983 */ /* 0x000f280000300800 */
[----:B------:R-:W4:Y:S04]  /*8f70*/  LDL.LU R20, [R1+0x5c] ;  /* 0x00005c0001147983 */ /* 0x000f280000300800 */
[----:B------:R-:W4:Y:S04]  /*8f80*/  LDL.LU R21, [R1+0x68] ;  /* 0x0000680001157983 */ /* 0x000f280000300800 */
[----:B------:R-:W4:Y:S04]  /*8f90*/  LDL.LU R23, [R1+0x78] ;  /* 0x0000780001177983 */ /* 0x000f280000300800 */
[----:B------:R-:W4:Y:S04]  /*8fa0*/  LDL.LU R24, [R1+0x74] ;  /* 0x0000740001187983 */ /* 0x000f280000300800 */
[----:B------:R-:W4:Y:S04]  /*8fb0*/  LDL.LU R25, [R1+0x40] ;  /* 0x0000400001197983 */ /* 0x000f280000300800 */
[----:B------:R-:W4:Y:S04]  /*8fc0*/  LDL.LU R26, [R1+0x84] ;  /* 0x00008400011a7983 */ /* 0x000f280000300800 */
[----:B------:R-:W-:Y:S04]  /*8fd0*/  STL [R1+0x614], R5 ;  /* 0x0006140501007387 */ /* 0x000fe80000100800 */
[----:B------:R-:W-:Y:S04]  /*8fe0*/  STL [R1+0x618], R6 ;  /* 0x0006180601007387 */ /* 0x000fe80000100800 */
[----:B------:R-:W-:Y:S04]  /*8ff0*/  STL [R1+0x61c], R3 ;  /* 0x00061c0301007387 */ /* 0x000fe80000100800 */
[----:B------:R-:W-:Y:S04]  /*9000*/  STL [R1+0x620], R4 ;  /* 0x0006200401007387 */ /* 0x000fe80000100800 */
[----:B------:R-:W4:Y:S04]  /*9010*/  LDL.LU R27, [R1+0x100] ;  /* 0x00010000011b7983 */ /* 0x000f280000300800 */
[----:B------:R-:W4:Y:S04]  /*9020*/  LDL.LU R10, [R1+0xfc] ;  /* 0x0000fc00010a7983 */ /* 0x000f280000300800 */
[----:B------:R-:W4:Y:S04]  /*9030*/  LDL.LU R11, [R1+0x148] ;  /* 0x00014800010b7983 */ /* 0x000f280000300800 */
[----:B------:R-:W4:Y:S04]  /*9040*/  LDL.LU R12, [R1+0x14c] ;  /* 0x00014c00010c7983 */ /* 0x000f280000300800 */
[----:B------:R-:W4:Y:S04]  /*9050*/  LDL.LU R14, [R1+0x154] ;  /* 0x00015400010e7983 */ /* 0x000f280000300800 */
[----:B------:R-:W4:Y:S01]  /*9060*/  LDL.LU R13, [R1+0x180] ;  /* 0x00018000010d7983 */ /* 0x000f220000300800 */
[----:B------:R-:W-:-:S03]  /*9070*/  SHF.R.S32.HI R2, RZ, 0x1f, R2 ;  /* 0x0000001fff027819 */ /* 0x000fc60000011402 */
[----:B------:R-:W4:Y:S01]  /*9080*/  LDL.LU R19, [R1+0x188] ;  /* 0x0001880001137983 */ /* 0x000f220000300800 */
[----:B------:R-:W-:-:S04]  /*9090*/  IADD3.X R2, PT, PT, R2, UR7, RZ, P5, !PT ;  /* 0x0000000702027c10 */ /* 0x000fc8000affe4ff */
[----:B------:R-:W-:Y:S01]  /*90a0*/  R2UR UR18, R2 ;  /* 0x00000000021272ca */ /* 0x000fe200000e0000 */
[----:B--2---:R-:W-:Y:S02]  /*90b0*/  IMAD R2, R22, UR47, RZ ;  /* 0x0000002f16027c24 */ /* 0x004fe4000f8e02ff */
[----:B------:R-:W2:Y:S04]  /*90c0*/  LDL.LU R22, [R1+0x1ac] ;  /* 0x0001ac0001167983 */ /* 0x000ea80000300800 */
[----:B------:R-:W-:Y:S01]  /*90d0*/  STL [R1+0x624], R2 ;  /* 0x0006240201007387 */ /* 0x000fe20000100800 */
[----:B---3--:R-:W-:Y:S02]  /*90e0*/  IMAD R0, R9, UR47, RZ ;  /* 0x0000002f09007c24 */ /* 0x008fe4000f8e02ff */
[----:B----4-:R-:W-:-:S03]  /*90f0*/  IMAD R15, R15, UR47, RZ ;  /* 0x0000002f0f0f7c24 */ /* 0x010fc6000f8e02ff */
[----:B------:R0:W-:Y:S01]  /*9100*/  STL [R1+0x628], R0 ;  /* 0x0006280001007387 */ /* 0x0001e20000100800 */
[----:B------:R-:W-:-:S03]  /*9110*/  IMAD R16, R16, UR47, RZ ;  /* 0x0000002f10107c24 */ /* 0x000fc6000f8e02ff */
[----:B------:R-:W-:Y:S01]  /*9120*/  STL [R1+0x62c], R15 ;  /* 0x00062c0f01007387 */ /* 0x000fe20000100800 */
        /* <DEDUP_REMOVED lines=15> */
[----:B------:R-:W-:Y:S04]  /*9220*/  STL [R1+0x64c], R25 ;  /* 0x00064c1901007387 */ /* 0x000fe80000100800 */
[----:B------:R-:W-:Y:S01]  /*9230*/  STL [R1+0x650], R26 ;  /* 0x0006501a01007387 */ /* 0x000fe20000100800 */
[----:B------:R-:W-:Y:S02]  /*9240*/  IMAD R27, R27, UR47, RZ ;  /* 0x0000002f1b1b7c24 */ /* 0x000fe4000f8e02ff */
[----:B0-----:R-:W-:-:S03]  /*9250*/  IMAD R0, R10, UR47, RZ ;  /* 0x0000002f0a007c24 */ /* 0x001fc6000f8e02ff */
[----:B------:R-:W-:Y:S01]  /*9260*/  STL [R1+0x654], R27 ;  /* 0x0006541b01007387 */ /* 0x000fe20000100800 */
[----:B------:R-:W-:-:S03]  /*9270*/  IMAD R3, R11, UR47, RZ ;  /* 0x0000002f0b037c24 */ /* 0x000fc6000f8e02ff */
[----:B------:R0:W-:Y:S01]  /*9280*/  STL [R1], R0 ;  /* 0x0000000001007387 */ /* 0x0001e20000100800 */
[----:B------:R-:W-:-:S03]  /*9290*/  IMAD R2, R12, UR47, RZ ;  /* 0x0000002f0c027c24 */ /* 0x000fc6000f8e02ff */
[----:B------:R1:W-:Y:S01]  /*92a0*/  STL [R1+0x4], R3 ;  /* 0x0000040301007387 */ /* 0x0003e20000100800 */
[----:B0-----:R-:W-:-:S03]  /*92b0*/  IMAD R0, R14, UR47, RZ ;  /* 0x0000002f0e007c24 */ /* 0x001fc6000f8e02ff */
[----:B------:R0:W-:Y:S01]  /*92c0*/  STL [R1+0x8], R2 ;  /* 0x0000080201007387 */ /* 0x0001e20000100800 */
[----:B-1----:R-:W-:-:S03]  /*92d0*/  IMAD R3, R13, UR47, RZ ;  /* 0x0000002f0d037c24 */ /* 0x002fc6000f8e02ff */
[----:B------:R2:W-:Y:S04]  /*92e0*/  STL [R1+0xc], R0 ;  /* 0x00000c0001007387 */ /* 0x0005e80000100800 */
[----:B------:R-:W-:Y:S04]  /*92f0*/  STL [R1+0x10], R3 ;  /* 0x0000100301007387 */ /* 0x000fe80000100800 */
[----:B------:R-:W3:Y:S01]  /*9300*/  LDL.LU R27, [R1+0x19c] ;  /* 0x00019c00011b7983 */ /* 0x000ee20000300800 */
[----:B0-----:R-:W-:-:S05]  /*9310*/  IMAD R2, R19, UR47, RZ ;  /* 0x0000002f13027c24 */ /* 0x001fca000f8e02ff */
[----:B------:R-:W-:Y:S01]  /*9320*/  STL [R1+0x14], R2 ;  /* 0x0000140201007387 */ /* 0x000fe20000100800 */
[----:B--2---:R-:W-:-:S03]  /*9330*/  IMAD R0, R22, UR47, RZ ;  /* 0x0000002f16007c24 */ /* 0x004fc6000f8e02ff */
[----:B---3--:R0:W-:Y:S04]  /*9340*/  STL [R1+0x660], R27 ;  /* 0x0006601b01007387 */ /* 0x0081e80000100800 */
[----:B------:R-:W-:Y:S04]  /*9350*/  STL [R1+0x18], R0 ;  /* 0x0000180001007387 */ /* 0x000fe80000100800 */
        /* <DEDUP_REMOVED lines=31> */
[----:B--2---:R-:W-:-:S05]  /*9550*/  IMAD R27, R27, UR47, RZ ;  /* 0x0000002f1b1b7c24 */ /* 0x004fca000f8e02ff */
[----:B------:R0:W-:Y:S04]  /*9560*/  STL [R1+0x1c], R27 ;  /* 0x00001c1b01007387 */ /* 0x0001e80000100800 */
[----:B0-----:R-:W2:Y:S02]  /*9570*/  LDL.LU R27, [R1+0x664] ;  /* 0x00066400011b7983 */ /* 0x001ea40000300800 */
[----:B--2---:R-:W-:-:S05]  /*9580*/  IMAD R27, R27, UR47, RZ ;  /* 0x0000002f1b1b7c24 */ /* 0x004fca000f8e02ff */
[----:B------:R0:W-:Y:S04]  /*9590*/  STL [R1+0x24], R27 ;  /* 0x0000241b01007387 */ /* 0x0001e80000100800 */
[----:B0-----:R-:W2:Y:S01]  /*95a0*/  LDL.LU R27, [R1+0x660] ;  /* 0x00066000011b7983 */ /* 0x001ea20000300800 */
[----:B---3--:R-:W-:Y:S02]  /*95b0*/  IMAD R2, R2, UR47, RZ ;  /* 0x0000002f02027c24 */ /* 0x008fe4000f8e02ff */
[----:B------:R-:W-:Y:S02]  /*95c0*/  IMAD R3, R3, UR47, RZ ;  /* 0x0000002f03037c24 */ /* 0x000fe4000f8e02ff */
[----:B--2---:R-:W-:-:S05]  /*95d0*/  IMAD R27, R27, UR47, RZ ;  /* 0x0000002f1b1b7c24 */ /* 0x004fca000f8e02ff */
[----:B------:R0:W-:Y:S02]  /*95e0*/  STL [R1+0x28], R27 ;  /* 0x0000281b01007387 */ /* 0x0001e40000100800 */
[----:B0-----:R-:W-:Y:S02]  /*95f0*/  IMAD R27, R26, UR47, RZ ;  /* 0x0000002f1a1b7c24 */ /* 0x001fe4000f8e02ff */
[----:B----4-:R-:W-:Y:S02]  /*9600*/  IMAD R26, R25, UR47, RZ ;  /* 0x0000002f191a7c24 */ /* 0x010fe4000f8e02ff */
[----:B------:R-:W-:Y:S02]  /*9610*/  IMAD R25, R24, UR47, RZ ;  /* 0x0000002f18197c24 */ /* 0x000fe4000f8e02ff */
[----:B------:R-:W-:Y:S01]  /*9620*/  IMAD R24, R23, UR47, RZ ;  /* 0x0000002f17187c24 */ /* 0x000fe2000f8e02ff */
[----:B------:R-:W-:Y:S01]  /*9630*/  STL [R1+0x2c], R27 ;  /* 0x00002c1b01007387 */ /* 0x000fe20000100800 */
[----:B------:R-:W-:-:S02]  /*9640*/  IMAD R23, R21, UR47, RZ ;  /* 0x0000002f15177c24 */ /* 0x000fc4000f8e02ff */
[----:B------:R-:W-:Y:S01]  /*9650*/  IMAD R21, R20, UR47, RZ ;  /* 0x0000002f14157c24 */ /* 0x000fe2000f8e02ff */
[----:B------:R-:W-:Y:S01]  /*9660*/  STL [R1+0x30], R26 ;  /* 0x0000301a01007387 */ /* 0x000fe20000100800 */
[----:B------:R-:W-:Y:S02]  /*9670*/  IMAD R20, R18, UR47, RZ ;  /* 0x0000002f12147c24 */ /* 0x000fe4000f8e02ff */
[----:B------:R-:W-:Y:S01]  /*9680*/  IMAD R18, R17, UR47, RZ ;  /* 0x0000002f11127c24 */ /* 0x000fe2000f8e02ff */
[----:B------:R-:W-:Y:S01]  /*9690*/  STL [R1+0x34], R25 ;  /* 0x0000341901007387 */ /* 0x000fe20000100800 */
[----:B------:R-:W-:Y:S02]  /*96a0*/  IMAD R17, R16, UR47, RZ ;  /* 0x0000002f10117c24 */ /* 0x000fe4000f8e02ff */
[----:B------:R-:W-:Y:S01]  /*96b0*/  IMAD R16, R15, UR47, RZ ;  /* 0x0000002f0f107c24 */ /* 0x000fe2000f8e02ff */
[----:B------:R-:W-:Y:S01]  /*96c0*/  STL [R1+0x38], R24 ;  /* 0x0000381801007387 */ /* 0x000fe20000100800 */
[----:B------:R-:W-:-:S03]  /*96d0*/  IMAD R15, R0, UR47, RZ ;  /* 0x0000002f000f7c24 */ /* 0x000fc6000f8e02ff */
[----:B------:R-:W-:Y:S01]  /*96e0*/  STL [R1+0x3c], R23 ;  /* 0x00003c1701007387 */ /* 0x000fe20000100800 */
[----:B------:R-:W-:-:S03]  /*96f0*/  IMAD R0, R4, UR47, RZ ;  /* 0x0000002f04007c24 */ /* 0x000fc6000f8e02ff */
[----:B------:R-:W-:Y:S04]  /*9700*/  STL [R1+0x40], R21 ;  /* 0x0000401501007387 */ /* 0x000fe80000100800 */
[----:B------:R-:W-:Y:S04]  /*9710*/  STL [R1+0x44], R20 ;  /* 0x0000441401007387 */ /* 0x000fe80000100800 */
[----:B------:R-:W-:Y:S04]  /*9720*/  STL [R1+0x48], R18 ;  /* 0x0000481201007387 */ /* 0x000fe80000100800 */
[----:B------:R-:W-:Y:S04]  /*9730*/  STL [R1+0x4c], R17 ;  /* 0x00004c1101007387 */ /* 0x000fe80000100800 */
[----:B------:R-:W-:Y:S04]  /*9740*/  STL [R1+0x50], R16 ;  /* 0x0000501001007387 */ /* 0x000fe80000100800 */
[----:B------:R-:W-:Y:S04]  /*9750*/  STL [R1+0x54], R15 ;  /* 0x0000540f01007387 */ /* 0x000fe80000100800 */
[----:B------:R0:W-:Y:S04]  /*9760*/  STL [R1+0x58], R2 ;  /* 0x0000580201007387 */ /* 0x0001e80000100800 */
[----:B------:R1:W-:Y:S04]  /*9770*/  STL [R1+0x5c], R0 ;  /* 0x00005c0001007387 */ /* 0x0003e80000100800 */
[----:B------:R2:W-:Y:S01]  /*9780*/  STL [R1+0x60], R3 ;  /* 0x0000600301007387 */ /* 0x0005e20000100800 */
[----:B0-----:R-:W-:-:S02]  /*9790*/  IMAD R2, R28, UR47, RZ ;  /* 0x0000002f1c027c24 */ /* 0x001fc4000f8e02ff */
[----:B-1----:R-:W-:-:S03]  /*97a0*/  IMAD R0, R6, UR47, RZ ;  /* 0x0000002f06007c24 */ /* 0x002fc6000f8e02ff */
[----:B------:R0:W-:Y:S01]  /*97b0*/  STL [R1+0x64], R2 ;  /* 0x0000640201007387 */ /* 0x0001e20000100800 */
[----:B--2---:R-:W-:-:S03]  /*97c0*/  IMAD R3, R29, UR47, RZ ;  /* 0x0000002f1d037c24 */ /* 0x004fc6000f8e02ff */
[----:B------:R1:W-:Y:S04]  /*97d0*/  STL [R1+0x68], R0 ;  /* 0x0000680001007387 */ /* 0x0003e80000100800 */
[----:B------:R2:W-:Y:S01]  /*97e0*/  STL [R1+0x6c], R3 ;  /* 0x00006c0301007387 */ /* 0x0005e20000100800 */
[----:B0-----:R-:W-:Y:S02]  /*97f0*/  IMAD R2, R5, UR47, RZ ;  /* 0x0000002f05027c24 */ /* 0x001fe4000f8e02ff */
        /* <DEDUP_REMOVED lines=16> */
[----:B------:R-:W-:Y:S04]  /*9900*/  STL [R1+0xfc], R3 ;  /* 0x0000fc0301007387 */ /* 0x000fe80000100800 */
[----:B------:R-:W2:Y:S01]  /*9910*/  LDL.LU R27, [R1+0xf4] ;  /* 0x0000f400011b7983 */ /* 0x000ea20000300800 */
[----:B0-----:R-:W-:Y:S02]  /*9920*/  IMAD R2, R19, UR47, RZ ;  /* 0x0000002f13027c24 */ /* 0x001fe4000f8e02ff */
[----:B-1----:R-:W-:-:S03]  /*9930*/  IMAD R0, R22, UR47, RZ ;  /* 0x0000002f16007c24 */ /* 0x002fc6000f8e02ff */
[----:B------:R-:W-:Y:S04]  /*9940*/  STL [R1+0x100], R2 ;  /* 0x0001000201007387 */ /* 0x000fe80000100800 */
[----:B--2---:R0:W-:Y:S04]  /*9950*/  STL [R1+0x658], R27 ;  /* 0x0006581b01007387 */ /* 0x0041e80000100800 */
        /* <DEDUP_REMOVED lines=39> */
[----:B----4-:R-:W-:Y:S02]  /*9bd0*/  IMAD R25, R25, UR47, RZ ;  /* 0x0000002f19197c24 */ /* 0x010fe4000f8e02ff */
[----:B------:R-:W-:Y:S02]  /*9be0*/  IMAD R24, R24, UR47, RZ ;  /* 0x0000002f18187c24 */ /* 0x000fe4000f8e02ff */
[----:B------:R-:W-:-:S02]  /*9bf0*/  IMAD R23, R23, UR47, RZ ;  /* 0x0000002f17177c24 */ /* 0x000fc4000f8e02ff */
[----:B------:R-:W-:Y:S02]  /*9c00*/  IMAD R21, R21, UR47, RZ ;  /* 0x0000002f15157c24 */ /* 0x000fe4000f8e02ff */
[----:B------:R-:W-:Y:S02]  /*9c10*/  IMAD R20, R20, UR47, RZ ;  /* 0x0000002f14147c24 */ /* 0x000fe4000f8e02ff */
[----:B------:R-:W-:Y:S02]  /*9c20*/  IMAD R18, R18, UR47, RZ ;  /* 0x0000002f12127c24 */ /* 0x000fe4000f8e02ff */
[----:B------:R-:W-:Y:S02]  /*9c30*/  IMAD R17, R17, UR47, RZ ;  /* 0x0000002f11117c24 */ /* 0x000fe4000f8e02ff */
        /* <DEDUP_REMOVED lines=16> */
[----:B--2---:R-:W-:-:S05]  /*9d40*/  IMAD R27, R27, UR47, RZ ;  /* 0x0000002f1b1b7c24 */ /* 0x004fca000f8e02ff */
        /* <DEDUP_REMOVED lines=50> */
[----:B------:R-:W-:-:S02]  /*a070*/  IMAD R28, R28, UR47, RZ ;  /* 0x0000002f1c1c7c24 */ /* 0x000fc4000f8e02ff */
[----:B------:R-:W-:-:S03]  /*a080*/  IMAD R19, R19, UR47, RZ ;  /* 0x0000002f13137c24 */ /* 0x000fc6000f8e02ff */
[----:B------:R0:W-:Y:S01]  /*a090*/  STL [R1+0x110], R28 ;  /* 0x0001101c01007387 */ /* 0x0001e20000100800 */
[----:B------:R-:W-:Y:S02]  /*a0a0*/  IMAD R22, R22, UR47, RZ ;  /* 0x0000002f16167c24 */ /* 0x000fe4000f8e02ff */
[----:B0-----:R-:W-:-:S05]  /*a0b0*/  IMAD R28, R29, UR47, RZ ;  /* 0x0000002f1d1c7c24 */ /* 0x001fca000f8e02ff */
[----:B------:R0:W-:Y:S01]  /*a0c0*/  STL [R1+0x10c], R28 ;  /* 0x00010c1c01007387 */ /* 0x0001e20000100800 */
[----:B--2---:R-:W-:-:S05]  /*a0d0*/  IADD3 R29, P5, PT, R13, UR4, RZ ;  /* 0x000000040d1d7c10 */ /* 0x004fca000ffbe0ff */
[----:B------:R1:W-:Y:S01]  /*a0e0*/  STL [R1+0x5ec], R29 ;  /* 0x0005ec1d01007387 */ /* 0x0003e20000100800 */
[----:B0-----:R-:W-:Y:S01]  /*a0f0*/  LEA.HI.X.SX32 R28, R13, UR5, 0x1, P5 ;  /* 0x000000050d1c7c11 */ /* 0x001fe2000a8f0eff */
[----:B------:R-:W0:Y:S02]  /*a100*/  LDCU UR5, c[0x0][0x3ac] ;  /* 0x00007580ff0577ac */ /* 0x000e240008000800 */
[----:B------:R2:W-:Y:S01]  /*a110*/  STL [R1+0x20], R22 ;  /* 0x0000201601007387 */ /* 0x0005e20000100800 */
[----:B-1----:R-:W-:Y:S02]  /*a120*/  IADD3 R29, P6, PT, R19, UR6, RZ ;  /* 0x00000006131d7c10 */ /* 0x002fe4000ffde0ff */
[----:B--2---:R-:W-:-:S03]  /*a130*/  SHF.R.S32.HI R22, RZ, 0x1f, R19 ;  /* 0x0000001fff167819 */ /* 0x004fc60000011413 */
[----:B------:R-:W-:Y:S01]  /*a140*/  STL [R1+0x5a4], R29 ;  /* 0x0005a41d01007387 */ /* 0x000fe20000100800 */
[----:B------:R-:W-:-:S03]  /*a150*/  SHF.R.S32.HI R19, RZ, 0x1f, R14 ;  /* 0x0000001fff137819 */ /* 0x000fc6000001140e */
[----:B------:R1:W-:Y:S01]  /*a160*/  STL [R1+0x5f0], R28 ;  /* 0x0005f01c01007387 */ /* 0x0003e20000100800 */
[----:B------:R-:W-:Y:S02]  /*a170*/  SHF.R.S32.HI R13, RZ, 0x1f, R12 ;  /* 0x0000001fff0d7819 */ /* 0x000fe4000001140c */
[----:B-1----:R-:W-:Y:S02]  /*a180*/  IADD3 R28, P5, PT, R14, UR6, RZ ;  /* 0x000000060e1c7c10 */ /* 0x002fe4000ffbe0ff */
[----:B------:R-:W-:Y:S02]  /*a190*/  IADD3.X R14, PT, PT, R22, UR7, RZ, P6, !PT ;  /* 0x00000007160e7c10 */ /* 0x000fe4000b7fe4ff */
[----:B------:R-:W-:Y:S01]  /*a1a0*/  IADD3 R22, P6, PT, R12, UR6, RZ ;  /* 0x000000060c167c10 */ /* 0x000fe2000ffde0ff */
[----:B------:R-:W-:Y:S04]  /*a1b0*/  STL [R1+0x2ac], R28 ;  /* 0x0002ac1c01007387 */ /* 0x000fe80000100800 */
[----:B------:R1:W-:Y:S01]  /*a1c0*/  STL [R1+0x5a0], R14 ;  /* 0x0005a00e01007387 */ /* 0x0003e20000100800 */
[----:B------:R-:W-:-:S03]  /*a1d0*/  SHF.R.S32.HI R12, RZ, 0x1f, R11 ;  /* 0x0000001fff0c7819 */ /* 0x000fc6000001140b */
[----:B------:R-:W-:Y:S01]  /*a1e0*/  STL [R1+0x2b4], R22 ;  /* 0x0002b41601007387 */ /* 0x000fe20000100800 */
[----:B-1----:R-:W-:Y:S02]  /*a1f0*/  IADD3.X R14, PT, PT, R19, UR7, RZ, P5, !PT ;  /* 0x00000007130e7c10 */ /* 0x002fe4000affe4ff */
[----:B------:R-:W-:-:S03]  /*a200*/  IADD3 R19, P5, PT, R11, UR6, RZ ;  /* 0x000000060b137c10 */ /* 0x000fc6000ffbe0ff */
[----:B------:R1:W-:Y:S01]  /*a210*/  STL [R1+0x2a8], R14 ;  /* 0x0002a80e01007387 */ /* 0x0003e20000100800 */
[----:B------:R-:W-:Y:S02]  /*a220*/  IADD3.X R12, PT, PT, R12, UR7, RZ, P5, !PT ;  /* 0x000000070c0c7c10 */ /* 0x000fe4000affe4ff */
[----:B------:R-:W-:Y:S01]  /*a230*/  SHF.R.S32.HI R11, RZ, 0x1f, R10 ;  /* 0x0000001fff0b7819 */ /* 0x000fe2000001140a */
[----:B------:R-:W-:Y:S01]  /*a240*/  STL [R1+0x2bc], R19 ;  /* 0x0002bc1301007387 */ /* 0x000fe20000100800 */
[----:B-1----:R-:W-:Y:S02]  /*a250*/  IADD3.X R14, PT, PT, R13, UR7, RZ, P6, !PT ;  /* 0x000000070d0e7c10 */ /* 0x002fe4000b7fe4ff */
[----:B------:R-:W-:-:S03]  /*a260*/  IADD3 R13, P6, PT, R10, UR6, RZ ;  /* 0x000000060a0d7c10 */ /* 0x000fc6000ffde0ff */
[----:B------:R-:W-:Y:S01]  /*a270*/  STL [R1+0x2b0], R14 ;  /* 0x0002b00e01007387 */ /* 0x000fe20000100800 */
[----:B------:R-:W-:-:S03]  /*a280*/  SHF.R.S32.HI R10, RZ, 0x1f, R9 ;  /* 0x0000001fff0a7819 */ /* 0x000fc60000011409 */
[----:B------:R1:W-:Y:S04]  /*a290*/  STL [R1+0x2c4], R13 ;  /* 0x0002c40d01007387 */ /* 0x0003e80000100800 */
[----:B------:R2:W-:Y:S01]  /*a2a0*/  STL [R1+0x2b8], R12 ;  /* 0x0002b80c01007387 */ /* 0x0005e20000100800 */
[----:B-1----:R-:W-:Y:S02]  /*a2b0*/  IADD3 R13, P5, PT, R9, UR6, RZ ;  /* 0x00000006090d7c10 */ /* 0x002fe4000ffbe0ff */
[----:B--2---:R-:W-:Y:S02]  /*a2c0*/  IADD3.X R12, PT, PT, R11, UR7, RZ, P6, !PT ;  /* 0x000000070b0c7c10 */ /* 0x004fe4000b7fe4ff */
[----:B------:R-:W-:Y:S02]  /*a2d0*/  IADD3 R11, P6, PT, R8, UR6, RZ ;  /* 0x00000006080b7c10 */ /* 0x000fe4000ffde0ff */
[----:B------:R-:W-:Y:S01]  /*a2e0*/  IADD3.X R10, PT, PT, R10, UR7, RZ, P5, !PT ;  /* 0x000000070a0a7c10 */ /* 0x000fe2000affe4ff */
[----:B------:R-:W-:Y:S01]  /*a2f0*/  STL [R1+0x2cc], R13 ;  /* 0x0002cc0d01007387 */ /* 0x000fe20000100800 */
[----:B------:R-:W-:-:S03]  /*a300*/  SHF.R.S32.HI R9, RZ, 0x1f, R8 ;  /* 0x0000001fff097819 */ /* 0x000fc60000011408 */
[----:B------:R-:W-:Y:S01]  /*a310*/  STL [R1+0x2c0], R12 ;  /* 0x0002c00c01007387 */ /* 0x000fe20000100800 */
[----:B------:R-:W-:-:S03]  /*a320*/  SHF.R.S32.HI R8, RZ, 0x1f, R7 ;  /* 0x0000001fff087819 */ /* 0x000fc60000011407 */
[----:B------:R1:W-:Y:S04]  /*a330*/  STL [R1+0x2d4], R11 ;  /* 0x0002d40b01007387 */ /* 0x0003e80000100800 */
[----:B------:R2:W-:Y:S01]  /*a340*/  STL [R1+0x2c8], R10 ;  /* 0x0002c80a01007387 */ /* 0x0005e20000100800 */
[----:B-1----:R-:W-:Y:S02]  /*a350*/  IADD3 R11, P5, PT, R7, UR6, RZ ;  /* 0x00000006070b7c10 */ /* 0x002fe4000ffbe0ff */
[----:B--2---:R-:W-:Y:S02]  /*a360*/  IADD3.X R10, PT, PT, R9, UR7, RZ, P6, !PT ;  /* 0x00000007090a7c10 */ /* 0x004fe4000b7fe4ff */
[----:B------:R-:W-:Y:S01]  /*a370*/  IADD3 R9, P6, PT, R5, UR6, RZ ;  /* 0x0000000605097c10 */ /* 0x000fe2000ffde0ff */
[----:B------:R-:W-:Y:S01]  /*a380*/  STL [R1+0x2dc], R11 ;  /* 0x0002dc0b01007387 */ /* 0x000fe20000100800 */
[----:B------:R-:W-:-:S02]  /*a390*/  IADD3.X R8, PT, PT, R8, UR7, RZ, P5, !PT ;  /* 0x0000000708087c10 */ /* 0x000fc4000affe4ff */
[----:B------:R-:W-:Y:S01]  /*a3a0*/  SHF.R.S32.HI R7, RZ, 0x1f, R5 ;  /* 0x0000001fff077819 */ /* 0x000fe20000011405 */
        /* <DEDUP_REMOVED lines=10> */
[----:B------:R-:W-:Y:S04]  /*a450*/  STL [R1+0x2e0], R8 ;  /* 0x0002e00801007387 */ /* 0x000fe80000100800 */
[----:B------:R1:W-:Y:S01]  /*a460*/  STL [R1+0x2f4], R7 ;  /* 0x0002f40701007387 */ /* 0x0003e20000100800 */
[----:B------:R-:W-:-:S03]  /*a470*/  SHF.R.S32.HI R3, RZ, 0x1f, R4 ;  /* 0x0000001fff037819 */ /* 0x000fc60000011404 */
[----:B------:R2:W-:Y:S01]  /*a480*/  STL [R1+0x2e8], R5 ;  /* 0x0002e80501007387 */ /* 0x0005e20000100800 */
[----:B-1----:R-:W-:Y:S02]  /*a490*/  IADD3 R7, P5, PT, R4, UR6, RZ ;  /* 0x0000000604077c10 */ /* 0x002fe4000ffbe0ff */
[----:B--2---:R-:W-:-:S03]  /*a4a0*/  IADD3.X R5, PT, PT, R6, UR7, RZ, P6, !PT ;  /* 0x0000000706057c10 */ /* 0x004fc6000b7fe4ff */
[----:B------:R-:W-:Y:S01]  /*a4b0*/  STL [R1+0x2fc], R7 ;  /* 0x0002fc0701007387 */ /* 0x000fe20000100800 */
[----:B------:R-:W-:-:S03]  /*a4c0*/  IADD3 R6, P6, PT, R2, UR6, RZ ;  /* 0x0000000602067c10 */ /* 0x000fc6000ffde0ff */
[----:B------:R1:W-:Y:S01]  /*a4d0*/  STL [R1+0x2f0], R5 ;  /* 0x0002f00501007387 */ /* 0x0003e20000100800 */
[----:B------:R-:W-:-:S03]  /*a4e0*/  SHF.R.S32.HI R4, RZ, 0x1f, R2 ;  /* 0x0000001fff047819 */ /* 0x000fc60000011402 */
[----:B------:R-:W-:Y:S01]  /*a4f0*/  STL [R1+0x304], R6 ;  /* 0x0003040601007387 */ /* 0x000fe20000100800 */
[----:B-1----:R-:W-:Y:S02]  /*a500*/  IADD3.X R5, PT, PT, R3, UR7, RZ, P5, !PT ;  /* 0x0000000703057c10 */ /* 0x002fe4000affe4ff */
        /* <DEDUP_REMOVED lines=8> */
[----:B------:R2:W-:Y:S01]  /*a590*/  STL [R1+0x314], R4 ;  /* 0x0003140401007387 */ /* 0x0005e20000100800 */
[----:B-1----:R-:W-:Y:S02]  /*a5a0*/  IADD3.X R5, PT, PT, R2, UR7, RZ, P5, !PT ;  /* 0x0000000702057c10 */ /* 0x002fe4000affe4ff */
[----:B--2---:R-:W-:-:S03]  /*a5b0*/  IADD3 R4, P5, PT, R16, UR6, RZ ;  /* 0x0000000610047c10 */ /* 0x004fc6000ffbe0ff */
[----:B------:R1:W-:Y:S01]  /*a5c0*/  STL [R1+0x308], R5 ;  /* 0x0003080501007387 */ /* 0x0003e20000100800 */
[----:B------:R-:W-:-:S03]  /*a5d0*/  SHF.R.S32.HI R3, RZ, 0x1f, R16 ;  /* 0x0000001fff037819 */ /* 0x000fc60000011410 */
[----:B------:R2:W-:Y:S01]  /*a5e0*/  STL [R1+0x31c], R4 ;  /* 0x00031c0401007387 */ /* 0x0005e20000100800 */
[----:B-1----:R-:W-:Y:S02]  /*a5f0*/  IADD3.X R5, PT, PT, R0, UR7, RZ, P6, !PT ;  /* 0x0000000700057c10 */ /* 0x002fe4000b7fe4ff */
[----:B--2---:R-:W-:-:S03]  /*a600*/  IADD3 R4, P6, PT, R17, UR6, RZ ;  /* 0x0000000611047c10 */ /* 0x004fc6000ffde0ff */
[----:B------:R-:W-:Y:S01]  /*a610*/  STL [R1+0x310], R5 ;  /* 0x0003100501007387 */ /* 0x000fe20000100800 */
[----:B------:R-:W-:-:S03]  /*a620*/  IADD3.X R3, PT, PT, R3, UR7, RZ, P5, !PT ;  /* 0x0000000703037c10 */ /* 0x000fc6000affe4ff */
[----:B------:R1:W-:Y:S04]  /*a630*/  STL [R1+0x324], R4 ;  /* 0x0003240401007387 */ /* 0x0003e80000100800 */
[----:B------:R-:W2:Y:S01]  /*a640*/  LDL.LU R22, [R1] ;  /* 0x0000000001167983 */ /* 0x000ea20000300800 */
[----:B------:R-:W-:-:S03]  /*a650*/  SHF.R.S32.HI R2, RZ, 0x1f, R17 ;  /* 0x0000001fff027819 */ /* 0x000fc60000011411 */
[----:B------:R-:W-:Y:S01]  /*a660*/  STL [R1+0x318], R3 ;  /* 0x0003180301007387 */ /* 0x000fe20000100800 */
[----:B-1----:R-:W-:-:S03]  /*a670*/  IADD3 R4, P5, PT, R18, UR6, RZ ;  /* 0x0000000612047c10 */ /* 0x002fc6000ffbe0ff */
[----:B------:R-:W2:Y:S01]  /*a680*/  LDL.LU R14, [R1+0x4] ;  /* 0x00000400010e7983 */ /* 0x000ea20000300800 */
[----:B------:R-:W-:-:S03]  /*a690*/  IADD3.X R2, PT, PT, R2, UR7, RZ, P6, !PT ;  /* 0x0000000702027c10 */ /* 0x000fc6000b7fe4ff */
[----:B------:R1:W-:Y:S01]  /*a6a0*/  STL [R1+0x32c], R4 ;  /* 0x00032c0401007387 */ /* 0x0003e20000100800 */
[----:B------:R-:W-:-:S03]  /*a6b0*/  SHF.R.S32.HI R0, RZ, 0x1f, R18 ;  /* 0x0000001fff007819 */ /* 0x000fc60000011412 */
[----:B------:R-:W2:Y:S01]  /*a6c0*/  LDL.LU R11, [R1+0x8] ;  /* 0x00000800010b7983 */ /* 0x000ea20000300800 */
[----:B------:R-:W-:Y:S02]  /*a6d0*/  IADD3.X R0, PT, PT, R0, UR7, RZ, P5, !PT ;  /* 0x0000000700007c10 */ /* 0x000fe4000affe4ff */
[----:B-1----:R-:W-:Y:S01]  /*a6e0*/  IADD3 R4, P6, PT, R20, UR6, RZ ;  /* 0x0000000614047c10 */ /* 0x002fe2000ffde0ff */
[----:B------:R-:W-:Y:S01]  /*a6f0*/  STL [R1+0x320], R2 ;  /* 0x0003200201007387 */ /* 0x000fe20000100800 */
[----:B------:R-:W-:-:S03]  /*a700*/  SHF.R.S32.HI R3, RZ, 0x1f, R20 ;  /* 0x0000001fff037819 */ /* 0x000fc60000011414 */
[----:B------:R1:W-:Y:S04]  /*a710*/  STL [R1+0x334], R4 ;  /* 0x0003340401007387 */ /* 0x0003e80000100800 */
        /* <DEDUP_REMOVED lines=15> */
[----:B------:R-:W-:Y:S04]  /*a810*/  STL [R1+0x338], R2 ;  /* 0x0003380201007387 */ /* 0x000fe80000100800 */
[----:B------:R4:W-:Y:S04]  /*a820*/  STL [R1+0x34c], R4 ;  /* 0x00034c0401007387 */ /* 0x0009e80000100800 */
[----:B------:R-:W2:Y:S01]  /*a830*/  LDL.LU R13, [R1+0x18] ;  /* 0x00001800010d7983 */ /* 0x000ea20000300800 */
[----:B----4-:R-:W-:-:S03]  /*a840*/  IADD3 R4, P6, PT, R25, UR6, RZ ;  /* 0x0000000619047c10 */ /* 0x010fc6000ffde0ff */
[----:B------:R-:W-:Y:S04]  /*a850*/  STL [R1+0x340], R0 ;  /* 0x0003400001007387 */ /* 0x000fe80000100800 */
[----:B------:R3:W-:Y:S04]  /*a860*/  STL [R1+0x354], R4 ;  /* 0x0003540401007387 */ /* 0x0007e80000100800 */
[----:B------:R-:W4:Y:S01]  /*a870*/  LDL.LU R19, [R1+0x1c] ;  /* 0x00001c0001137983 */ /* 0x000f220000300800 */
[----:B------:R-:W-:Y:S02]  /*a880*/  SHF.R.S32.HI R3, RZ, 0x1f, R24 ;  /* 0x0000001fff037819 */ /* 0x000fe40000011418 */
[----:B------:R-:W-:-:S02]  /*a890*/  SHF.R.S32.HI R2, RZ, 0x1f, R25 ;  /* 0x0000001fff027819 */ /* 0x000fc40000011419 */
[----:B------:R-:W-:Y:S02]  /*a8a0*/  IADD3.X R3, PT, PT, R3, UR7, RZ, P5, !PT ;  /* 0x0000000703037c10 */ /* 0x000fe4000affe4ff */
[----:B---3--:R-:W-:Y:S02]  /*a8b0*/  IADD3 R4, P5, PT, R26, UR6, RZ ;  /* 0x000000061a047c10 */ /* 0x008fe4000ffbe0ff */
[----:B------:R-:W-:Y:S01]  /*a8c0*/  IADD3.X R2, PT, PT, R2, UR7, RZ, P6, !PT ;  /* 0x0000000702027c10 */ /* 0x000fe2000b7fe4ff */
[----:B------:R-:W-:Y:S01]  /*a8d0*/  STL [R1+0x348], R3 ;  /* 0x0003480301007387 */ /* 0x000fe20000100800 */
[----:B------:R-:W-:-:S03]  /*a8e0*/  SHF.R.S32.HI R0, RZ, 0x1f, R26 ;  /* 0x0000001fff007819 */ /* 0x000fc6000001141a */
[----:B------:R1:W-:Y:S01]  /*a8f0*/  STL [R1+0x35c], R4 ;  /* 0x00035c0401007387 */ /* 0x0003e20000100800 */
[----:B------:R-:W-:-:S03]  /*a900*/  IADD3.X R5, PT, PT, R0, UR7, RZ, P5, !PT ;  /* 0x0000000700057c10 */ /* 0x000fc6000affe4ff */
[----:B------:R-:W3:Y:S01]  /*a910*/  LDL.LU R10, [R1+0x24] ;  /* 0x00002400010a7983 */ /* 0x000ee20000300800 */
[----:B-1----:R-:W-:-:S03]  /*a920*/  IADD3 R4, P6, PT, R27, UR6, RZ ;  /* 0x000000061b047c10 */ /* 0x002fc6000ffde0ff */
[----:B------:R-:W-:Y:S01]  /*a930*/  STL [R1+0x350], R2 ;  /* 0x0003500201007387 */ /* 0x000fe20000100800 */
[----:B------:R-:W-:-:S03]  /*a940*/  SHF.R.S32.HI R3, RZ, 0x1f, R27 ;  /* 0x0000001fff037819 */ /* 0x000fc6000001141b */
[----:B------:R2:W-:Y:S01]  /*a950*/  STL [R1+0x364], R4 ;  /* 0x0003640401007387 */ /* 0x0005e20000100800 */
[----:B------:R-:W-:-:S03]  /*a960*/  IADD3.X R3, PT, PT, R3, UR7, RZ, P6, !PT ;  /* 0x0000000703037c10 */ /* 0x000fc6000b7fe4ff */
[----:B------:R-:W-:Y:S01]  /*a970*/  STL [R1+0x358], R5 ;  /* 0x0003580501007387 */ /* 0x000fe20000100800 */
[----:B--2---:R-:W-:Y:S02]  /*a980*/  IADD3 R4, P5, PT, R22, UR6, RZ ;  /* 0x0000000616047c10 */ /* 0x004fe4000ffbe0ff */
[----:B------:R-:W-:-:S03]  /*a990*/  SHF.R.S32.HI R2, RZ, 0x1f, R22 ;  /* 0x0000001fff027819 */ /* 0x000fc60000011416 */
[----:B------:R1:W-:Y:S04]  /*a9a0*/  STL [R1+0x36c], R4 ;  /* 0x00036c0401007387 */ /* 0x0003e80000100800 */
[----:B------:R-:W2:Y:S01]  /*a9b0*/  LDL.LU R22, [R1+0x28] ;  /* 0x0000280001167983 */ /* 0x000ea20000300800 */
[----:B------:R-:W-:Y:S02]  /*a9c0*/  SHF.R.S32.HI R0, RZ, 0x1f, R14 ;  /* 0x0000001fff007819 */ /* 0x000fe4000001140e */
[----:B-1----:R-:W-:Y:S01]  /*a9d0*/  IADD3 R4, P6, PT, R14, UR6, RZ ;  /* 0x000000060e047c10 */ /* 0x002fe2000ffde0ff */
[----:B------:R-:W-:Y:S01]  /*a9e0*/  STL [R1+0x360], R3 ;  /* 0x0003600301007387 */ /* 0x000fe20000100800 */
[----:B------:R-:W-:-:S03]  /*a9f0*/  IADD3.X R2, PT, PT, R2, UR7, RZ, P5, !PT ;  /* 0x0000000702027c10 */ /* 0x000fc6000affe4ff */
        /* <DEDUP_REMOVED lines=32> */
[----:B----4-:R-:W-:-:S03]  /*ac00*/  IADD3 R4, P6, PT, R19, UR6, RZ ;  /* 0x0000000613047c10 */ /* 0x010fc6000ffde0ff */
[----:B------:R3:W-:Y:S01]  /*ac10*/  STL [R1+0x390], R3 ;  /* 0x0003900301007387 */ /* 0x0007e20000100800 */
[----:B------:R-:W-:-:S03]  /*ac20*/  SHF.R.S32.HI R0, RZ, 0x1f, R19 ;  /* 0x0000001fff007819 */ /* 0x000fc60000011413 */
[----:B------:R1:W-:Y:S04]  /*ac30*/  STL [R1+0x3a4], R4 ;  /* 0x0003a40401007387 */ /* 0x0003e80000100800 */
[----:B------:R-:W4:Y:S01]  /*ac40*/  LDL.LU R19, [R1+0x44] ;  /* 0x0000440001137983 */ /* 0x000f220000300800 */
[----:B------:R-:W-:Y:S02]  /*ac50*/  IADD3.X R2, PT, PT, R2, UR7, RZ, P5, !PT ;  /* 0x0000000702027c10 */ /* 0x000fe4000affe4ff */
[----:B---3--:R-:W-:Y:S02]  /*ac60*/  SHF.R.S32.HI R3, RZ, 0x1f, R10 ;  /* 0x0000001fff037819 */ /* 0x008fe4000001140a */
[----:B-1----:R-:W-:Y:S01]  /*ac70*/  IADD3 R4, P5, PT, R10, UR6, RZ ;  /* 0x000000060a047c10 */ /* 0x002fe2000ffbe0ff */
[----:B------:R2:W-:Y:S04]  /*ac80*/  STL [R1+0x398], R2 ;  /* 0x0003980201007387 */ /* 0x0005e80000100800 */
[----:B------:R-:W3:Y:S01]  /*ac90*/  LDL.LU R10, [R1+0x48] ;  /* 0x00004800010a7983 */ /* 0x000ee20000300800 */
[----:B------:R-:W-:-:S03]  /*aca0*/  IADD3.X R0, PT, PT, R0, UR7, RZ, P6, !PT ;  /* 0x0000000700007c10 */ /* 0x000fc6000b7fe4ff */
[----:B------:R1:W-:Y:S01]  /*acb0*/  STL [R1+0x3ac], R4 ;  /* 0x0003ac0401007387 */ /* 0x0003e20000100800 */
[----:B------:R-:W-:Y:S02]  /*acc0*/  IADD3.X R3, PT, PT, R3, UR7, RZ, P5, !PT ;  /* 0x0000000703037c10 */ /* 0x000fe4000affe4ff */
[----:B--2---:R-:W-:Y:S02]  /*acd0*/  SHF.R.S32.HI R2, RZ, 0x1f, R22 ;  /* 0x0000001fff027819 */ /* 0x004fe40000011416 */
[----:B-1----:R-:W-:Y:S02]  /*ace0*/  IADD3 R4, P6, PT, R22, UR6, RZ ;  /* 0x0000000616047c10 */ /* 0x002fe4000ffde0ff */
[----:B------:R-:W2:Y:S04]  /*acf0*/  LDL.LU R22, [R1+0x4c] ;  /* 0x00004c0001167983 */ /* 0x000ea80000300800 */
[----:B------:R1:W-:Y:S04]  /*ad00*/  STL [R1+0x3a0], R0 ;  /* 0x0003a00001007387 */ /* 0x0003e80000100800 */
[----:B------:R0:W-:Y:S01]  /*ad10*/  STL [R1+0x3b4], R4 ;  /* 0x0003b40401007387 */ /* 0x0001e20000100800 */
[----:B------:R-:W-:-:S02]  /*ad20*/  IADD3.X R2, PT, PT, R2, UR7, RZ, P6, !PT ;  /* 0x0000000702027c10 */ /* 0x000fc4000b7fe4ff */
[----:B-1----:R-:W-:Y:S02]  /*ad30*/  SHF.R.S32.HI R0, RZ, 0x1f, R14 ;  /* 0x0000001fff007819 */ /* 0x002fe4000001140e */
[----:B0-----:R-:W-:Y:S02]  /*ad40*/  IADD3 R4, P5, PT, R14, UR6, RZ ;  /* 0x000000060e047c10 */ /* 0x001fe4000ffbe0ff */
[----:B------:R-:W2:Y:S04]  /*ad50*/  LDL.LU R14, [R1+0x50] ;  /* 0x00005000010e7983 */ /* 0x000ea80000300800 */
[----:B------:R0:W-:Y:S04]  /*ad60*/  STL [R1+0x3a8], R3 ;  /* 0x0003a80301007387 */ /* 0x0001e80000100800 */
[----:B------:R1:W-:Y:S01]  /*ad70*/  STL [R1+0x3bc], R4 ;  /* 0x0003bc0401007387 */ /* 0x0003e20000100800 */
[----:B------:R-:W-:-:S02]  /*ad80*/  IADD3.X R0, PT, PT, R0, UR7, RZ, P5, !PT ;  /* 0x0000000700007c10 */ /* 0x000fc4000affe4ff */
[----:B0-----:R-:W-:Y:S02]  /*ad90*/  SHF.R.S32.HI R3, RZ, 0x1f, R11 ;  /* 0x0000001fff037819 */ /* 0x001fe4000001140b */
[----:B-1----:R-:W-:Y:S02]  /*ada0*/  IADD3 R4, P6, PT, R11, UR6, RZ ;  /* 0x000000060b047c10 */ /* 0x002fe4000ffde0ff */
        /* <DEDUP_REMOVED lines=25> */
[----:B------:R-:W-:Y:S04]  /*af40*/  STL [R1+0x3d0], R0 ;  /* 0x0003d00001007387 */ /* 0x000fe80000100800 */
[----:B------:R4:W-:Y:S04]  /*af50*/  STL [R1+0x3e4], R4 ;  /* 0x0003e40401007387 */ /* 0x0009e80000100800 */
[----:B------:R-:W-:Y:S01]  /*af60*/  STL [R1+0x3d8], R5 ;  /* 0x0003d80501007387 */ /* 0x000fe20000100800 */
[----:B----4-:R-:W-:-:S02]  /*af70*/  IADD3 R4, P5, PT, R19, UR6, RZ ;  /* 0x0000000613047c10 */ /* 0x010fc4000ffbe0ff */
[----:B------:R-:W-:-:S03]  /*af80*/  SHF.R.S32.HI R0, RZ, 0x1f, R19 ;  /* 0x0000001fff007819 */ /* 0x000fc60000011413 */
[----:B------:R3:W-:Y:S04]  /*af90*/  STL [R1+0x3ec], R4 ;  /* 0x0003ec0401007387 */ /* 0x0007e80000100800 */
[----:B------:R-:W4:Y:S01]  /*afa0*/  LDL.LU R19, [R1+0x68] ;  /* 0x0000680001137983 */ /* 0x000f220000300800 */
[----:B------:R-:W-:Y:S02]  /*afb0*/  IADD3.X R2, PT, PT, R2, UR7, RZ, P6, !PT ;  /* 0x0000000702027c10 */ /* 0x000fe4000b7fe4ff */
[----:B---3--:R-:W-:-:S03]  /*afc0*/  IADD3 R4, P6, PT, R10, UR6, RZ ;  /* 0x000000060a047c10 */ /* 0x008fc6000ffde0ff */
[----:B------:R-:W-:Y:S01]  /*afd0*/  STL [R1+0x3e0], R2 ;  /* 0x0003e00201007387 */ /* 0x000fe20000100800 */
[----:B------:R-:W-:Y:S02]  /*afe0*/  SHF.R.S32.HI R3, RZ, 0x1f, R10 ;  /* 0x0000001fff037819 */ /* 0x000fe4000001140a */
[----:B------:R-:W-:Y:S01]  /*aff0*/  IADD3.X R0, PT, PT, R0, UR7, RZ, P5, !PT ;  /* 0x0000000700007c10 */ /* 0x000fe2000affe4ff */
[----:B------:R2:W-:Y:S04]  /*b000*/  STL [R1+0x3f4], R4 ;  /* 0x0003f40401007387 */ /* 0x0005e80000100800 */
[----:B------:R-:W3:Y:S01]  /*b010*/  LDL.LU R10, [R1+0x6c] ;  /* 0x00006c00010a7983 */ /* 0x000ee20000300800 */
[----:B------:R-:W-:-:S03]  /*b020*/  IADD3.X R3, PT, PT, R3, UR7, RZ, P6, !PT ;  /* 0x0000000703037c10 */ /* 0x000fc6000b7fe4ff */
[----:B------:R-:W-:Y:S01]  /*b030*/  STL [R1+0x3e8], R0 ;  /* 0x0003e80001007387 */ /* 0x000fe20000100800 */
[----:B--2---:R-:W-:Y:S02]  /*b040*/  IADD3 R4, P5, PT, R22, UR6, RZ ;  /* 0x0000000616047c10 */ /* 0x004fe4000ffbe0ff */
[----:B------:R-:W-:-:S03]  /*b050*/  SHF.R.S32.HI R2, RZ, 0x1f, R22 ;  /* 0x0000001fff027819 */ /* 0x000fc60000011416 */
[----:B------:R0:W-:Y:S04]  /*b060*/  STL [R1+0x3fc], R4 ;  /* 0x0003fc0401007387 */ /* 0x0001e80000100800 */
[----:B------:R-:W2:Y:S01]  /*b070*/  LDL.LU R22, [R1+0x70] ;  /* 0x0000700001167983 */ /* 0x000ea20000300800 */
[----:B------:R-:W-:-:S03]  /*b080*/  IADD3.X R2, PT, PT, R2, UR7, RZ, P5, !PT ;  /* 0x0000000702027c10 */ /* 0x000fc6000affe4ff */
[----:B------:R-:W-:Y:S01]  /*b090*/  STL [R1+0x3f0], R3 ;  /* 0x0003f00301007387 */ /* 0x000fe20000100800 */
[----:B0-----:R-:W-:Y:S02]  /*b0a0*/  IADD3 R4, P6, PT, R14, UR6, RZ ;  /* 0x000000060e047c10 */ /* 0x001fe4000ffde0ff */
        /* <DEDUP_REMOVED lines=22> */
[----:B------:R1:W-:Y:S01]  /*b210*/  STL [R1+0x410], R2 ;  /* 0x0004100201007387 */ /* 0x0003e20000100800 */
[----:B0-----:R-:W-:Y:S02]  /*b220*/  IADD3 R4, P6, PT, R29, UR6, RZ ;  /* 0x000000061d047c10 */ /* 0x001fe4000ffde0ff */
[----:B------:R-:W-:-:S03]  /*b230*/  SHF.R.S32.HI R3, RZ, 0x1f, R29 ;  /* 0x0000001fff037819 */ /* 0x000fc6000001141d */
[----:B------:R0:W-:Y:S04]  /*b240*/  STL [R1+0x424], R4 ;  /* 0x0004240401007387 */ /* 0x0001e80000100800 */
[----:B------:R-:W2:Y:S04]  /*b250*/  LDL.LU R29, [R1+0x84] ;  /* 0x00008400011d7983 */ /* 0x000ea80000300800 */
[----:B------:R4:W-:Y:S01]  /*b260*/  STL [R1+0x418], R0 ;  /* 0x0004180001007387 */ /* 0x0009e20000100800 */
[----:B------:R-:W-:Y:S02]  /*b270*/  IADD3.X R3, PT, PT, R3, UR7, RZ, P6, !PT ;  /* 0x0000000703037c10 */ /* 0x000fe4000b7fe4ff */
[----:B-1----:R-:W-:-:S02]  /*b280*/  SHF.R.S32.HI R2, RZ, 0x1f, R13 ;  /* 0x0000001fff027819 */ /* 0x002fc4000001140d */
[----:B0-----:R-:W-:Y:S02]  /*b290*/  IADD3 R4, P5, PT, R13, UR6, RZ ;  /* 0x000000060d047c10 */ /* 0x001fe4000ffbe0ff */
[----:B------:R-:W2:Y:S04]  /*b2a0*/  LDL.LU R13, [R1+0x9c] ;  /* 0x00009c00010d7983 */ /* 0x000ea80000300800 */
[----:B------:R0:W-:Y:S01]  /*b2b0*/  STL [R1+0x42c], R4 ;  /* 0x00042c0401007387 */ /* 0x0001e20000100800 */
[----:B----4-:R-:W-:Y:S02]  /*b2c0*/  SHF.R.S32.HI R0, RZ, 0x1f, R19 ;  /* 0x0000001fff007819 */ /* 0x010fe40000011413 */
[----:B0-----:R-:W-:Y:S02]  /*b2d0*/  IADD3 R4, P6, PT, R19, UR6, RZ ;  /* 0x0000000613047c10 */ /* 0x001fe4000ffde0ff */
[----:B------:R-:W4:Y:S01]  /*b2e0*/  LDL.LU R19, [R1+0xa4] ;  /* 0x0000a40001137983 */ /* 0x000f220000300800 */
[----:B------:R-:W-:-:S03]  /*b2f0*/  IADD3.X R2, PT, PT, R2, UR7, RZ, P5, !PT ;  /* 0x0000000702027c10 */ /* 0x000fc6000affe4ff */
[----:B------:R3:W-:Y:S04]  /*b300*/  STL [R1+0x420], R3 ;  /* 0x0004200301007387 */ /* 0x0007e80000100800 */
[----:B------:R0:W-:Y:S01]  /*b310*/  STL [R1+0x434], R4 ;  /* 0x0004340401007387 */ /* 0x0001e20000100800 */
[----:B------:R-:W-:Y:S02]  /*b320*/  IADD3.X R0, PT, PT, R0, UR7, RZ, P6, !PT ;  /* 0x0000000700007c10 */ /* 0x000fe4000b7fe4ff */
[----:B---3--:R-:W-:Y:S02]  /*b330*/  SHF.R.S32.HI R3, RZ, 0x1f, R10 ;  /* 0x0000001fff037819 */ /* 0x008fe4000001140a */
[----:B0-----:R-:W-:Y:S02]  /*b340*/  IADD3 R4, P5, PT, R10, UR6, RZ ;  /* 0x000000060a047c10 */ /* 0x001fe4000ffbe0ff */
[----:B------:R-:W3:Y:S04]  /*b350*/  LDL.LU R10, [R1+0xfc] ;  /* 0x0000fc00010a7983 */ /* 0x000ee80000300800 */
[----:B------:R2:W-:Y:S04]  /*b360*/  STL [R1+0x428], R2 ;  /* 0x0004280201007387 */ /* 0x0005e80000100800 */
[----:B------:R0:W-:Y:S01]  /*b370*/  STL [R1+0x43c], R4 ;  /* 0x00043c0401007387 */ /* 0x0001e20000100800 */
[----:B------:R-:W-:-:S02]  /*b380*/  IADD3.X R3, PT, PT, R3, UR7, RZ, P5, !PT ;  /* 0x0000000703037c10 */ /* 0x000fc4000affe4ff */
[----:B--2---:R-:W-:Y:S02]  /*b390*/  SHF.R.S32.HI R2, RZ, 0x1f, R22 ;  /* 0x0000001fff027819 */ /* 0x004fe40000011416 */
        /* <DEDUP_REMOVED lines=27> */
[----:B------:R0:W-:Y:S01]  /*b550*/  STL [R1+0x464], R4 ;  /* 0x0004640401007387 */ /* 0x0001e20000100800 */
[----:B------:R-:W-:-:S03]  /*b560*/  IADD3.X R0, PT, PT, R0, UR7, RZ, P6, !PT ;  /* 0x0000000700007c10 */ /* 0x000fc6000b7fe4ff */
[----:B------:R-:W-:Y:S01]  /*b570*/  STL [R1+0x458], R5 ;  /* 0x0004580501007387 */ /* 0x000fe20000100800 */
[----:B0-----:R-:W-:Y:S02]  /*b580*/  IADD3 R4, P5, PT, R29, UR6, RZ ;  /* 0x000000061d047c10 */ /* 0x001fe4000ffbe0ff */
[----:B------:R-:W-:-:S03]  /*b590*/  SHF.R.S32.HI R3, RZ, 0x1f, R29 ;  /* 0x0000001fff037819 */ /* 0x000fc6000001141d */
[----:B------:R0:W-:Y:S04]  /*b5a0*/  STL [R1+0x46c], R4 ;  /* 0x00046c0401007387 */ /* 0x0001e80000100800 */
[----:B------:R-:W2:Y:S01]  /*b5b0*/  LDL.LU R29, [R1+0xf0] ;  /* 0x0000f000011d7983 */ /* 0x000ea20000300800 */
[----:B------:R-:W-:Y:S02]  /*b5c0*/  IADD3.X R3, PT, PT, R3, UR7, RZ, P5, !PT ;  /* 0x0000000703037c10 */ /* 0x000fe4000affe4ff */
[----:B0-----:R-:W-:Y:S01]  /*b5d0*/  IADD3 R4, P6, PT, R13, UR6, RZ ;  /* 0x000000060d047c10 */ /* 0x001fe2000ffde0ff */
[----:B------:R-:W-:Y:S01]  /*b5e0*/  STL [R1+0x460], R0 ;  /* 0x0004600001007387 */ /* 0x000fe20000100800 */
[----:B------:R-:W-:-:S03]  /*b5f0*/  SHF.R.S32.HI R2, RZ, 0x1f, R13 ;  /* 0x0000001fff027819 */ /* 0x000fc6000001140d */
[----:B------:R4:W-:Y:S04]  /*b600*/  STL [R1+0x474], R4 ;  /* 0x0004740401007387 */ /* 0x0009e80000100800 */
[----:B------:R-:W2:Y:S04]  /*b610*/  LDL.LU R13, [R1+0xec] ;  /* 0x0000ec00010d7983 */ /* 0x000ea80000300800 */
[----:B------:R-:W-:Y:S01]  /*b620*/  STL [R1+0x468], R3 ;  /* 0x0004680301007387 */ /* 0x000fe20000100800 */
[----:B----4-:R-:W-:Y:S02]  /*b630*/  IADD3 R4, P5, PT, R19, UR6, RZ ;  /* 0x0000000613047c10 */ /* 0x010fe4000ffbe0ff */
[----:B------:R-:W-:-:S03]  /*b640*/  SHF.R.S32.HI R0, RZ, 0x1f, R19 ;  /* 0x0000001fff007819 */ /* 0x000fc60000011413 */
[----:B------:R3:W-:Y:S04]  /*b650*/  STL [R1+0x47c], R4 ;  /* 0x00047c0401007387 */ /* 0x0007e80000100800 */
[----:B------:R-:W4:Y:S01]  /*b660*/  LDL.LU R19, [R1+0xe8] ;  /* 0x0000e80001137983 */ /* 0x000f220000300800 */
[----:B------:R-:W-:Y:S02]  /*b670*/  IADD3.X R2, PT, PT, R2, UR7, RZ, P6, !PT ;  /* 0x0000000702027c10 */ /* 0x000fe4000b7fe4ff */
[----:B------:R-:W-:-:S03]  /*b680*/  IADD3.X R0, PT, PT, R0, UR7, RZ, P5, !PT ;  /* 0x0000000700007c10 */ /* 0x000fc6000affe4ff */
[----:B------:R-:W-:Y:S01]  /*b690*/  STL [R1+0x470], R2 ;  /* 0x0004700201007387 */ /* 0x000fe20000100800 */
[----:B---3--:R-:W-:Y:S02]  /*b6a0*/  IADD3 R4, P6, PT, R10, UR6, RZ ;  /* 0x000000060a047c10 */ /* 0x008fe4000ffde0ff */
[----:B------:R-:W-:-:S03]  /*b6b0*/  SHF.R.S32.HI R3, RZ, 0x1f, R10 ;  /* 0x0000001fff037819 */ /* 0x000fc6000001140a */
        /* <DEDUP_REMOVED lines=32> */
[----:B------:R-:W-:Y:S02]  /*b8c0*/  IADD3.X R0, PT, PT, R0, UR7, RZ, P5, !PT ;  /* 0x0000000700007c10 */ /* 0x000fe4000affe4ff */
[----:B------:R-:W-:Y:S02]  /*b8d0*/  SHF.R.S32.HI R3, RZ, 0x1f, R29 ;  /* 0x0000001fff037819 */ /* 0x000fe4000001141d */
[----:B0-----:R-:W-:-:S02]  /*b8e0*/  IADD3 R4, P6, PT, R29, UR6, RZ ;  /* 0x000000061d047c10 */ /* 0x001fc4000ffde0ff */
[----:B------:R-:W2:Y:S04]  /*b8f0*/  LDL.LU R29, [R1+0xcc] ;  /* 0x0000cc00011d7983 */ /* 0x000ea80000300800 */
[----:B------:R0:W-:Y:S04]  /*b900*/  STL [R1+0x4a0], R2 ;  /* 0x0004a00201007387 */ /* 0x0001e80000100800 */
[----:B------:R1:W-:Y:S01]  /*b910*/  STL [R1+0x4b4], R4 ;  /* 0x0004b40401007387 */ /* 0x0003e20000100800 */
[----:B------:R-:W-:Y:S02]  /*b920*/  IADD3.X R3, PT, PT, R3, UR7, RZ, P6, !PT ;  /* 0x0000000703037c10 */ /* 0x000fe4000b7fe4ff */
[----:B0-----:R-:W-:-:S02]  /*b930*/  SHF.R.S32.HI R2, RZ, 0x1f, R13 ;  /* 0x0000001fff027819 */ /* 0x001fc4000001140d */
[----:B-1----:R-:W-:Y:S02]  /*b940*/  IADD3 R4, P5, PT, R13, UR6, RZ ;  /* 0x000000060d047c10 */ /* 0x002fe4000ffbe0ff */
[----:B------:R-:W2:Y:S04]  /*b950*/  LDL.LU R13, [R1+0xc8] ;  /* 0x0000c800010d7983 */ /* 0x000ea80000300800 */
[----:B------:R4:W-:Y:S04]  /*b960*/  STL [R1+0x4a8], R0 ;  /* 0x0004a80001007387 */ /* 0x0009e80000100800 */
[----:B------:R0:W-:Y:S01]  /*b970*/  STL [R1+0x4bc], R4 ;  /* 0x0004bc0401007387 */ /* 0x0001e20000100800 */
[----:B----4-:R-:W-:-:S02]  /*b980*/  SHF.R.S32.HI R0, RZ, 0x1f, R19 ;  /* 0x0000001fff007819 */ /* 0x010fc40000011413 */
        /* <DEDUP_REMOVED lines=9> */
[----:B------:R-:W-:Y:S04]  /*ba20*/  STL [R1+0x4b8], R2 ;  /* 0x0004b80201007387 */ /* 0x000fe80000100800 */
[----:B------:R2:W-:Y:S01]  /*ba30*/  STL [R1+0x4cc], R4 ;  /* 0x0004cc0401007387 */ /* 0x0005e20000100800 */
[----:B------:R-:W-:-:S02]  /*ba40*/  IADD3.X R3, PT, PT, R3, UR7, RZ, P5, !PT ;  /* 0x0000000703037c10 */ /* 0x000fc4000affe4ff */
[----:B--2---:R-:W-:Y:S02]  /*ba50*/  IADD3 R4, P6, PT, R22, UR6, RZ ;  /* 0x0000000616047c10 */ /* 0x004fe4000ffde0ff */
[----:B------:R-:W-:Y:S02]  /*ba60*/  SHF.R.S32.HI R2, RZ, 0x1f, R22 ;  /* 0x0000001fff027819 */ /* 0x000fe40000011416 */
        /* <DEDUP_REMOVED lines=19> */
[----:B------:R0:W-:Y:S01]  /*bba0*/  STL [R1+0x4ec], R4 ;  /* 0x0004ec0401007387 */ /* 0x0001e20000100800 */
[----:B------:R-:W-:-:S03]  /*bbb0*/  IADD3.X R2, PT, PT, R2, UR7, RZ, P5, !PT ;  /* 0x0000000702027c10 */ /* 0x000fc6000affe4ff */
[----:B------:R-:W2:Y:S01]  /*bbc0*/  LDL.LU R28, [R1+0xac] ;  /* 0x0000ac00011c7983 */ /* 0x000ea20000300800 */
[----:B0-----:R-:W-:-:S03]  /*bbd0*/  IADD3 R4, P6, PT, R12, UR6, RZ ;  /* 0x000000060c047c10 */ /* 0x001fc6000ffde0ff */
[----:B------:R-:W-:Y:S01]  /*bbe0*/  STL [R1+0x4e0], R3 ;  /* 0x0004e00301007387 */ /* 0x000fe20000100800 */
[----:B------:R-:W-:-:S03]  /*bbf0*/  SHF.R.S32.HI R0, RZ, 0x1f, R12 ;  /* 0x0000001fff007819 */ /* 0x000fc6000001140c */
[----:B------:R0:W-:Y:S01]  /*bc00*/  STL [R1+0x4f4], R4 ;  /* 0x0004f40401007387 */ /* 0x0001e20000100800 */
[----:B------:R-:W-:Y:S02]  /*bc10*/  IADD3.X R0, PT, PT, R0, UR7, RZ, P6, !PT ;  /* 0x0000000700007c10 */ /* 0x000fe4000b7fe4ff */
[----:B0-----:R-:W-:Y:S02]  /*bc20*/  IADD3 R4, P5, PT, R29, UR6, RZ ;  /* 0x000000061d047c10 */ /* 0x001fe4000ffbe0ff */
[----:B------:R-:W-:Y:S02]  /*bc30*/  SHF.R.S32.HI R3, RZ, 0x1f, R29 ;  /* 0x0000001fff037819 */ /* 0x000fe4000001141d */
[----:B------:R-:W2:Y:S04]  /*bc40*/  LDL.LU R29, [R1+0xa8] ;  /* 0x0000a800011d7983 */ /* 0x000ea80000300800 */
[----:B------:R-:W-:Y:S04]  /*bc50*/  STL [R1+0x4e8], R2 ;  /* 0x0004e80201007387 */ /* 0x000fe80000100800 */
[----:B------:R0:W-:Y:S01]  /*bc60*/  STL [R1+0x4fc], R4 ;  /* 0x0004fc0401007387 */ /* 0x0001e20000100800 */
[----:B------:R-:W-:-:S03]  /*bc70*/  IADD3.X R3, PT, PT, R3, UR7, RZ, P5, !PT ;  /* 0x0000000703037c10 */ /* 0x000fc6000affe4ff */
[----:B------:R-:W2:Y:S01]  /*bc80*/  LDL.LU R12, [R1+0xa0] ;  /* 0x0000a000010c7983 */ /* 0x000ea20000300800 */
[----:B0-----:R-:W-:-:S03]  /*bc90*/  IADD3 R4, P6, PT, R13, UR6, RZ ;  /* 0x000000060d047c10 */ /* 0x001fc6000ffde0ff */
        /* <DEDUP_REMOVED lines=14> */
[----:B------:R2:W-:Y:S01]  /*bd80*/  STL [R1+0x514], R4 ;  /* 0x0005140401007387 */ /* 0x0005e20000100800 */
[----:B------:R-:W-:-:S03]  /*bd90*/  IADD3.X R3, PT, PT, R3, UR7, RZ, P6, !PT ;  /* 0x0000000703037c10 */ /* 0x000fc6000b7fe4ff */
[----:B------:R-:W3:Y:S04]  /*bda0*/  LDL.LU R8, [R1+0x90] ;  /* 0x0000900001087983 */ /* 0x000ee80000300800 */
[----:B------:R-:W-:Y:S01]  /*bdb0*/  STL [R1+0x508], R0 ;  /* 0x0005080001007387 */ /* 0x000fe20000100800 */
[----:B--2---:R-:W-:Y:S02]  /*bdc0*/  IADD3 R4, P5, PT, R22, UR6, RZ ;  /* 0x0000000616047c10 */ /* 0x004fe4000ffbe0ff */
[----:B------:R-:W-:-:S03]  /*bdd0*/  SHF.R.S32.HI R2, RZ, 0x1f, R22 ;  /* 0x0000001fff027819 */ /* 0x000fc60000011416 */
[----:B------:R0:W-:Y:S01]  /*bde0*/  STL [R1+0x51c], R4 ;  /* 0x00051c0401007387 */ /* 0x0001e20000100800 */
[----:B------:R-:W-:-:S03]  /*bdf0*/  IADD3.X R2, PT, PT, R2, UR7, RZ, P5, !PT ;  /* 0x0000000702027c10 */ /* 0x000fc6000affe4ff */
[----:B------:R-:W2:Y:S04]  /*be00*/  LDL.LU R9, [R1+0x8c] ;  /* 0x00008c0001097983 */ /* 0x000ea80000300800 */
[----:B------:R-:W-:Y:S01]  /*be10*/  STL [R1+0x510], R3 ;  /* 0x0005100301007387 */ /* 0x000fe20000100800 */
[----:B0-----:R-:W-:Y:S02]  /*be20*/  IADD3 R4, P6, PT, R14, UR6, RZ ;  /* 0x000000060e047c10 */ /* 0x001fe4000ffde0ff */
[----:B------:R-:W-:-:S03]  /*be30*/  SHF.R.S32.HI R0, RZ, 0x1f, R14 ;  /* 0x0000001fff007819 */ /* 0x000fc6000001140e */
[----:B------:R0:W-:Y:S01]  /*be40*/  STL [R1+0x524], R4 ;  /* 0x0005240401007387 */ /* 0x0001e20000100800 */
[----:B------:R-:W-:-:S03]  /*be50*/  IADD3.X R0, PT, PT, R0, UR7, RZ, P6, !PT ;  /* 0x0000000700007c10 */ /* 0x000fc6000b7fe4ff */
[----:B------:R-:W2:Y:S04]  /*be60*/  LDL.LU R22, [R1+0x88] ;  /* 0x0000880001167983 */ /* 0x000ea80000300800 */
[----:B------:R-:W2:Y:S01]  /*be70*/  LDL.LU R14, [R1+0x20] ;  /* 0x00002000010e7983 */ /* 0x000ea20000300800 */
[----:B0-----:R-:W-:-:S03]  /*be80*/  IADD3 R4, P5, PT, R11, UR6, RZ ;  /* 0x000000060b047c10 */ /* 0x001fc6000ffbe0ff */
[----:B------:R-:W-:Y:S01]  /*be90*/  STL [R1+0x518], R2 ;  /* 0x0005180201007387 */ /* 0x000fe20000100800 */
[----:B------:R-:W-:-:S03]  /*bea0*/  SHF.R.S32.HI R3, RZ, 0x1f, R11 ;  /* 0x0000001fff037819 */ /* 0x000fc6000001140b */
[----:B------:R0:W-:Y:S01]  /*beb0*/  STL [R1+0x52c], R4 ;  /* 0x00052c0401007387 */ /* 0x0001e20000100800 */
[----:B------:R-:W-:-:S03]  /*bec0*/  IADD3.X R5, PT, PT, R3, UR7, RZ, P5, !PT ;  /* 0x0000000703057c10 */ /* 0x000fc6000affe4ff */
[----:B------:R-:W2:Y:S04]  /*bed0*/  LDL.LU R10, [R1+0x110] ;  /* 0x00011000010a7983 */ /* 0x000ea80000300800 */
[----:B------:R-:W-:Y:S01]  /*bee0*/  STL [R1+0x520], R0 ;  /* 0x0005200001007387 */ /* 0x000fe20000100800 */
[----:B0-----:R-:W-:Y:S02]  /*bef0*/  IADD3 R4, P6, PT, R28, UR6, RZ ;  /* 0x000000061c047c10 */ /* 0x001fe4000ffde0ff */
[----:B------:R-:W-:Y:S02]  /*bf00*/  SHF.R.S32.HI R2, RZ, 0x1f, R28 ;  /* 0x0000001fff027819 */ /* 0x000fe4000001141c */
[----:B------:R-:W2:Y:S04]  /*bf10*/  LDL.LU R28, [R1+0x1b8] ;  /* 0x0001b800011c7983 */ /* 0x000ea80000300800 */
        /* <DEDUP_REMOVED lines=8> */
[----:B------:R-:W-:Y:S02]  /*bfa0*/  SHF.R.S32.HI R3, RZ, 0x1f, R12 ;  /* 0x0000001fff037819 */ /* 0x000fe4000001140c */
[----:B0-----:R-:W-:Y:S01]  /*bfb0*/  IADD3 R4, P6, PT, R12, UR6, RZ ;  /* 0x000000060c047c10 */ /* 0x001fe2000ffde0ff */
[----:B------:R-:W-:Y:S04]  /*bfc0*/  STL [R1+0x530], R2 ;  /* 0x0005300201007387 */ /* 0x000fe80000100800 */
[----:B------:R0:W-:Y:S04]  /*bfd0*/  STL [R1+0x544], R4 ;  /* 0x0005440401007387 */ /* 0x0001e80000100800 */
[----:B------:R-:W2:Y:S01]  /*bfe0*/  LDL.LU R11, [R1+0x1c4] ;  /* 0x0001c400010b7983 */ /* 0x000ea20000300800 */
[----:B------:R-:W-:-:S03]  /*bff0*/  IADD3 R5, P5, PT, R13, UR6, RZ ;  /* 0x000000060d057c10 */ /* 0x000fc6000ffbe0ff */
[----:B------:R1:W-:Y:S01]  /*c000*/  STL [R1+0x538], R0 ;  /* 0x0005380001007387 */ /* 0x0003e20000100800 */
[----:B0-----:R-:W-:-:S03]  /*c010*/  IADD3.X R4, PT, PT, R3, UR7, RZ, P6, !PT ;  /* 0x0000000703047c10 */ /* 0x001fc6000b7fe4ff */
[----:B------:R-:W-:Y:S01]  /*c020*/  STL [R1+0x54c], R5 ;  /* 0x00054c0501007387 */ /* 0x000fe20000100800 */
[----:B------:R-:W-:-:S03]  /*c030*/  SHF.R.S32.HI R2, RZ, 0x1f, R13 ;  /* 0x0000001fff027819 */ /* 0x000fc6000001140d */
[----:B------:R-:W2:Y:S04]  /*c040*/  LDL.LU R12, [R1+0x1b4] ;  /* 0x0001b400010c7983 */ /* 0x000ea80000300800 */
[----:B------:R0:W-:Y:S04]  /*c050*/  STL [R1+0x540], R4 ;  /* 0x0005400401007387 */ /* 0x0001e80000100800 */
[----:B------:R-:W2:Y:S01]  /*c060*/  LDL.LU R13, [R1+0x1b0] ;  /* 0x0001b000010d7983 */ /* 0x000ea20000300800 */
[----:B----4-:R-:W-:Y:S02]  /*c070*/  IADD3 R3, P6, PT, R19, UR6, RZ ;  /* 0x0000000613037c10 */ /* 0x010fe4000ffde0ff */
[----:B-1----:R-:W-:-:S03]  /*c080*/  SHF.R.S32.HI R0, RZ, 0x1f, R19 ;  /* 0x0000001fff007819 */ /* 0x002fc60000011413 */
[----:B------:R1:W-:Y:S04]  /*c090*/  STL [R1+0x554], R3 ;  /* 0x0005540301007387 */ /* 0x0003e80000100800 */
[----:B------:R-:W4:Y:S01]  /*c0a0*/  LDL.LU R19, [R1+0x1c8] ;  /* 0x0001c80001137983 */ /* 0x000f220000300800 */
[----:B0-----:R-:W-:-:S05]  /*c0b0*/  IADD3.X R4, PT, PT, R2, UR7, RZ, P5, !PT ;  /* 0x0000000702047c10 */ /* 0x001fca000affe4ff */
[----:B------:R0:W-:Y:S01]  /*c0c0*/  STL [R1+0x548], R4 ;  /* 0x0005480401007387 */ /* 0x0001e20000100800 */
[----:B---3--:R-:W-:Y:S02]  /*c0d0*/  IADD3 R5, P5, PT, R8, UR6, RZ ;  /* 0x0000000608057c10 */ /* 0x008fe4000ffbe0ff */
[----:B-1----:R-:W-:Y:S02]  /*c0e0*/  SHF.R.S32.HI R3, RZ, 0x1f, R8 ;  /* 0x0000001fff037819 */ /* 0x002fe40000011408 */
[----:B0-----:R-:W-:Y:S01]  /*c0f0*/  IADD3.X R4, PT, PT, R0, UR7, RZ, P6, !PT ;  /* 0x0000000700047c10 */ /* 0x001fe2000b7fe4ff */
[----:B------:R-:W-:Y:S04]  /*c100*/  STL [R1+0x55c], R5 ;  /* 0x00055c0501007387 */ /* 0x000fe80000100800 */
[----:B------:R0:W-:Y:S02]  /*c110*/  STL [R1+0x550], R4 ;  /* 0x0005500401007387 */ /* 0x0001e40000100800 */
[----:B0-----:R-:W-:-:S02]  /*c120*/  IADD3.X R4, PT, PT, R3, UR7, RZ, P5, !PT ;  /* 0x0000000703047c10 */ /* 0x001fc4000affe4ff */
[----:B--2---:R-:W-:Y:S02]  /*c130*/  IADD3 R5, P6, PT, R9, UR6, RZ ;  /* 0x0000000609057c10 */ /* 0x004fe4000ffde0ff */
[----:B------:R-:W-:-:S03]  /*c140*/  SHF.R.S32.HI R2, RZ, 0x1f, R9 ;  /* 0x0000001fff027819 */ /* 0x000fc60000011409 */
[----:B------:R-:W-:Y:S01]  /*c150*/  STL [R1+0x564], R5 ;  /* 0x0005640501007387 */ /* 0x000fe20000100800 */
[----:B------:R-:W-:-:S03]  /*c160*/  IADD3.X R2, PT, PT, R2, UR7, RZ, P6, !PT ;  /* 0x0000000702027c10 */ /* 0x000fc6000b7fe4ff */
[----:B------:R-:W2:Y:S04]  /*c170*/  LDL.LU R8, [R1+0x1c0] ;  /* 0x0001c00001087983 */ /* 0x000ea80000300800 */
[----:B------:R0:W-:Y:S01]  /*c180*/  STL [R1+0x558], R4 ;  /* 0x0005580401007387 */ /* 0x0001e20000100800 */
[----:B------:R-:W-:Y:S02]  /*c190*/  IADD3 R3, P5, PT, R22, UR6, RZ ;  /* 0x0000000616037c10 */ /* 0x000fe4000ffbe0ff */
[----:B------:R-:W-:Y:S02]  /*c1a0*/  SHF.R.S32.HI R0, RZ, 0x1f, R22 ;  /* 0x0000001fff007819 */ /* 0x000fe40000011416 */
[----:B------:R-:W3:Y:S04]  /*c1b0*/  LDL.LU R22, [R1+0x1e0] ;  /* 0x0001e00001167983 */ /* 0x000ee80000300800 */
[----:B------:R1:W-:Y:S04]  /*c1c0*/  STL [R1+0x56c], R3 ;  /* 0x00056c0301007387 */ /* 0x0003e80000100800 */
[----:B------:R0:W-:Y:S02]  /*c1d0*/  STL [R1+0x560], R2 ;  /* 0x0005600201007387 */ /* 0x0001e40000100800 */
[----:B0-----:R-:W-:-:S02]  /*c1e0*/  IADD3 R4, P6, PT, R10, UR6, RZ ;  /* 0x000000060a047c10 */ /* 0x001fc4000ffde0ff */
[----:B-1----:R-:W-:Y:S02]  /*c1f0*/  SHF.R.S32.HI R3, RZ, 0x1f, R10 ;  /* 0x0000001fff037819 */ /* 0x002fe4000001140a */
[----:B------:R-:W-:Y:S01]  /*c200*/  IADD3.X R2, PT, PT, R0, UR7, RZ, P5, !PT ;  /* 0x0000000700027c10 */ /* 0x000fe2000affe4ff */
[----:B------:R0:W-:Y:S01]  /*c210*/  STL [R1+0x574], R4 ;  /* 0x0005740401007387 */ /* 0x0001e20000100800 */
[----:B------:R-:W-:Y:S02]  /*c220*/  IADD3 R0, P5, PT, R14, UR6, RZ ;  /* 0x000000060e007c10 */ /* 0x000fe4000ffbe0ff */
[----:B0-----:R-:W-:Y:S01]  /*c230*/  IADD3.X R4, PT, PT, R3, UR7, RZ, P6, !PT ;  /* 0x0000000703047c10 */ /* 0x001fe2000b7fe4ff */
[----:B------:R-:W-:Y:S02]  /*c240*/  IMAD R6, R28, UR47, RZ ;  /* 0x0000002f1c067c24 */ /* 0x000fe4000f8e02ff */
[----:B------:R-:W3:Y:S04]  /*c250*/  LDL.LU R28, [R1+0x1e4] ;  /* 0x0001e400011c7983 */ /* 0x000ee80000300800 */
[----:B------:R0:W-:Y:S04]  /*c260*/  STL [R1+0x568], R2 ;  /* 0x0005680201007387 */ /* 0x0001e80000100800 */
[----:B------:R-:W-:Y:S01]  /*c270*/  STL [R1+0x570], R4 ;  /* 0x0005700401007387 */ /* 0x000fe20000100800 */
[----:B------:R-:W-:-:S02]  /*c280*/  R2UR UR20, R0 ;  /* 0x00000000001472ca */ /* 0x000fc400000e0000 */
[----:B0-----:R-:W-:Y:S02]  /*c290*/  SHF.R.S32.HI R2, RZ, 0x1f, R29 ;  /* 0x0000001fff027819 */ /* 0x001fe4000001141d */
[----:B------:R-:W-:Y:S02]  /*c2a0*/  IADD3 R3, P6, PT, R29, UR6, RZ ;  /* 0x000000061d037c10 */ /* 0x000fe4000ffde0ff */
[----:B------:R-:W3:Y:S02]  /*c2b0*/  LDL.LU R29, [R1+0x1e8] ;  /* 0x0001e800011d7983 */ /* 0x000ee40000300800 */
[----:B------:R-:W-:Y:S02]  /*c2c0*/  IADD3.X R0, PT, PT, R2, UR7, RZ, P6, !PT ;  /* 0x0000000702007c10 */ /* 0x000fe4000b7fe4ff */
[----:B------:R0:W-:Y:S04]  /*c2d0*/  STL [R1+0x57c], R3 ;  /* 0x00057c0301007387 */ /* 0x0001e80000100800 */
[----:B------:R-:W3:Y:S04]  /*c2e0*/  LDL.LU R9, [R1+0x1d8] ;  /* 0x0001d80001097983 */ /* 0x000ee80000300800 */
[----:B------:R-:W3:Y:S01]  /*c2f0*/  LDL.LU R10, [R1+0x1d4] ;  /* 0x0001d400010a7983 */ /* 0x000ee20000300800 */
[----:B------:R-:W-:-:S03]  /*c300*/  IMAD R5, R11, UR47, RZ ;  /* 0x0000002f0b057c24 */ /* 0x000fc6000f8e02ff */
[----:B------:R1:W-:Y:S01]  /*c310*/  STL [R1+0x578], R0 ;  /* 0x0005780001007387 */ /* 0x0003e20000100800 */
[----:B0-----:R-:W-:-:S03]  /*c320*/  SHF.R.S32.HI R3, RZ, 0x1f, R12 ;  /* 0x0000001fff037819 */ /* 0x001fc6000001140c */
[----:B------:R-:W3:Y:S01]  /*c330*/  LDL.LU R12, [R1+0x1cc] ;  /* 0x0001cc00010c7983 */ /* 0x000ee20000300800 */
[----:B------:R-:W-:-:S03]  /*c340*/  SHF.R.S32.HI R4, RZ, 0x1f, R13 ;  /* 0x0000001fff047819 */ /* 0x000fc6000001140d */
[----:B------:R-:W3:Y:S01]  /*c350*/  LDL.LU R13, [R1+0x1dc] ;  /* 0x0001dc00010d7983 */ /* 0x000ee20000300800 */
[----:B----4-:R-:W-:-:S03]  /*c360*/  IMAD R11, R19, UR47, RZ ;  /* 0x0000002f130b7c24 */ /* 0x010fc6000f8e02ff */
[----:B------:R-:W4:Y:S01]  /*c370*/  LDL.LU R19, [R1+0x1d0] ;  /* 0x0001d00001137983 */ /* 0x000f220000300800 */
[----:B-1----:R-:W-:Y:S02]  /*c380*/  IADD3 R0, P6, PT, R6, UR6, RZ ;  /* 0x0000000606007c10 */ /* 0x002fe4000ffde0ff */
[----:B------:R-:W-:Y:S02]  /*c390*/  IADD3.X R3, PT, PT, R3, UR7, RZ, P0, !PT ;  /* 0x0000000703037c10 */ /* 0x000fe400087fe4ff */
[----:B------:R-:W-:Y:S02]  /*c3a0*/  R2UR UR21, R0 ;  /* 0x00000000001572ca */ /* 0x000fe400000e0000 */
[----:B------:R-:W-:Y:S02]  /*c3b0*/  IADD3.X R4, PT, PT, R4, UR7, RZ, P4, !PT ;  /* 0x0000000704047c10 */ /* 0x000fe4000a7fe4ff */
[----:B------:R-:W-:Y:S02]  /*c3c0*/  IADD3 R0, P4, PT, R5, UR6, RZ ;  /* 0x0000000605007c10 */ /* 0x000fe4000ff9e0ff */
[----:B------:R-:W-:-:S02]  /*c3d0*/  IADD3 R2, P0, PT, R11, UR6, RZ ;  /* 0x000000060b027c10 */ /* 0x000fc4000ff1e0ff */
[----:B------:R-:W-:Y:S02]  /*c3e0*/  R2UR UR22, R0 ;  /* 0x00000000001672ca */ /* 0x000fe400000e0000 */
[----:B------:R-:W-:Y:S02]  /*c3f0*/  R2UR UR23, R2 ;  /* 0x00000000021772ca */ /* 0x000fe400000e0000 */
[----:B------:R-:W-:Y:S02]  /*c400*/  R2UR UR24, R3 ;  /* 0x00000000031872ca */ /* 0x000fe400000e0000 */
[----:B------:R-:W-:Y:S02]  /*c410*/  R2UR UR25, R4 ;  /* 0x00000000041972ca */ /* 0x000fe400000e0000 */
[----:B--2---:R-:W-:-:S04]  /*c420*/  SHF.R.S32.HI R2, RZ, 0x1f, R8 ;  /* 0x0000001fff027819 */ /* 0x004fc80000011408 */
[----:B------:R-:W-:Y:S01]  /*c430*/  IADD3.X R3, PT, PT, R2, UR7, RZ, P3, !PT ;  /* 0x0000000702037c10 */ /* 0x000fe20009ffe4ff */
[----:B---3--:R-:W-:Y:S02]  /*c440*/  IMAD R0, R22, UR47, RZ ;  /* 0x0000002f16007c24 */ /* 0x008fe4000f8e02ff */
[----:B------:R-:W2:Y:S03]  /*c450*/  LDL.LU R22, [R1+0x1ec] ;  /* 0x0001ec0001167983 */ /* 0x000ea60000300800 */
[----:B------:R-:W-:Y:S02]  /*c460*/  IADD3 R7, P3, PT, R0, UR6, RZ ;  /* 0x0000000600077c10 */ /* 0x000fe4000ff7e0ff */
[----:B------:R-:W-:Y:S02]  /*c470*/  SHF.R.S32.HI R4, RZ, 0x1f, R0 ;  /* 0x0000001fff047819 */ /* 0x000fe40000011400 */
[----:B------:R-:W-:-:S02]  /*c480*/  R2UR UR26, R3 ;  /* 0x00000000031a72ca */ /* 0x000fc400000e0000 */
[----:B------:R-:W-:Y:S01]  /*c490*/  IADD3.X R3, PT, PT, R4, UR7, RZ, P3, !PT ;  /* 0x0000000704037c10 */ /* 0x000fe20009ffe4ff */
[----:B------:R-:W-:Y:S02]  /*c4a0*/  IMAD R2, R28, UR47, RZ ;  /* 0x0000002f1c027c24 */ /* 0x000fe4000f8e02ff */
[----:B------:R-:W3:Y:S04]  /*c4b0*/  LDL.LU R28, [R1+0x1f0] ;  /* 0x0001f000011c7983 */ /* 0x000ee80000300800 */
[----:B------:R0:W-:Y:S02]  /*c4c0*/  STL [R1+0x584], R7 ;  /* 0x0005840701007387 */ /* 0x0001e40000100800 */
[----:B0-----:R-:W-:Y:S02]  /*c4d0*/  SHF.R.S32.HI R7, RZ, 0x1f, R2 ;  /* 0x0000001fff077819 */ /* 0x001fe40000011402 */
[----:B------:R-:W-:-:S04]  /*c4e0*/  IADD3 R2, P3, PT, R2, UR6, RZ ;  /* 0x0000000602027c10 */ /* 0x000fc8000ff7e0ff */
[----:B------:R-:W-:Y:S01]  /*c4f0*/  IADD3.X R8, PT, PT, R7, UR7, RZ, P3, !PT ;  /* 0x0000000707087c10 */ /* 0x000fe20009ffe4ff */
[----:B------:R-:W-:Y:S02]  /*c500*/  IMAD R0, R29, UR47, RZ ;  /* 0x0000002f1d007c24 */ /* 0x000fe4000f8e02ff */
[----:B------:R-:W3:Y:S03]  /*c510*/  LDL.LU R29, [R1+0x1f4] ;  /* 0x0001f400011d7983 */ /* 0x000ee60000300800 */
[----:B------:R-:W-:Y:S01]  /*c520*/  IADD3 R7, P3, PT, R0, UR6, RZ ;  /* 0x0000000600077c10 */ /* 0x000fe2000ff7e0ff */
[----:B------:R-:W-:Y:S01]  /*c530*/  STL [R1+0x580], R3 ;  /* 0x0005800301007387 */ /* 0x000fe20000100800 */
[----:B------:R-:W-:-:S03]  /*c540*/  IMAD R4, R9, UR47, RZ ;  /* 0x0000002f09047c24 */ /* 0x000fc6000f8e02ff */
[----:B------:R-:W-:Y:S04]  /*c550*/  STL [R1+0x58c], R2 ;  /* 0x00058c0201007387 */ /* 0x000fe80000100800 */
[----:B------:R-:W-:Y:S04]  /*c560*/  STL [R1+0x588], R8 ;  /* 0x0005880801007387 */ /* 0x000fe80000100800 */
[----:B------:R4:W-:Y:S04]  /*c570*/  STL [R1+0x594], R7 ;  /* 0x0005940701007387 */ /* 0x0009e80000100800 */
[----:B------:R-:W3:Y:S01]  /*c580*/  LDL.LU R15, [R1+0x1fc] ;  /* 0x0001fc00010f7983 */ /* 0x000ee20000300800 */
[----:B------:R-:W-:-:S03]  /*c590*/  IMAD R9, R13, UR47, RZ ;  /* 0x0000002f0d097c24 */ /* 0x000fc6000f8e02ff */
[----:B------:R-:W3:Y:S01]  /*c5a0*/  LDL.LU R13, [R1+0x1f8] ;  /* 0x0001f800010d7983 */ /* 0x000ee20000300800 */
[----:B----4-:R-:W-:-:S03]  /*c5b0*/  SHF.R.S32.HI R7, RZ, 0x1f, R19 ;  /* 0x0000001fff077819 */ /* 0x010fc60000011413 */
[----:B------:R-:W4:Y:S01]  /*c5c0*/  LDL.LU R19, [R1+0x200] ;  /* 0x0002000001137983 */ /* 0x000f220000300800 */
[----:B------:R-:W-:Y:S01]  /*c5d0*/  SHF.R.S32.HI R2, RZ, 0x1f, R0 ;  /* 0x0000001fff027819 */ /* 0x000fe20000011400 */
[----:B------:R-:W-:Y:S01]  /*c5e0*/  IMAD R3, R10, UR47, RZ ;  /* 0x0000002f0a037c24 */ /* 0x000fe2000f8e02ff */
[----:B------:R-:W-:Y:S02]  /*c5f0*/  SHF.R.S32.HI R0, RZ, 0x1f, R12 ;  /* 0x0000001fff007819 */ /* 0x000fe4000001140c */
[----:B------:R-:W-:Y:S02]  /*c600*/  IADD3.X R2, PT, PT, R2, UR7, RZ, P3, !PT ;  /* 0x0000000702027c10 */ /* 0x000fe40009ffe4ff */
[----:B------:R-:W-:-:S03]  /*c610*/  IADD3.X R17, PT, PT, R0, UR7, RZ, P2, !PT ;  /* 0x0000000700117c10 */ /* 0x000fc600097fe4ff */
[----:B------:R0:W-:Y:S01]  /*c620*/  STL [R1+0x590], R2 ;  /* 0x0005900201007387 */ /* 0x0001e20000100800 */
[----:B------:R-:W-:Y:S02]  /*c630*/  SHF.R.S32.HI R5, RZ, 0x1f, R5 ;  /* 0x0000001fff057819 */ /* 0x000fe40000011405 */
[----:B0-----:R-:W-:-:S04]  /*c640*/  IADD3 R2, P2, PT, R3, UR6, RZ ;  /* 0x0000000603027c10 */ /* 0x001fc8000ff5e0ff */
[----:B------:R-:W-:Y:S02]  /*c650*/  R2UR UR28, R2 ;  /* 0x00000000021c72ca */ /* 0x000fe400000e0000 */
[----:B------:R-:W-:Y:S02]  /*c660*/  IADD3.X R2, PT, PT, R7, UR7, RZ, P1, !PT ;  /* 0x0000000707027c10 */ /* 0x000fe40008ffe4ff */
[----:B------:R-:W-:-:S03]  /*c670*/  IADD3.X R27, PT, PT, R5, UR7, RZ, P4, !PT ;  /* 0x00000007051b7c10 */ /* 0x000fc6000a7fe4ff */
[----:B------:R0:W-:Y:S04]  /*c680*/  STL [R1+0x8], R2 ;  /* 0x0000080201007387 */ /* 0x0001e80000100800 */
[----:B------:R-:W4:Y:S01]  /*c690*/  LDL.LU R12, [R1+0x204] ;  /* 0x00020400010c7983 */ /* 0x000f220000300800 */
[----:B0-----:R-:W-:-:S03]  /*c6a0*/  SHF.R.S32.HI R2, RZ, 0x1f, R14 ;  /* 0x0000001fff027819 */ /* 0x001fc6000001140e */
[----:B------:R-:W4:Y:S01]  /*c6b0*/  LDL.LU R14, [R1+0x208] ;  /* 0x00020800010e7983 */ /* 0x000f220000300800 */
[----:B--2---:R-:W-:-:S03]  /*c6c0*/  IMAD R8, R22, UR47, RZ ;  /* 0x0000002f16087c24 */ /* 0x004fc6000f8e02ff */
[----:B------:R-:W2:Y:S04]  /*c6d0*/  LDL.LU R22, [R1+0x20c] ;  /* 0x00020c0001167983 */ /* 0x000ea80000300800 */
[----:B------:R-:W2:Y:S04]  /*c6e0*/  LDL.LU R18, [R1+0x214] ;  /* 0x0002140001127983 */ /* 0x000ea80000300800 */
[----:B------:R-:W2:Y:S01]  /*c6f0*/  LDL.LU R16, [R1+0x210] ;  /* 0x0002100001107983 */ /* 0x000ea20000300800 */
[----:B---3--:R-:W-:Y:S02]  /*c700*/  IMAD R5, R13, UR47, RZ ;  /* 0x0000002f0d057c24 */ /* 0x008fe4000f8e02ff */
[----:B----4-:R-:W-:-:S02]  /*c710*/  IMAD R13, R19, UR47, RZ ;  /* 0x0000002f130d7c24 */ /* 0x010fc4000f8e02ff */
[----:B------:R-:W3:Y:S01]  /*c720*/  LDL.LU R19, [R1+0x218] ;  /* 0x0002180001137983 */ /* 0x000ee20000300800 */
[----:B------:R-:W-:-:S04]  /*c730*/  IADD3 R0, P3, PT, R4, UR6, RZ ;  /* 0x0000000604007c10 */ /* 0x000fc8000ff7e0ff */
[----:B------:R-:W-:Y:S02]  /*c740*/  R2UR UR27, R0 ;  /* 0x00000000001b72ca */ /* 0x000fe400000e0000 */
[----:B------:R-:W-:Y:S01]  /*c750*/  IADD3 R0, P1, PT, R9, UR6, RZ ;  /* 0x0000000609007c10 */ /* 0x000fe2000ff3e0ff */
[----:B------:R-:W-:Y:S01]  /*c760*/  IMAD R7, R28, UR47, RZ ;  /* 0x0000002f1c077c24 */ /* 0x000fe2000f8e02ff */
[----:B------:R-:W-:Y:S02]  /*c770*/  IADD3.X R28, PT, PT, R2, UR7, RZ, P5, !PT ;  /* 0x00000007021c7c10 */ /* 0x000fe4000affe4ff */
[----:B------:R-:W-:Y:S01]  /*c780*/  R2UR UR29, R0 ;  /* 0x00000000001d72ca */ /* 0x000fe200000e0000 */
[----:B------:R-:W-:Y:S01]  /*c790*/  IMAD R10, R29, UR47, RZ ;  /* 0x0000002f1d0a7c24 */ /* 0x000fe2000f8e02ff */
[----:B------:R-:W-:Y:S02]  /*c7a0*/  IADD3 R0, P5, PT, R8, UR6, RZ ;  /* 0x0000000608007c10 */ /* 0x000fe4000ffbe0ff */
[----:B------:R-:W-:-:S02]  /*c7b0*/  SHF.R.S32.HI R6, RZ, 0x1f, R6 ;  /* 0x0000001fff067819 */ /* 0x000fc40000011406 */
[----:B------:R-:W-:Y:S02]  /*c7c0*/  R2UR UR30, R0 ;  /* 0x00000000001e72ca */ /* 0x000fe400000e0000 */
[----:B------:R-:W-:Y:S01]  /*c7d0*/  IADD3.X R29, PT, PT, R6, UR7, RZ, P6, !PT ;  /* 0x00000007061d7c10 */ /* 0x000fe2000b7fe4ff */
[----:B------:R-:W-:Y:S01]  /*c7e0*/  IMAD R6, R15, UR47, RZ ;  /* 0x0000002f0f067c24 */ /* 0x000fe2000f8e02ff */
[----:B------:R-:W-:Y:S01]  /*c7f0*/  IADD3 R0, P6, PT, R7, UR6, RZ ;  /* 0x0000000607007c10 */ /* 0x000fe2000ffde0ff */
[----:B------:R-:W4:Y:S01]  /*c800*/  LDL.LU R15, [R1+0x21c] ;  /* 0x00021c00010f7983 */ /* 0x000f220000300800 */
[----:B------:R-:W-:Y:S02]  /*c810*/  SHF.R.S32.HI R4, RZ, 0x1f, R4 ;  /* 0x0000001fff047819 */ /* 0x000fe40000011404 */
[----:B------:R-:W-:Y:S02]  /*c820*/  IADD3 R2, P4, PT, R10, UR6, RZ ;  /* 0x000000060a027c10 */ /* 0x000fe4000ff9e0ff */
[----:B------:R-:W-:-:S02]  /*c830*/  SHF.R.S32.HI R11, RZ, 0x1f, R11 ;  /* 0x0000001fff0b7819 */ /* 0x000fc4000001140b */
[----:B------:R-:W-:Y:S02]  /*c840*/  R2UR UR31, R0 ;  /* 0x00000000001f72ca */ /* 0x000fe400000e0000 */
[----:B------:R-:W-:Y:S02]  /*c850*/  IADD3.X R25, PT, PT, R4, UR7, RZ, P3, !PT ;  /* 0x0000000704197c10 */ /* 0x000fe40009ffe4ff */
[----:B------:R-:W-:Y:S02]  /*c860*/  R2UR UR32, R2 ;  /* 0x00000000022072ca */ /* 0x000fe400000e0000 */
[----:B------:R-:W-:Y:S02]  /*c870*/  SHF.R.S32.HI R3, RZ, 0x1f, R3 ;  /* 0x0000001fff037819 */ /* 0x000fe40000011403 */
[----:B------:R-:W-:Y:S02]  /*c880*/  IADD3.X R26, PT, PT, R11, UR7, RZ, P0, !PT ;  /* 0x000000070b1a7c10 */ /* 0x000fe400087fe4ff */
[----:B------:R-:W-:-:S02]  /*c890*/  IADD3 R0, P3, PT, R6, UR6, RZ ;  /* 0x0000000606007c10 */ /* 0x000fc4000ff7e0ff */
[----:B------:R-:W-:Y:S02]  /*c8a0*/  IADD3 R2, P0, PT, R5, UR6, RZ ;  /* 0x0000000605027c10 */ /* 0x000fe4000ff1e0ff */
[----:B------:R-:W-:Y:S02]  /*c8b0*/  SHF.R.S32.HI R7, RZ, 0x1f, R7 ;  /* 0x0000001fff077819 */ /* 0x000fe40000011407 */
[----:B------:R-:W-:Y:S02]  /*c8c0*/  SHF.R.S32.HI R6, RZ, 0x1f, R6 ;  /* 0x0000001fff067819 */ /* 0x000fe40000011406 */
[----:B------:R-:W-:Y:S02]  /*c8d0*/  SHF.R.S32.HI R9, RZ, 0x1f, R9 ;  /* 0x0000001fff097819 */ /* 0x000fe40000011409 */
[----:B------:R-:W-:Y:S02]  /*c8e0*/  SHF.R.S32.HI R5, RZ, 0x1f, R5 ;  /* 0x0000001fff057819 */ /* 0x000fe40000011405 */
[----:B------:R-:W-:Y:S01]  /*c8f0*/  IADD3.X R24, PT, PT, R3, UR7, RZ, P2, !PT ;  /* 0x0000000703187c10 */ /* 0x000fe200097fe4ff */
[----:B------:R-:W-:Y:S01]  /*c900*/  IMAD R3, R14, UR47, RZ ;  /* 0x0000002f0e037c24 */ /* 0x000fe2000f8e02ff */
[----:B------:R-:W-:Y:S01]  /*c910*/  IADD3.X R21, PT, PT, R7, UR7, RZ, P6, !PT ;  /* 0x0000000707157c10 */ /* 0x000fe2000b7fe4ff */
[----:B------:R-:W4:Y:S01]  /*c920*/  LDL.LU R14, [R1+0x220] ;  /* 0x00022000010e7983 */ /* 0x000f220000300800 */
[----:B------:R-:W-:-:S02]  /*c930*/  IADD3.X R23, PT, PT, R9, UR7, RZ, P1, !PT ;  /* 0x0000000709177c10 */ /* 0x000fc40008ffe4ff */
[----:B------:R-:W-:Y:S02]  /*c940*/  R2UR UR33, R0 ;  /* 0x00000000002172ca */ /* 0x000fe400000e0000 */
[----:B------:R-:W-:Y:S01]  /*c950*/  IADD3 R0, P2, PT, R13, UR6, RZ ;  /* 0x000000060d007c10 */ /* 0x000fe2000ff5e0ff */
[----:B--2---:R-:W-:Y:S01]  /*c960*/  IMAD R7, R18, UR47, RZ ;  /* 0x0000002f12077c24 */ /* 0x004fe2000f8e02ff */
[----:B------:R-:W-:Y:S01]  /*c970*/  IADD3.X R18, PT, PT, R5, UR7, RZ, P0, !PT ;  /* 0x0000000705127c10 */ /* 0x000fe200087fe4ff */
[----:B------:R-:W-:Y:S01]  /*c980*/  IMAD R9, R16, UR47, RZ ;  /* 0x0000002f10097c24 */ /* 0x000fe2000f8e02ff */
[----:B------:R-:W-:Y:S01]  /*c990*/  SHF.R.S32.HI R16, RZ, 0x1f, R13 ;  /* 0x0000001fff107819 */ /* 0x000fe2000001140d */
[----:B---3--:R-:W-:Y:S01]  /*c9a0*/  IMAD R11, R19, UR47, RZ ;  /* 0x0000002f130b7c24 */ /* 0x008fe2000f8e02ff */
[----:B------:R-:W-:Y:S02]  /*c9b0*/  IADD3.X R19, PT, PT, R6, UR7, RZ, P3, !PT ;  /* 0x0000000706137c10 */ /* 0x000fe40009ffe4ff */
[----:B------:R-:W2:Y:S04]  /*c9c0*/  LDL.LU R6, [R1+0x224] ;  /* 0x0002240001067983 */ /* 0x000ea80000300800 */
[----:B------:R-:W3:Y:S04]  /*c9d0*/  LDL.LU R5, [R1+0x22c] ;  /* 0x00022c0001057983 */ /* 0x000ee80000300800 */
[----:B------:R-:W2:Y:S01]  /*c9e0*/  LDL.LU R13, [R1+0x228] ;  /* 0x00022800010d7983 */ /* 0x000ea20000300800 */
[----:B------:R-:W-:Y:S01]  /*c9f0*/  IMAD R4, R12, UR47, RZ ;  /* 0x0000002f0c047c24 */ /* 0x000fe2000f8e02ff */
[----:B------:R-:W-:-:S02]  /*ca00*/  R2UR UR35, R0 ;  /* 0x00000000002372ca */ /* 0x000fc400000e0000 */
[----:B------:R-:W-:Y:S02]  /*ca10*/  SHF.R.S32.HI R8, RZ, 0x1f, R8 ;  /* 0x0000001fff087819 */ /* 0x000fe40000011408 */
[----:B------:R-:W-:Y:S02]  /*ca20*/  IADD3 R0, P1, PT, R4, UR6, RZ ;  /* 0x0000000604007c10 */ /* 0x000fe4000ff3e0ff */
[----:B------:R-:W-:Y:S01]  /*ca30*/  SHF.R.S32.HI R10, RZ, 0x1f, R10 ;  /* 0x0000001fff0a7819 */ /* 0x000fe2000001140a */
[----:B------:R-:W-:Y:S01]  /*ca40*/  IMAD R12, R22, UR47, RZ ;  /* 0x0000002f160c7c24 */ /* 0x000fe2000f8e02ff */
[----:B------:R-:W-:Y:S02]  /*ca50*/  R2UR UR36, R0 ;  /* 0x00000000002472ca */ /* 0x000fe400000e0000 */
[----:B------:R-:W-:Y:S02]  /*ca60*/  IADD3 R0, P6, PT, R3, UR6, RZ ;  /* 0x0000000603007c10 */ /* 0x000fe4000ffde0ff */
[----:B------:R-:W-:-:S02]  /*ca70*/  IADD3.X R22, PT, PT, R8, UR7, RZ, P5, !PT ;  /* 0x0000000708167c10 */ /* 0x000fc4000affe4ff */
[----:B------:R-:W-:Y:S01]  /*ca80*/  IADD3.X R20, PT, PT, R10, UR7, RZ, P4, !PT ;  /* 0x000000070a147c10 */ /* 0x000fe2000a7fe4ff */
[----:B----4-:R-:W-:Y:S01]  /*ca90*/  IMAD R10, R15, UR47, RZ ;  /* 0x0000002f0f0a7c24 */ /* 0x010fe2000f8e02ff */
[----:B------:R-:W-:Y:S02]  /*caa0*/  R2UR UR37, R0 ;  /* 0x00000000002572ca */ /* 0x000fe400000e0000 */
[----:B------:R-:W-:Y:S02]  /*cab0*/  SHF.R.S32.HI R15, RZ, 0x1f, R3 ;  /* 0x0000001fff0f7819 */ /* 0x000fe40000011403 */
[----:B------:R-:W-:Y:S01]  /*cac0*/  IADD3 R0, P4, PT, R7, UR6, RZ ;  /* 0x0000000607007c10 */ /* 0x000fe2000ff9e0ff */
[----:B------:R-:W4:Y:S01]  /*cad0*/  LDL.LU R3, [R1+0x230] ;  /* 0x0002300001037983 */ /* 0x000f220000300800 */
[----:B------:R-:W-:Y:S01]  /*cae0*/  IMAD R8, R14, UR47, RZ ;  /* 0x0000002f0e087c24 */ /* 0x000fe2000f8e02ff */
[----:B------:R-:W-:Y:S01]  /*caf0*/  SHF.R.S32.HI R14, RZ, 0x1f, R4 ;  /* 0x0000001fff0e7819 */ /* 0x000fe20000011404 */
[----:B--2---:R-:W-:Y:S01]  /*cb00*/  IMAD R4, R13, UR47, RZ ;  /* 0x0000002f0d047c24 */ /* 0x004fe2000f8e02ff */
[----:B------:R-:W-:-:S02]  /*cb10*/  SHF.R.S32.HI R13, RZ, 0x1f, R7 ;  /* 0x0000001fff0d7819 */ /* 0x000fc40000011407 */
[----:B------:R-:W2:Y:S01]  /*cb20*/  LDL.LU R7, [R1+0x234] ;  /* 0x0002340001077983 */ /* 0x000ea20000300800 */
[----:B------:R-:W-:Y:S02]  /*cb30*/  R2UR UR34, R2 ;  /* 0x00000000022272ca */ /* 0x000fe400000e0000 */
[----:B------:R-:W-:Y:S01]  /*cb40*/  IADD3 R2, P5, PT, R12, UR6, RZ ;  /* 0x000000060c027c10 */ /* 0x000fe2000ffbe0ff */
[----:B------:R-:W-:-:S03]  /*cb50*/  IMAD R6, R6, UR47, RZ ;  /* 0x0000002f06067c24 */ /* 0x000fc6000f8e02ff */
[----:B------:R-:W-:Y:S02]  /*cb60*/  R2UR UR38, R2 ;  /* 0x00000000022672ca */ /* 0x000fe400000e0000 */
[----:B------:R-:W-:Y:S02]  /*cb70*/  IADD3 R2, P3, PT, R9, UR6, RZ ;  /* 0x0000000609027c10 */ /* 0x000fe4000ff7e0ff */
[----:B------:R-:W-:Y:S02]  /*cb80*/  IADD3.X R14, PT, PT, R14, UR7, RZ, P1, !PT ;  /* 0x000000070e0e7c10 */ /* 0x000fe40008ffe4ff */
[----:B------:R-:W-:Y:S02]  /*cb90*/  R2UR UR40, R2 ;  /* 0x00000000022872ca */ /* 0x000fe400000e0000 */
[----:B------:R-:W-:Y:S02]  /*cba0*/  IADD3 R2, P1, PT, R6, UR6, RZ ;  /* 0x0000000606027c10 */ /* 0x000fe4000ff3e0ff */
[----:B------:R-:W-:-:S02]  /*cbb0*/  IADD3.X R13, PT, PT, R13, UR7, RZ, P4, !PT ;  /* 0x000000070d0d7c10 */ /* 0x000fc4000a7fe4ff */
[----:B------:R-:W-:Y:S02]  /*cbc0*/  R2UR UR44, R2 ;  /* 0x00000000022c72ca */ /* 0x000fe400000e0000 */
[----:B------:R-:W-:Y:S02]  /*cbd0*/  IADD3 R2, P4, PT, R4, UR6, RZ ;  /* 0x0000000604027c10 */ /* 0x000fe4000ff9e0ff */
[----:B------:R-:W-:Y:S02]  /*cbe0*/  R2UR UR39, R0 ;  /* 0x00000000002772ca */ /* 0x000fe400000e0000 */
[----:B------:R-:W-:Y:S02]  /*cbf0*/  IADD3 R0, P0, PT, R11, UR6, RZ ;  /* 0x000000060b007c10 */ /* 0x000fe4000ff1e0ff */
[----:B------:R-:W-:Y:S02]  /*cc00*/  R2UR UR46, R2 ;  /* 0x00000000022e72ca */ /* 0x000fe400000e0000 */
[----:B------:R-:W-:-:S02]  /*cc10*/  R2UR UR41, R0 ;  /* 0x00000000002972ca */ /* 0x000fc400000e0000 */
[----:B------:R-:W-:Y:S02]  /*cc20*/  IADD3.X R16, PT, PT, R16, UR7, RZ, P2, !PT ;  /* 0x0000000710107c10 */ /* 0x000fe400097fe4ff */
[----:B------:R-:W-:Y:S02]  /*cc30*/  IADD3 R0, P2, PT, R10, UR6, RZ ;  /* 0x000000060a007c10 */ /* 0x000fe4000ff5e0ff */
[----:B------:R-:W-:Y:S02]  /*cc40*/  R2UR UR48, R17 ;  /* 0x00000000113072ca */ /* 0x000fe400000e0000 */
[----:B------:R-:W-:Y:S02]  /*cc50*/  R2UR UR42, R0 ;  /* 0x00000000002a72ca */ /* 0x000fe400000e0000 */
[----:B------:R-:W-:Y:S02]  /*cc60*/  IADD3.X R15, PT, PT, R15, UR7, RZ, P6, !PT ;  /* 0x000000070f0f7c10 */ /* 0x000fe4000b7fe4ff */
[----:B------:R-:W-:-:S02]  /*cc70*/  SHF.R.S32.HI R17, RZ, 0x1f, R8 ;  /* 0x0000001fff117819 */ /* 0x000fc40000011408 */
[----:B------:R-:W-:Y:S01]  /*cc80*/  IADD3 R0, P6, PT, R8, UR6, RZ ;  /* 0x0000000608007c10 */ /* 0x000fe2000ffde0ff */
[----:B--2---:R-:W-:Y:S01]  /*cc90*/  IMAD R2, R7, UR47, RZ ;  /* 0x0000002f07027c24 */ /* 0x004fe2000f8e02ff */
[----:B------:R-:W-:-:S04]  /*cca0*/  SHF.R.S32.HI R7, RZ, 0x1f, R11 ;  /* 0x0000001fff077819 */ /* 0x000fc8000001140b */
[----:B------:R-:W-:Y:S02]  /*ccb0*/  IADD3.X R7, PT, PT, R7, UR7, RZ, P0, !PT ;  /* 0x0000000707077c10 */ /* 0x000fe400087fe4ff */
[----:B------:R-:W-:Y:S02]  /*ccc0*/  IADD3 R11, P0, PT, R2, UR6, RZ ;  /* 0x00000006020b7c10 */ /* 0x000fe4000ff1e0ff */
[----:B------:R-:W-:Y:S02]  /*ccd0*/  SHF.R.S32.HI R8, RZ, 0x1f, R2 ;  /* 0x0000001fff087819 */ /* 0x000fe40000011402 */
[----:B------:R-:W-:Y:S01]  /*cce0*/  IADD3.X R2, PT, PT, R17, UR7, RZ, P6, !PT ;  /* 0x0000000711027c10 */ /* 0x000fe2000b7fe4ff */
[----:B------:R0:W-:Y:S04]  /*ccf0*/  STL [R1+0x59c], R11 ;  /* 0x00059c0b01007387 */ /* 0x0001e80000100800 */
[----:B------:R-:W2:Y:S01]  /*cd00*/  LDL.LU R17, [R1+0x8] ;  /* 0x0000080001117983 */ /* 0x000ea20000300800 */
[----:B---3--:R-:W-:Y:S01]  /*cd10*/  IMAD R5, R5, UR47, RZ ;  /* 0x0000002f05057c24 */ /* 0x008fe2000f8e02ff */
[----:B------:R-:W-:Y:S01]  /*cd20*/  SHF.R.S32.HI R12, RZ, 0x1f, R12 ;  /* 0x0000001fff0c7819 */ /* 0x000fe2000001140c */
[----:B----4-:R-:W-:Y:S01]  /*cd30*/  IMAD R3, R3, UR47, RZ ;  /* 0x0000002f03037c24 */ /* 0x010fe2000f8e02ff */
[----:B------:R-:W-:-:S02]  /*cd40*/  R2UR UR43, R0 ;  /* 0x00000000002b72ca */ /* 0x000fc400000e0000 */
[----:B------:R-:W-:Y:S02]  /*cd50*/  IADD3.X R12, PT, PT, R12, UR7, RZ, P5, !PT ;  /* 0x000000070c0c7c10 */ /* 0x000fe4000affe4ff */
[----:B------:R-:W-:Y:S02]  /*cd60*/  SHF.R.S32.HI R9, RZ, 0x1f, R9 ;  /* 0x0000001fff097819 */ /* 0x000fe40000011409 */
[----:B------:R-:W-:Y:S02]  /*cd70*/  IADD3 R0, P5, PT, R5, UR6, RZ ;  /* 0x0000000605007c10 */ /* 0x000fe4000ffbe0ff */
[----:B------:R-:W-:Y:S02]  /*cd80*/  IADD3.X R9, PT, PT, R9, UR7, RZ, P3, !PT ;  /* 0x0000000709097c10 */ /* 0x000fe40009ffe4ff */
[----:B------:R-:W-:Y:S02]  /*cd90*/  R2UR UR45, R0 ;  /* 0x00000000002d72ca */ /* 0x000fe400000e0000 */
[----:B------:R-:W-:Y:S01]  /*cda0*/  IADD3 R0, P3, PT, R3, UR6, RZ ;  /* 0x0000000603007c10 */ /* 0x000fe2000ff7e0ff */
[----:B------:R-:W1:Y:S01]  /*cdb0*/  LDCU UR6, c[0x0][0x3a8] ;  /* 0x00007500ff0677ac */ /* 0x000e620008000800 */
[----:B0-----:R-:W-:-:S02]  /*cdc0*/  SHF.R.S32.HI R11, RZ, 0x1f, R6 ;  /* 0x0000001fff0b7819 */ /* 0x001fc40000011406 */
[----:B------:R-:W-:Y:S02]  /*cdd0*/  R2UR UR47, R0 ;  /* 0x00000000002f72ca */ /* 0x000fe400000e0000 */
[----:B------:R-:W-:Y:S02]  /*cde0*/  SHF.R.S32.HI R0, RZ, 0x1f, R10 ;  /* 0x0000001fff007819 */ /* 0x000fe4000001140a */
[----:B------:R-:W-:Y:S02]  /*cdf0*/  SHF.R.S32.HI R10, RZ, 0x1f, R5 ;  /* 0x0000001fff0a7819 */ /* 0x000fe40000011405 */
[----:B------:R-:W-:Y:S02]  /*ce00*/  SHF.R.S32.HI R5, RZ, 0x1f, R4 ;  /* 0x0000001fff057819 */ /* 0x000fe40000011404 */
[----:B------:R-:W-:Y:S02]  /*ce10*/  SHF.R.S32.HI R6, RZ, 0x1f, R3 ;  /* 0x0000001fff067819 */ /* 0x000fe40000011403 */
[----:B------:R-:W-:-:S02]  /*ce20*/  IADD3.X R0, PT, PT, R0, UR7, RZ, P2, !PT ;  /* 0x0000000700007c10 */ /* 0x000fc400097fe4ff */
[----:B------:R-:W-:Y:S02]  /*ce30*/  IADD3.X R3, PT, PT, R11, UR7, RZ, P1, !PT ;  /* 0x000000070b037c10 */ /* 0x000fe40008ffe4ff */
[----:B------:R-:W-:Y:S02]  /*ce40*/  IADD3.X R4, PT, PT, R10, UR7, RZ, P5, !PT ;  /* 0x000000070a047c10 */ /* 0x000fe4000affe4ff */
[----:B------:R-:W-:Y:S02]  /*ce50*/  IADD3.X R5, PT, PT, R5, UR7, RZ, P4, !PT ;  /* 0x0000000705057c10 */ /* 0x000fe4000a7fe4ff */
[----:B------:R-:W-:Y:S02]  /*ce60*/  IADD3.X R6, PT, PT, R6, UR7, RZ, P3, !PT ;  /* 0x0000000706067c10 */ /* 0x000fe40009ffe4ff */
[----:B------:R-:W-:Y:S01]  /*ce70*/  IADD3.X R8, PT, PT, R8, UR7, RZ, P0, !PT ;  /* 0x0000000708087c10 */ /* 0x000fe200087fe4ff */
[----:B------:R-:W0:Y:S01]  /*ce80*/  LDCU UR7, c[0x0][0x3a8] ;  /* 0x00007500ff0777ac */ /* 0x000e220008000800 */
[----:B------:R-:W-:-:S02]  /*ce90*/  R2UR UR52, R0 ;  /* 0x00000000003472ca */ /* 0x000fc400000e0000 */
[----:B------:R-:W-:Y:S01]  /*cea0*/  R2UR UR51, R2 ;  /* 0x00000000023372ca */ /* 0x000fe200000e0000 */
[----:B------:R-:W-:Y:S01]  /*ceb0*/  STL [R1+0x598], R8 ;  /* 0x0005980801007387 */ /* 0x000fe20000100800 */
[----:B------:R-:W-:Y:S02]  /*cec0*/  R2UR UR60, R28 ;  /* 0x000000001c3c72ca */ /* 0x000fe400000e0000 */
[----:B------:R-:W-:Y:S01]  /*ced0*/  R2UR UR61, R29 ;  /* 0x000000001d3d72ca */ /* 0x000fe200000e0000 */
[----:B------:R3:W5:Y:S04]  /*cee0*/  LDL.LU R28, [R1+0x5f0] ;  /* 0x0005f000011c7983 */ /* 0x0007680000300800 */
[----:B------:R3:W5:Y:S04]  /*cef0*/  LDL.LU R29, [R1+0x5ec] ;  /* 0x0005ec00011d7983 */ /* 0x0007680000300800 */
[----:B------:R-:W-:Y:S01]  /*cf00*/  STL [R1+0x110], RZ ;  /* 0x000110ff01007387 */ /* 0x000fe20000100800 */
[----:B------:R-:W-:Y:S01]  /*cf10*/  USHF.R.S32.HI UR4, URZ, 0x1f, UR49 ;  /* 0x0000001fff047899 */ /* 0x000fe20008011431 */
[----:B------:R-:W-:-:S02]  /*cf20*/  R2UR UR62, R27 ;  /* 0x000000001b3e72ca */ /* 0x000fc400000e0000 */
[----:B------:R-:W-:Y:S01]  /*cf30*/  R2UR UR63, R26 ;  /* 0x000000001a3f72ca */ /* 0x000fe200000e0000 */
[----:B------:R-:W-:Y:S01]  /*cf40*/  ULEA.HI UR4, UR4, UR49, URZ, 0x6 ;  /* 0x0000003104047291 */ /* 0x000fe2000f8f30ff */
[----:B------:R-:W-:Y:S02]  /*cf50*/  R2UR UR64, R25 ;  /* 0x00000000194072ca */ /* 0x000fe400000e0000 */
[----:B------:R-:W-:Y:S02]  /*cf60*/  R2UR UR65, R24 ;  /* 0x00000000184172ca */ /* 0x000fe400000e0000 */
[----:B------:R-:W-:Y:S02]  /*cf70*/  R2UR UR66, R23 ;  /* 0x00000000174272ca */ /* 0x000fe400000e0000 */
[----:B------:R-:W-:Y:S02]  /*cf80*/  R2UR UR67, R22 ;  /* 0x00000000164372ca */ /* 0x000fe400000e0000 */
[----:B------:R-:W-:-:S02]  /*cf90*/  R2UR UR68, R21 ;  /* 0x00000000154472ca */ /* 0x000fc400000e0000 */
[----:B------:R-:W-:Y:S02]  /*cfa0*/  R2UR UR69, R20 ;  /* 0x00000000144572ca */ /* 0x000fe400000e0000 */
        /* <DEDUP_REMOVED lines=10> */
[----:B------:R-:W-:Y:S01]  /*d050*/  R2UR UR50, R3 ;  /* 0x00000000033272ca */ /* 0x000fe200000e0000 */
[----:B------:R-:W-:-:S02]  /*d060*/  USHF.L.U32 UR5, UR5, 0x6, URZ ;  /* 0x0000000605057899 */ /* 0x000fc400080006ff */
[----:B------:R-:W-:Y:S01]  /*d070*/  USHF.R.S32.HI UR4, URZ, 0x6, UR4 ;  /* 0x00000006ff047899 */ /* 0x000fe20008011404 */
[----:B--2---:R-:W-:Y:S02]  /*d080*/  R2UR UR59, R17 ;  /* 0x00000000113b72ca */ /* 0x004fe400000e0000 */
[----:B------:R-:W2:Y:S02]  /*d090*/  S2R R17, SR_TID.X ;  /* 0x0000000000117919 */ /* 0x000ea40000002100 */
[--C-:B--2---:R-:W-:Y:S02]  /*d0a0*/  SHF.R.U32.HI R10, RZ, 0x4, R17.reuse ;  /* 0x00000004ff0a7819 */ /* 0x104fe40000011611 */
[----:B------:R-:W-:Y:S02]  /*d0b0*/  SHF.R.U32.HI R11, RZ, 0x4, R17 ;  /* 0x00000004ff0b7819 */ /* 0x000fe40000011611 */
[----:B------:R-:W-:Y:S02]  /*d0c0*/  SGXT.U32 R10, R10, 0x2 ;  /* 0x000000020a0a781a */ /* 0x000fe40000000000 */
[----:B------:R-:W-:-:S02]  /*d0d0*/  SGXT.U32 R11, R11, 0x2 ;  /* 0x000000020b0b781a */ /* 0x000fc40000000000 */
[C---:B------:R-:W-:Y:S02]  /*d0e0*/  LOP3.LUT R17, R10.reuse, 0x24, RZ, 0xfc, !PT ;  /* 0x000000240a117812 */ /* 0x040fe400078efcff */
[----:B------:R-:W-:-:S03]  /*d0f0*/  LOP3.LUT R10, R10, 0x20, RZ, 0xfc, !PT ;  /* 0x000000200a0a7812 */ /* 0x000fc600078efcff */
[----:B0-----:R-:W-:Y:S01]  /*d100*/  IMAD R0, R17, UR7, RZ ;  /* 0x0000000711007c24 */ /* 0x001fe2000f8e02ff */
[C---:B------:R-:W-:Y:S01]  /*d110*/  LOP3.LUT R17, R11.reuse, 0x1c, RZ, 0xfc, !PT ;  /* 0x0000001c0b117812 */ /* 0x040fe200078efcff */
[----:B------:R-:W-:Y:S01]  /*d120*/  IMAD R0, R10, UR75, RZ ;  /* 0x0000004b0a007c24 */ /* 0x000fe2000f8e02ff */
[----:B------:R-:W-:Y:S01]  /*d130*/  LOP3.LUT R11, R11, 0x18, RZ, 0xfc, !PT ;  /* 0x000000180b0b7812 */ /* 0x000fe200078efcff */
[----:B------:R-:W0:Y:S02]  /*d140*/  LDCU UR75, c[0x0][0x3a8] ;  /* 0x00007500ff4b77ac */ /* 0x000e240008000800 */
[----:B-1----:R-:W-:Y:S02]  /*d150*/  IMAD R0, R17, UR6, RZ ;  /* 0x0000000611007c24 */ /* 0x002fe4000f8e02ff */
[----:B------:R-:W1:Y:S01]  /*d160*/  S2R R17, SR_TID.X ;  /* 0x0000000000117919 */ /* 0x000e620000002100 */
[----:B------:R-:W-:Y:S01]  /*d170*/  IMAD R2, R11, UR76, RZ ;  /* 0x0000004c0b027c24 */ /* 0x000fe2000f8e02ff */
[----:B------:R-:W2:Y:S01]  /*d180*/  LDCU UR76, c[0x0][0x3a8] ;  /* 0x00007500ff4c77ac */ /* 0x000ea20008000800 */
[----:B------:R-:W4:Y:S01]  /*d190*/  S2R R11, SR_TID.X ;  /* 0x00000000000b7919 */ /* 0x000f220000002100 */
[----:B-1----:R-:W-:-:S05]  /*d1a0*/  IMAD.SHL.U32 R2, R17, 0x10, RZ ;  /* 0x0000001011027824 */ /* 0x002fca00078e00ff */
[----:B------:R1:W-:Y:S04]  /*d1b0*/  STL [R1+0x5e0], R2 ;  /* 0x0005e00201007387 */ /* 0x0003e80000100800 */
[----:B------:R-:W-:Y:S04]  /*d1c0*/  STL [R1+0x114], RZ ;  /* 0x000114ff01007387 */ /* 0x000fe80000100800 */
        /* <DEDUP_REMOVED lines=8> */
[----:B------:R-:W-:Y:S01]  /*d250*/  STL [R1+0xf8], RZ ;  /* 0x0000f8ff01007387 */ /* 0x000fe20000100800 */
[----:B------:R-:W-:-:S03]  /*d260*/  IMAD.SHL.U32 R0, R17, 0x40, RZ ;  /* 0x0000004011007824 */ /* 0x000fc600078e00ff */
[----:B------:R-:W-:Y:S04]  /*d270*/  STL [R1+0xfc], RZ ;  /* 0x0000fcff01007387 */ /* 0x000fe80000100800 */
[----:B------:R-:W-:Y:S04]  /*d280*/  STL [R1+0xe0], RZ ;  /* 0x0000e0ff01007387 */ /* 0x000fe80000100800 */
[----:B------:R-:W-:Y:S04]  /*d290*/  STL [R1+0xe4], RZ ;  /* 0x0000e4ff01007387 */ /* 0x000fe80000100800 */
[----:B------:R-:W-:Y:S04]  /*d2a0*/  STL [R1+0xe8], RZ ;  /* 0x0000e8ff01007387 */ /* 0x000fe80000100800 */
[----:B------:R-:W-:Y:S01]  /*d2b0*/  STL [R1+0xec], RZ ;  /* 0x0000ecff01007387 */ /* 0x000fe20000100800 */
[----:B------:R-:W-:-:S03]  /*d2c0*/  LOP3.LUT R0, R0, 0x40, RZ, 0xc0, !PT ;  /* 0x0000004000007812 */ /* 0x000fc600078ec0ff */
        /* <DEDUP_REMOVED lines=8> */
[----:B------:R0:W-:Y:S04]  /*d350*/  STL [R1+0x5dc], R0 ;  /* 0x0005dc0001007387 */ /* 0x0001e80000100800 */
[----:B------:R3:W-:Y:S04]  /*d360*/  STL [R1+0x20], RZ ;  /* 0x000020ff01007387 */ /* 0x0007e80000100800 */
[----:B------:R3:W-:Y:S04]  /*d370*/  STL [R1+0x24], RZ ;  /* 0x000024ff01007387 */ /* 0x0007e80000100800 */
[----:B------:R3:W-:Y:S04]  /*d380*/  STL [R1+0x28], RZ ;  /* 0x000028ff01007387 */ /* 0x0007e80000100800 */
[----:B------:R3:W-:Y:S01]  /*d390*/  STL [R1+0x2c], RZ ;  /* 0x00002cff01007387 */ /* 0x0007e20000100800 */
[----:B----4-:R-:W-:-:S03]  /*d3a0*/  SHF.R.U32.HI R11, RZ, 0x4, R11 ;  /* 0x00000004ff0b7819 */ /* 0x010fc6000001160b */
[----:B------:R3:W-:Y:S04]  /*d3b0*/  STL [R1+0x120], RZ ;  /* 0x000120ff01007387 */ /* 0x0007e80000100800 */
[----:B------:R3:W-:Y:S04]  /*d3c0*/  STL [R1+0x124], RZ ;  /* 0x000124ff01007387 */ /* 0x0007e80000100800 */
[----:B------:R3:W-:Y:S04]  /*d3d0*/  STL [R1+0x128], RZ ;  /* 0x000128ff01007387 */ /* 0x0007e80000100800 */
[----:B------:R3:W-:Y:S01]  /*d3e0*/  STL [R1+0x12c], RZ ;  /* 0x00012cff01007387 */ /* 0x0007e20000100800 */
[----:B------:R-:W-:-:S02]  /*d3f0*/  SGXT.U32 R11, R11, 0x2 ;  /* 0x000000020b0b781a */ /* 0x000fc40000000000 */
[----:B------:R-:W-:Y:S02]  /*d400*/  SHF.R.U32.HI R17, RZ, 0x4, R17 ;  /* 0x00000004ff117819 */ /* 0x000fe40000011611 */
[----:B------:R-:W-:Y:S02]  /*d410*/  LOP3.LUT R11, R11, 0x14, RZ, 0xfc, !PT ;  /* 0x000000140b0b7812 */ /* 0x000fe400078efcff */
[----:B------:R-:W-:Y:S02]  /*d420*/  SGXT.U32 R17, R17, 0x2 ;  /* 0x000000021111781a */ /* 0x000fe40000000000 */
[----:B------:R-:W-:Y:S02]  /*d430*/  R2UR UR7, R5 ;  /* 0x00000000050772ca */ /* 0x000fe400000e0000 */
[----:B------:R-:W-:Y:S01]  /*d440*/  R2UR UR6, R6 ;  /* 0x00000000060672ca */ /* 0x000fe200000e0000 */
[----:B-1----:R-:W-:Y:S01]  /*d450*/  IMAD R2, R11, UR77, RZ ;  /* 0x0000004d0b027c24 */ /* 0x002fe2000f8e02ff */
[----:B------:R-:W-:-:S02]  /*d460*/  LOP3.LUT R8, R17, 0x10, RZ, 0xfc, !PT ;  /* 0x0000001011087812 */ /* 0x000fc400078efcff */
[C---:B------:R-:W-:Y:S02]  /*d470*/  LOP3.LUT R10, R17.reuse, 0xc, RZ, 0xfc, !PT ;  /* 0x0000000c110a7812 */ /* 0x040fe400078efcff */
[C---:B------:R-:W-:Y:S02]  /*d480*/  LOP3.LUT R11, R17.reuse, 0x8, RZ, 0xfc, !PT ;  /* 0x00000008110b7812 */ /* 0x040fe400078efcff */
[----:B------:R-:W-:Y:S01]  /*d490*/  LOP3.LUT R17, R17, 0x4, RZ, 0xfc, !PT ;  /* 0x0000000411117812 */ /* 0x000fe200078efcff */
[----:B0-----:R-:W-:Y:S02]  /*d4a0*/  IMAD R0, R8, UR73, RZ ;  /* 0x0000004908007c24 */ /* 0x001fe4000f8e02ff */
[----:B------:R-:W-:Y:S02]  /*d4b0*/  IMAD R3, R10, UR74, RZ ;  /* 0x0000004a0a037c24 */ /* 0x000fe4000f8e02ff */
[----:B------:R-:W-:Y:S02]  /*d4c0*/  IMAD R2, R11, UR75, RZ ;  /* 0x0000004b0b027c24 */ /* 0x000fe4000f8e02ff */
[----:B--23--:R-:W-:-:S07]  /*d4d0*/  IMAD R0, R17, UR76, RZ ;  /* 0x0000004c11007c24 */ /* 0x00cfce000f8e02ff */
.L_x_2:
[----:B------:R-:W0:Y:S01]  /*d4e0*/  S2R R0, SR_TID.X ;  /* 0x0000000000007919 */ /* 0x000e220000002100 */
[----:B------:R-:W1:Y:S01]  /*d4f0*/  LDCU UR73, c[0x0][0x3a8] ;  /* 0x00007500ff4977ac */ /* 0x000e620008000800 */
[----:B------:R-:W-:Y:S01]  /*d500*/  PRMT R19, RZ, 0x7610, R19 ;  /* 0x00007610ff137816 */ /* 0x000fe20000000013 */
[----:B------:R-:W2:Y:S01]  /*d510*/  S2R R3, SR_TID.X ;  /* 0x0000000000037919 */ /* 0x000ea20000002100 */
[----:B------:R-:W3:Y:S01]  /*d520*/  LDCU UR74, c[0x0][0x3a8] ;  /* 0x00007500ff4a77ac */ /* 0x000ee20008000800 */
[----:B------:R-:W4:Y:S01]  /*d530*/  S2R R17, SR_TID.X ;  /* 0x0000000000117919 */ /* 0x000f220000002100 */
[----:B------:R-:W-:Y:S01]  /*d540*/  PRMT R18, RZ, 0x7610, R18 ;  /* 0x00007610ff127816 */ /* 0x000fe20000000012 */
[----:B------:R-:W0:Y:S01]  /*d550*/  LDCU UR76, c[0x0][0x3a8] ;  /* 0x00007500ff4c77ac */ /* 0x000e220008000800 */
[----:B------:R-:W-:Y:S01]  /*d560*/  STL [R1+0x7b0], R23 ;  /* 0x0007b01701007387 */ /* 0x000fe20000100800 */
[----:B------:R-:W0:Y:S01]  /*d570*/  LDCU UR75, c[0x0][0x3a8] ;  /* 0x00007500ff4b77ac */ /* 0x000e220008000800 */
[----:B------:R-:W-:-:S02]  /*d580*/  PRMT R10, RZ, 0x7610, R10 ;  /* 0x00007610ff0a7816 */ /* 0x000fc4000000000a */
[----:B------:R-:W-:Y:S01]  /*d590*/  STL [R1+0x7bc], R23 ;  /* 0x0007bc1701007387 */ /* 0x000fe20000100800 */
[----:B------:R-:W-:-:S03]  /*d5a0*/  PRMT R11, RZ, 0x7610, R11 ;  /* 0x00007610ff0b7816 */ /* 0x000fc6000000000b */
[----:B------:R-:W-:Y:S04]  /*d5b0*/  STL [R1+0x7c8], R23 ;  /* 0x0007c81701007387 */ /* 0x000fe80000100800 */
[----:B------:R-:W-:Y:S04]  /*d5c0*/  STL [R1+0x7d0], R23 ;  /* 0x0007d01701007387 */ /* 0x000fe80000100800 */
[----:B------:R-:W-:Y:S01]  /*d5d0*/  STL [R1+0x7d8], R23 ;  /* 0x0007d81701007387 */ /* 0x000fe20000100800 */
[----:B0-----:R-:W-:-:S03]  /*d5e0*/  SHF.R.U32.HI R7, RZ, 0x4, R0 ;  /* 0x00000004ff077819 */ /* 0x001fc60000011600 */
[----:B------:R-:W-:Y:S01]  /*d5f0*/  STL [R1+0x7e0], R23 ;  /* 0x0007e01701007387 */ /* 0x000fe20000100800 */
[----:B------:R-:W-:Y:S02]  /*d600*/  SHF.R.U32.HI R0, RZ, 0x4, R0 ;  /* 0x00000004ff007819 */ /* 0x000fe40000011600 */
[----:B------:R-:W-:Y:S01]  /*d610*/  SGXT.U32 R7, R7, 0x2 ;  /* 0x000000020707781a */ /* 0x000fe20000000000 */
[----:B------:R-:W-:Y:S01]  /*d620*/  STL [R1+0x7e8], R23 ;  /* 0x0007e81701007387 */ /* 0x000fe20000100800 */
[----:B--2---:R-:W-:Y:S02]  /*d630*/  SHF.R.U32.HI R8, RZ, 0x4, R3 ;  /* 0x00000004ff087819 */ /* 0x004fe40000011603 */
[C---:B------:R-:W-:Y:S01]  /*d640*/  LOP3.LUT R6, R7.reuse, 0x4, RZ, 0xfc, !PT ;  /* 0x0000000407067812 */ /* 0x040fe200078efcff */
[----:B------:R-:W-:Y:S01]  /*d650*/  STL [R1+0x7f4], R23 ;  /* 0x0007f41701007387 */ /* 0x000fe20000100800 */
[----:B------:R-:W-:Y:S02]  /*d660*/  LOP3.LUT R7, R7, 0x8, RZ, 0xfc, !PT ;  /* 0x0000000807077812 */ /* 0x000fe400078efcff */
[----:B------:R-:W-:Y:S01]  /*d670*/  SGXT.U32 R8, R8, 0x2 ;  /* 0x000000020808781a */ /* 0x000fe20000000000 */
[----:B-1----:R-:W-:Y:S01]  /*d680*/  IMAD R6, R6, UR73, RZ ;  /* 0x0000004906067c24 */ /* 0x002fe2000f8e02ff */
[----:B------:R-:W-:Y:S01]  /*d690*/  ISETP.GE.AND P5, PT, R7, UR10, PT ;  /* 0x0000000a07007c0c */ /* 0x000fe2000bfa6270 */
[----:B------:R-:W0:Y:S01]  /*d6a0*/  LDCU UR73, c[0x0][0x3a8] ;  /* 0x00007500ff4977ac */ /* 0x000e220008000800 */
[----:B------:R-:W-:Y:S01]  /*d6b0*/  LOP3.LUT R7, R8, 0x10, RZ, 0xfc, !PT ;  /* 0x0000001008077812 */ /* 0x000fe200078efcff */
[----:B------:R-:W-:Y:S01]  /*d6c0*/  STL [R1+0x800], R23 ;  /* 0x0008001701007387 */ /* 0x000fe20000100800 */
[----:B-----5:R-:W-:-:S02]  /*d6d0*/  IADD3 R4, P0, PT, R6, R29, RZ ;  /* 0x0000001d06047210 */ /* 0x020fc40007f1e0ff */
[----:B------:R-:W-:Y:S01]  /*d6e0*/  LOP3.LUT R9, R8, 0xc, RZ, 0xfc, !PT ;  /* 0x0000000c08097812 */ /* 0x000fe200078efcff */
[----:B------:R-:W-:Y:S01]  /*d6f0*/  STL [R1+0x80c], R23 ;  /* 0x00080c1701007387 */ /* 0x000fe20000100800 */
[----:B------:R-:W-:Y:S02]  /*d700*/  LEA.HI.X.SX32 R5, R6, R28, 0x1, P0 ;  /* 0x0000001c06057211 */ /* 0x000fe400000f0eff */
[----:B------:R-:W-:Y:S01]  /*d710*/  LOP3.LUT R6, R8, 0x8, RZ, 0xfc, !PT ;  /* 0x0000000808067812 */ /* 0x000fe200078efcff */
[----:B------:R-:W-:Y:S01]  /*d720*/  STL [R1+0x818], R23 ;  /* 0x0008181701007387 */ /* 0x000fe20000100800 */
[----:B------:R-:W-:Y:S02]  /*d730*/  SGXT.U32 R0, R0, 0x2 ;  /* 0x000000020000781a */ /* 0x000fe40000000000 */
[----:B----4-:R-:W-:Y:S01]  /*d740*/  SHF.R.U32.HI R16, RZ, 0x4, R17 ;  /* 0x00000004ff107819 */ /* 0x010fe20000011611 */
[----:B------:R-:W1:Y:S01]  /*d750*/  S2R R8, SR_TID.X ;  /* 0x0000000000087919 */ /* 0x000e620000002100 */
[----:B------:R-:W-:Y:S01]  /*d760*/  LOP3.LUT R0, R0, 0x4, RZ, 0xfc, !PT ;  /* 0x0000000400007812 */ /* 0x000fe200078efcff */
[----:B---3--:R-:W-:Y:S01]  /*d770*/  IMAD R6, R6, UR74, RZ ;  /* 0x0000004a06067c24 */ /* 0x008fe2000f8e02ff */
[----:B------:R-:W-:Y:S01]  /*d780*/  SGXT.U32 R16, R16, 0x2 ;  /* 0x000000021010781a */ /* 0x000fe20000000000 */
[----:B0-----:R-:W-:Y:S01]  /*d790*/  IMAD R9, R9, UR73, RZ ;  /* 0x0000004909097c24 */ /* 0x001fe2000f8e02ff */
[----:B------:R-:W-:Y:S01]  /*d7a0*/  SHF.R.U32.HI R3, RZ, 0x4, R3 ;  /* 0x00000004ff037819 */ /* 0x000fe20000011603 */
[----:B------:R-:W0:Y:S01]  /*d7b0*/  LDCU UR73, c[0x0][0x3a8] ;  /* 0x00007500ff4977ac */ /* 0x000e220008000800 */
[----:B------:R-:W-:Y:S01]  /*d7c0*/  ISETP.GE.AND P4, PT, R0, UR10, PT ;  /* 0x0000000a00007c0c */ /* 0x000fe2000bf86270 */
[----:B------:R-:W-:Y:S01]  /*d7d0*/  STL [R1+0x824], R23 ;  /* 0x0008241701007387 */ /* 0x000fe20000100800 */
[----:B------:R-:W-:Y:S01]  /*d7e0*/  LOP3.LUT R2, R16, 0x18, RZ, 0xfc, !PT ;  /* 0x0000001810027812 */ /* 0x000fe200078efcff */
[----:B------:R-:W2:Y:S01]  /*d7f0*/  LDCU UR74, c[0x0][0x3a8] ;  /* 0x00007500ff4a77ac */ /* 0x000ea20008000800 */
[----:B------:R-:W-:Y:S01]  /*d800*/  SGXT.U32 R3, R3, 0x2 ;  /* 0x000000020303781a */ /* 0x000fe20000000000 */
[----:B------:R-:W-:Y:S01]  /*d810*/  STL [R1+0x830], R23 ;  /* 0x0008301701007387 */ /* 0x000fe20000100800 */
[----:B------:R-:W-:-:S02]  /*d820*/  ISETP.GE.AND P3, PT, R2, UR10, PT ;  /* 0x0000000a02007c0c */ /* 0x000fc4000bf66270 */
[----:B------:R-:W-:Y:S01]  /*d830*/  LOP3.LUT R3, R3, 0xc, RZ, 0xfc, !PT ;  /* 0x0000000c03037812 */ /* 0x000fe200078efcff */
[----:B------:R-:W-:Y:S01]  /*d840*/  STL [R1+0x83c], R23 ;  /* 0x00083c1701007387 */ /* 0x000fe20000100800 */
[CC--:B------:R-:W-:Y:S02]  /*d850*/  IADD3 R2, P6, PT, R6.reuse, R29.reuse, RZ ;  /* 0x0000001d06027210 */ /* 0x0c0fe40007fde0ff */
[----:B------:R-:W-:Y:S01]  /*d860*/  ISETP.GE.AND P0, PT, R3, UR10, PT ;  /* 0x0000000a03007c0c */ /* 0x000fe2000bf06270 */
[----:B------:R3:W4:Y:S01]  /*d870*/  @!P4 LDG.E.U8 R19, desc[UR8][R4.64] ;  /* 0x000000080413c981 */ /* 0x000722000c1e1100 */
[----:B------:R-:W-:Y:S02]  /*d880*/  LEA.HI.X.SX32 R3, R6, R28, 0x1, P6 ;  /* 0x0000001c06037211 */ /* 0x000fe400030f0eff */
[----:B------:R-:W-:Y:S01]  /*d890*/  IADD3 R6, P6, PT, R9, R29, RZ ;  /* 0x0000001d09067210 */ /* 0x000fe20007fde0ff */
[----:B------:R-:W-:Y:S01]  /*d8a0*/  STL [R1+0x848], R23 ;  /* 0x0008481701007387 */ /* 0x000fe20000100800 */
[----:B------:R-:W-:-:S02]  /*d8b0*/  ISETP.GE.AND P4, PT, R7, UR10, PT ;  /* 0x0000000a07007c0c */ /* 0x000fc4000bf86270 */
[----:B-1----:R-:W-:Y:S01]  /*d8c0*/  SHF.R.U32.HI R8, RZ, 0x4, R8 ;  /* 0x00000004ff087819 */ /* 0x002fe20000011608 */
[----:B------:R-:W-:Y:S01]  /*d8d0*/  STL [R1+0x854], R23 ;  /* 0x0008541701007387 */ /* 0x000fe20000100800 */
[----:B------:R-:W-:Y:S02]  /*d8e0*/  LOP3.LUT R0, R16, 0x1c, RZ, 0xfc, !PT ;  /* 0x0000001c10007812 */ /* 0x000fe400078efcff */
[----:B------:R-:W-:Y:S01]  /*d8f0*/  SGXT.U32 R8, R8, 0x2 ;  /* 0x000000020808781a */ /* 0x000fe20000000000 */
[----:B------:R-:W-:Y:S01]  /*d900*/  STL [R1+0x860], R23 ;  /* 0x0008601701007387 */ /* 0x000fe20000100800 */
[----:B------:R-:W-:Y:S02]  /*d910*/  LEA.HI.X.SX32 R7, R9, R28, 0x1, P6 ;  /* 0x0000001c09077211 */ /* 0x000fe400030f0eff */
[----:B------:R-:W-:Y:S01]  /*d920*/  LOP3.LUT R9, R8, 0x18, RZ, 0xfc, !PT ;  /* 0x0000001808097812 */ /* 0x000fe200078efcff */
[----:B------:R-:W-:Y:S01]  /*d930*/  STL [R1+0x86c], R23 ;  /* 0x00086c1701007387 */ /* 0x000fe20000100800 */
[----:B---3--:R-:W-:-:S02]  /*d940*/  PRMT R5, RZ, 0x7610, R5 ;  /* 0x00007610ff057816 */ /* 0x008fc40000000005 */
[----:B------:R-:W-:Y:S01]  /*d950*/  ISETP.GE.AND P2, PT, R0, UR10, PT ;  /* 0x0000000a00007c0c */ /* 0x000fe2000bf46270 */
[----:B0-----:R-:W-:Y:S01]  /*d960*/  IMAD R9, R9, UR73, RZ ;  /* 0x0000004909097c24 */ /* 0x001fe2000f8e02ff */
[----:B------:R-:W-:Y:S01]  /*d970*/  LOP3.LUT R0, R16, 0x20, RZ, 0xfc, !PT ;  /* 0x0000002010007812 */ /* 0x000fe200078efcff */
[----:B------:R-:W0:Y:S01]  /*d980*/  LDCU UR73, c[0x0][0x3a8] ;  /* 0x00007500ff4977ac */ /* 0x000e220008000800 */
[----:B------:R1:W3:Y:S01]  /*d990*/  @!P0 LDG.E.U8 R5, desc[UR8][R6.64] ;  /* 0x0000000806058981 */ /* 0x0002e2000c1e1100 */
[----:B------:R-:W-:Y:S02]  /*d9a0*/  LOP3.LUT R12, R8, 0x10, RZ, 0xfc, !PT ;  /* 0x00000010080c7812 */ /* 0x000fe400078efcff */
[----:B------:R-:W-:Y:S01]  /*d9b0*/  ISETP.GE.AND P1, PT, R0, UR10, PT ;  /* 0x0000000a00007c0c */ /* 0x000fe2000bf26270 */
[----:B------:R-:W-:Y:S01]  /*d9c0*/  STL [R1+0x878], R23 ;  /* 0x0008781701007387 */ /* 0x000fe20000100800 */
[C---:B-1----:R-:W-:Y:S01]  /*d9d0*/  IADD3 R6, P0, PT, R9.reuse, R29, RZ ;  /* 0x0000001d09067210 */ /* 0x042fe20007f1e0ff */
[----:B--2---:R-:W-:Y:S01]  /*d9e0*/  IMAD R12, R12, UR74, RZ ;  /* 0x0000004a0c0c7c24 */ /* 0x004fe2000f8e02ff */
[----:B------:R-:W-:Y:S01]  /*d9f0*/  PRMT R0, RZ, 0x7610, R0 ;  /* 0x00007610ff007816 */ /* 0x000fe20000000000 */
[----:B------:R-:W1:Y:S01]  /*da00*/  LDCU UR74, c[0x0][0x3a8] ;  /* 0x00007500ff4a77ac */ /* 0x000e620008000800 */
[----:B------:R-:W-:Y:S01]  /*da10*/  LEA.HI.X.SX32 R7, R9, R28, 0x1, P0 ;  /* 0x0000001c09077211 */ /* 0x000fe200000f0eff */
[----:B------:R-:W-:Y:S01]  /*da20*/  STL [R1+0x884], R23 ;  /* 0x0008841701007387 */ /* 0x000fe20000100800 */
[----:B------:R-:W2:Y:S03]  /*da30*/  S2R R9, SR_TID.X ;  /* 0x0000000000097919 */ /* 0x000ea60000002100 */
[----:B------:R0:W3:Y:S01]  /*da40*/  @!P5 LDG.E.U8 R0, desc[UR8][R2.64] ;  /* 0x000000080200d981 */ /* 0x0000e2000c1e1100 */
[----:B------:R-:W-:-:S02]  /*da50*/  LOP3.LUT R8, R16, 0x14, RZ, 0xfc, !PT ;  /* 0x0000001410087812 */ /* 0x000fc400078efcff */
[----:B------:R-:W-:Y:S01]  /*da60*/  LOP3.LUT R4, R16, 0x24, RZ, 0xfc, !PT ;  /* 0x0000002410047812 */ /* 0x000fe200078efcff */
[----:B------:R-:W-:Y:S01]  /*da70*/  STL [R1+0x890], R23 ;  /* 0x0008901701007387 */ /* 0x000fe20000100800 */
[----:B0-----:R-:W-:-:S03]  /*da80*/  IADD3 R2, P6, PT, R12, R29, RZ ;  /* 0x0000001d0c027210 */ /* 0x001fc60007fde0ff */
[----:B------:R-:W-:Y:S01]  /*da90*/  STL [R1+0x89c], R23 ;  /* 0x00089c1701007387 */ /* 0x000fe20000100800 */
[----:B------:R-:W-:-:S03]  /*daa0*/  LEA.HI.X.SX32 R3, R12, R28, 0x1, P6 ;  /* 0x0000001c0c037211 */ /* 0x000fc600030f0eff */
[----:B------:R-:W-:Y:S04]  /*dab0*/  STL [R1+0x8a8], R23 ;  /* 0x0008a81701007387 */ /* 0x000fe80000100800 */
[----:B------:R0:W3:Y:S01]  /*dac0*/  @!P4 LDG.E.U8 R18, desc[UR8][R2.64] ;  /* 0x000000080212c981 */ /* 0x0000e2000c1e1100 */
[----:B--2---:R-:W-:-:S03]  /*dad0*/  SHF.R.U32.HI R14, RZ, 0x4, R9 ;  /* 0x00000004ff0e7819 */ /* 0x004fc60000011609 */
[----:B------:R-:W-:Y:S01]  /*dae0*/  STL [R1+0x8b4], R23 ;  /* 0x0008b41701007387 */ /* 0x000fe20000100800 */
[----:B------:R-:W-:-:S03]  /*daf0*/  SGXT.U32 R14, R14, 0x2 ;  /* 0x000000020e0e781a */ /* 0x000fc60000000000 */
[----:B------:R-:W-:Y:S01]  /*db00*/  STL [R1+0x8c0], R23 ;  /* 0x0008c01701007387 */ /* 0x000fe20000100800 */
[----:B0-----:R-:W-:-:S03]  /*db10*/  LOP3.LUT R2, R14, 0x24, RZ, 0xfc, !PT ;  /* 0x000000240e027812 */ /* 0x001fc600078efcff */
[----:B------:R-:W-:Y:S01]  /*db20*/  STL [R1+0x8cc], R23 ;  /* 0x0008cc1701007387 */ /* 0x000fe20000100800 */
[----:B------:R-:W-:Y:S01]  /*db30*/  SHF.R.U32.HI R12, RZ, 0x4, R9 ;  /* 0x00000004ff0c7819 */ /* 0x000fe20000011609 */
[----:B------:R-:W-:Y:S01]  /*db40*/  IMAD R2, R2, UR73, RZ ;  /* 0x0000004902027c24 */ /* 0x000fe2000f8e02ff */
[----:B------:R-:W0:Y:S02]  /*db50*/  LDCU UR73, c[0x0][0x3a8] ;  /* 0x00007500ff4977ac */ /* 0x000e240008000800 */
[----:B------:R-:W-:Y:S01]  /*db60*/  SGXT.U32 R12, R12, 0x2 ;  /* 0x000000020c0c781a */ /* 0x000fe20000000000 */
[----:B------:R-:W-:Y:S03]  /*db70*/  STL [R1+0x8d8], R23 ;  /* 0x0008d81701007387 */ /* 0x000fe60000100800 */
[C---:B------:R-:W-:Y:S01]  /*db80*/  LOP3.LUT R9, R12.reuse, 0x1c, RZ, 0xfc, !PT ;  /* 0x0000001c0c097812 */ /* 0x040fe200078efcff */
[----:B------:R-:W-:Y:S01]  /*db90*/  STL [R1+0x8e4], R23 ;  /* 0x0008e41701007387 */ /* 0x000fe20000100800 */
[----:B------:R-:W-:-:S02]  /*dba0*/  LOP3.LUT R12, R12, 0x20, RZ, 0xfc, !PT ;  /* 0x000000200c0c7812 */ /* 0x000fc400078efcff */
[----:B------:R-:W-:Y:S01]  /*dbb0*/  LOP3.LUT R13, R14, 0x20, RZ, 0xfc, !PT ;  /* 0x000000200e0d7812 */ /* 0x000fe200078efcff */
[----:B------:R-:W-:Y:S01]  /*dbc0*/  IMAD R9, R9, UR76, RZ ;  /* 0x0000004c09097c24 */ /* 0x000fe2000f8e02ff */
[----:B------:R-:W-:Y:S01]  /*dbd0*/  ISETP.GE.AND P0, PT, R8, UR10, PT ;  /* 0x0000000a08007c0c */ /* 0x000fe2000bf06270 */
[----:B-1----:R-:W-:Y:S01]  /*dbe0*/  IMAD R12, R12, UR74, RZ ;  /* 0x0000004a0c0c7c24 */ /* 0x002fe2000f8e02ff */
[----:B------:R-:W1:Y:S01]  /*dbf0*/  LDCU UR74, c[0x0][0x3a8] ;  /* 0x00007500ff4a77ac */ /* 0x000e620008000800 */
[----:B------:R-:W-:Y:S01]  /*dc00*/  SHF.R.U32.HI R17, RZ, 0x4, R17 ;  /* 0x00000004ff117819 */ /* 0x000fe20000011611 */
[----:B------:R-:W-:Y:S01]  /*dc10*/  STL [R1+0x8f0], R23 ;  /* 0x0008f01701007387 */ /* 0x000fe20000100800 */
[----:B0-----:R-:W-:Y:S01]  /*dc20*/  IMAD R13, R13, UR73, RZ ;  /* 0x000000490d0d7c24 */ /* 0x001fe2000f8e02ff */
[----:B------:R-:W0:Y:S01]  /*dc30*/  LDCU UR73, c[0x0][0x3a8] ;  /* 0x00007500ff4977ac */ /* 0x000e220008000800 */
[----:B------:R-:W-:Y:S01]  /*dc40*/  IADD3 R8, P6, PT, R9, R29, RZ ;  /* 0x0000001d09087210 */ /* 0x000fe20007fde0ff */
[----:B------:R-:W-:Y:S01]  /*dc50*/  STL [R1+0x8fc], R23 ;  /* 0x0008fc1701007387 */ /* 0x000fe20000100800 */
[----:B------:R-:W-:Y:S01]  /*dc60*/  ISETP.GE.AND P5, PT, R4, UR10, PT ;  /* 0x0000000a04007c0c */ /* 0x000fe2000bfa6270 */
[----:B------:R-:W2:Y:S01]  /*dc70*/  LDCU UR76, c[0x0][0x3ac] ;  /* 0x00007580ff4c77ac */ /* 0x000ea20008000800 */
[----:B------:R-:W-:Y:S01]  /*dc80*/  LOP3.LUT R9, R14, 0x1c, RZ, 0xfc, !PT ;  /* 0x0000001c0e097812 */ /* 0x000fe200078efcff */
[----:B------:R-:W-:Y:S01]  /*dc90*/  STL [R1+0x908], R23 ;  /* 0x0009081701007387 */ /* 0x000fe20000100800 */
[----:B------:R-:W-:-:S02]  /*dca0*/  PRMT R4, RZ, 0x7610, R4 ;  /* 0x00007610ff047816 */ /* 0x000fc40000000004 */
[----:B------:R-:W-:Y:S01]  /*dcb0*/  SGXT.U32 R17, R17, 0x2 ;  /* 0x000000021111781a */ /* 0x000fe20000000000 */
[----:B------:R-:W-:Y:S01]  /*dcc0*/  STL [R1+0x90c], R23 ;  /* 0x00090c1701007387 */ /* 0x000fe20000100800 */
[----:B-1----:R-:W-:Y:S01]  /*dcd0*/  IMAD R9, R9, UR74, RZ ;  /* 0x0000004a09097c24 */ /* 0x002fe2000f8e02ff */
[-C--:B------:R-:W-:Y:S02]  /*dce0*/  IADD3 R12, P4, PT, R12, R29.reuse, RZ ;  /* 0x0000001d0c0c7210 */ /* 0x080fe40007f9e0ff */
[----:B------:R1:W2:Y:S01]  /*dcf0*/  @!P3 LDG.E.U8 R4, desc[UR8][R6.64] ;  /* 0x000000080604b981 */ /* 0x0002a2000c1e1100 */
[----:B------:R-:W-:Y:S02]  /*dd00*/  LOP3.LUT R17, R17, 0x14, RZ, 0xfc, !PT ;  /* 0x0000001411117812 */ /* 0x000fe400078efcff */
[----:B------:R-:W-:Y:S01]  /*dd10*/  IADD3 R14, P3, PT, R2, R29, RZ ;  /* 0x0000001d020e7210 */ /* 0x000fe20007f7e0ff */
[----:B------:R-:W-:Y:S01]  /*dd20*/  STL [R1+0x7ac], R27 ;  /* 0x0007ac1b01007387 */ /* 0x000fe20000100800 */
[----:B------:R-:W-:-:S02]  /*dd30*/  PRMT R3, RZ, 0x7610, R3 ;  /* 0x00007610ff037816 */ /* 0x000fc40000000003 */
[-C--:B------:R-:W-:Y:S01]  /*dd40*/  LEA.HI.X.SX32 R9, R9, R28.reuse, 0x1, P6 ;  /* 0x0000001c09097211 */ /* 0x080fe200030f0eff */
[----:B0-----:R-:W-:Y:S01]  /*dd50*/  IMAD R17, R17, UR73, RZ ;  /* 0x0000004911117c24 */ /* 0x001fe2000f8e02ff */
[-C--:B------:R-:W-:Y:S01]  /*dd60*/  LEA.HI.X.SX32 R13, R13, R28.reuse, 0x1, P4 ;  /* 0x0000001c0d0d7211 */ /* 0x080fe200020f0eff */
[----:B------:R-:W-:Y:S01]  /*dd70*/  STL [R1+0x7b8], R27 ;  /* 0x0007b81b01007387 */ /* 0x000fe20000100800 */
[----:B-1----:R-:W-:Y:S02]  /*dd80*/  PRMT R6, RZ, 0x7610, R6 ;  /* 0x00007610ff067816 */ /* 0x002fe40000000006 */
[----:B------:R-:W-:Y:S01]  /*dd90*/  LEA.HI.X.SX32 R15, R2, R28, 0x1, P3 ;  /* 0x0000001c020f7211 */ /* 0x000fe200018f0eff */
[C---:B------:R-:W-:Y:S01]  /*dda0*/  IMAD R2, R16.reuse, UR75, RZ ;  /* 0x0000004b10027c24 */ /* 0x040fe2000f8e02ff */
[C---:B------:R-:W-:Y:S01]  /*ddb0*/  ISETP.GE.AND P3, PT, R16.reuse, UR10, PT ;  /* 0x0000000a10007c0c */ /* 0x040fe2000bf66270 */
[----:B------:R0:W2:Y:S04]  /*ddc0*/  @!P2 LDG.E.U8 R3, desc[UR8][R8.64] ;  /* 0x000000080803a981 */ /* 0x0000a8000c1e1100 */
[----:B------:R1:W2:Y:S04]  /*ddd0*/  @!P1 LDG.E.U8 R10, desc[UR8][R12.64] ;  /* 0x000000080c0a9981 */ /* 0x0002a8000c1e1100 */
[----:B------:R1:W2:Y:S01]  /*dde0*/  @!P5 LDG.E.U8 R6, desc[UR8][R14.64] ;  /* 0x000000080e06d981 */ /* 0x0002a2000c1e1100 */
[----:B0-----:R-:W-:-:S02]  /*ddf0*/  LOP3.LUT R9, R16, 0x34, RZ, 0xfc, !PT ;  /* 0x0000003410097812 */ /* 0x001fc400078efcff */
[-C--:B------:R-:W-:Y:S01]  /*de00*/  IADD3 R8, P4, PT, R2, R29.reuse, RZ ;  /* 0x0000001d02087210 */ /* 0x080fe20007f9e0ff */
[----:B------:R-:W-:Y:S01]  /*de10*/  STL [R1+0x7cc], R27 ;  /* 0x0007cc1b01007387 */ /* 0x000fe20000100800 */
[-C--:B-1----:R-:W-:Y:S02]  /*de20*/  IADD3 R12, P2, PT, R17, R29.reuse, RZ ;  /* 0x0000001d110c7210 */ /* 0x082fe40007f5e0ff */
[----:B------:R-:W-:Y:S01]  /*de30*/  LOP3.LUT R14, R16, 0x30, RZ, 0xfc, !PT ;  /* 0x00000030100e7812 */ /* 0x000fe200078efcff */
[C---:B------:R-:W-:Y:S01]  /*de40*/  IMAD R15, R9.reuse, UR75, RZ ;  /* 0x0000004b090f7c24 */ /* 0x040fe2000f8e02ff */
[----:B------:R-:W-:Y:S01]  /*de50*/  PRMT R7, RZ, 0x7610, R7 ;  /* 0x00007610ff077816 */ /* 0x000fe20000000007 */
[----:B------:R-:W-:Y:S01]  /*de60*/  STL [R1+0x7d4], R27 ;  /* 0x0007d41b01007387 */ /* 0x000fe20000100800 */
[----:B------:R-:W-:Y:S02]  /*de70*/  ISETP.GE.AND P1, PT, R9, UR10, PT ;  /* 0x0000000a09007c0c */ /* 0x000fe4000bf26270 */
[-C--:B------:R-:W-:Y:S01]  /*de80*/  LEA.HI.X.SX32 R13, R17, R28.reuse, 0x1, P2 ;  /* 0x0000001c110d7211 */ /* 0x080fe200010f0eff */
[----:B------:R-:W-:Y:S01]  /*de90*/  STL [R1+0x7dc], R27 ;  /* 0x0007dc1b01007387 */ /* 0x000fe20000100800 */
[----:B------:R-:W-:Y:S01]  /*dea0*/  LEA.HI.X.SX32 R9, R2, R28, 0x1, P4 ;  /* 0x0000001c02097211 */ /* 0x000fe200020f0eff */
[C---:B------:R-:W-:Y:S01]  /*deb0*/  IMAD R2, R14.reuse, UR75, RZ ;  /* 0x0000004b0e027c24 */ /* 0x040fe2000f8e02ff */
[----:B------:R-:W-:Y:S01]  /*dec0*/  ISETP.GE.AND P2, PT, R14, UR10, PT ;  /* 0x0000000a0e007c0c */ /* 0x000fe2000bf46270 */
[----:B------:R0:W3:Y:S04]  /*ded0*/  @!P0 LDG.E.U8 R11, desc[UR8][R12.64] ;  /* 0x000000080c0b8981 */ /* 0x0000e8000c1e1100 */
[----:B------:R1:W3:Y:S01]  /*dee0*/  @!P3 LDG.E.U8 R7, desc[UR8][R8.64] ;  /* 0x000000080807b981 */ /* 0x0002e2000c1e1100 */
[-C--:B------:R-:W-:Y:S01]  /*def0*/  IADD3 R14, P3, PT, R2, R29.reuse, RZ ;  /* 0x0000001d020e7210 */ /* 0x080fe20007f7e0ff */
[----:B------:R-:W1:Y:S01]  /*df00*/  S2R R17, SR_TID.X ;  /* 0x0000000000117919 */ /* 0x000e620000002100 */
[----:B0-----:R-:W-:-:S02]  /*df10*/  IADD3 R12, P0, PT, R15, R29, RZ ;  /* 0x0000001d0f0c7210 */ /* 0x001fc40007f1e0ff */
[----:B------:R-:W-:Y:S01]  /*df20*/  LOP3.LUT R16, R16, 0x2c, RZ, 0xfc, !PT ;  /* 0x0000002c10107812 */ /* 0x000fe200078efcff */
[----:B------:R-:W-:Y:S01]  /*df30*/  STL [R1+0x7ec], R27 ;  /* 0x0007ec1b01007387 */ /* 0x000fe20000100800 */
[-C--:B------:R-:W-:Y:S02]  /*df40*/  LEA.HI.X.SX32 R13, R15, R28.reuse, 0x1, P0 ;  /* 0x0000001c0f0d7211 */ /* 0x080fe400000f0eff */
[----:B-1----:R-:W-:Y:S01]  /*df50*/  PRMT R8, RZ, 0x7610, R8 ;  /* 0x00007610ff087816 */ /* 0x002fe20000000008 */
[----:B------:R-:W-:Y:S01]  /*df60*/  STL [R1+0x7f8], R27 ;  /* 0x0007f81b01007387 */ /* 0x000fe20000100800 */
[----:B------:R-:W-:Y:S02]  /*df70*/  PRMT R9, RZ, 0x7610, R9 ;  /* 0x00007610ff097816 */ /* 0x000fe40000000009 */
[----:B------:R-:W-:Y:S01]  /*df80*/  LEA.HI.X.SX32 R15, R2, R28, 0x1, P3 ;  /* 0x0000001c020f7211 */ /* 0x000fe200018f0eff */
[----:B------:R-:W-:Y:S04]  /*df90*/  STL [R1+0x804], R27 ;  /* 0x0008041b01007387 */ /* 0x000fe80000100800 */
[----:B------:R0:W3:Y:S04]  /*dfa0*/  @!P1 LDG.E.U8 R8, desc[UR8][R12.64] ;  /* 0x000000080c089981 */ /* 0x0000e8000c1e1100 */
[----:B------:R1:W3:Y:S01]  /*dfb0*/  @!P2 LDG.E.U8 R9, desc[UR8][R14.64] ;  /* 0x000000080e09a981 */ /* 0x0002e2000c1e1100 */
[C---:B------:R-:W-:Y:S01]  /*dfc0*/  ISETP.GE.AND P1, PT, R16.reuse, UR10, PT ;  /* 0x0000000a10007c0c */ /* 0x040fe2000bf26270 */
[----:B------:R-:W-:-:S02]  /*dfd0*/  IMAD R2, R16, UR75, RZ ;  /* 0x0000004b10027c24 */ /* 0x000fc4000f8e02ff */
[----:B------:R-:W-:Y:S01]  /*dfe0*/  STL [R1+0x810], R27 ;  /* 0x0008101b01007387 */ /* 0x000fe20000100800 */
[----:B------:R-:W-:-:S03]  /*dff0*/  SHF.R.U32.HI R16, RZ, 0x4, R17 ;  /* 0x00000004ff107819 */ /* 0x000fc60000011611 */
[----:B------:R-:W-:Y:S01]  /*e000*/  STL [R1+0x81c], R27 ;  /* 0x00081c1b01007387 */ /* 0x000fe20000100800 */
[----:B------:R-:W-:-:S03]  /*e010*/  SGXT.U32 R16, R16, 0x2 ;  /* 0x000000021010781a */ /* 0x000fc60000000000 */
[----:B------:R-:W-:Y:S01]  /*e020*/  STL [R1+0x828], R27 ;  /* 0x0008281b01007387 */ /* 0x000fe20000100800 */
[----:B0-----:R-:W-:Y:S02]  /*e030*/  IADD3 R12, P0, PT, R2, R29, RZ ;  /* 0x0000001d020c7210 */ /* 0x001fe40007f1e0ff */
[C---:B-1----:R-:W-:Y:S01]  /*e040*/  LOP3.LUT R15, R16.reuse, 0x28, RZ, 0xfc, !PT ;  /* 0x00000028100f7812 */ /* 0x042fe200078efcff */
[----:B------:R-:W-:Y:S01]  /*e050*/  STL [R1+0x834], R27 ;  /* 0x0008341b01007387 */ /* 0x000fe20000100800 */
[----:B------:R-:W-:Y:S02]  /*e060*/  LOP3.LUT R14, R16, 0x38, RZ, 0xfc, !PT ;  /* 0x00000038100e7812 */ /* 0x000fe400078efcff */
[----:B------:R-:W-:Y:S01]  /*e070*/  SHF.R.U32.HI R17, RZ, 0x4, R17 ;  /* 0x00000004ff117819 */ /* 0x000fe20000011611 */
[----:B------:R-:W-:Y:S01]  /*e080*/  STL [R1+0x840], R27 ;  /* 0x0008401b01007387 */ /* 0x000fe20000100800 */
[----:B------:R-:W-:Y:S02]  /*e090*/  PRMT R20, RZ, 0x7610, R20 ;  /* 0x00007610ff147816 */ /* 0x000fe40000000014 */
[----:B------:R-:W-:Y:S01]  /*e0a0*/  LEA.HI.X.SX32 R13, R2, R28, 0x1, P0 ;  /* 0x0000001c020d7211 */ /* 0x000fe200000f0eff */
[----:B------:R-:W-:Y:S01]  /*e0b0*/  STL [R1+0x84c], R27 ;  /* 0x00084c1b01007387 */ /* 0x000fe20000100800 */
[C---:B------:R-:W-:Y:S01]  /*e0c0*/  ISETP.GE.AND P2, PT, R15.reuse, UR10, PT ;  /* 0x0000000a0f007c0c */ /* 0x040fe2000bf46270 */
[----:B------:R-:W-:-:S02]  /*e0d0*/  IMAD R15, R15, UR75, RZ ;  /* 0x0000004b0f0f7c24 */ /* 0x000fc4000f8e02ff */
[----:B------:R-:W-:Y:S01]  /*e0e0*/  STL [R1+0x858], R27 ;  /* 0x0008581b01007387 */ /* 0x000fe20000100800 */
[C---:B------:R-:W-:Y:S02]  /*e0f0*/  IMAD R2, R14.reuse, UR75, RZ ;  /* 0x0000004b0e027c24 */ /* 0x040fe4000f8e02ff */
[----:B------:R-:W-:Y:S01]  /*e100*/  VIADD R17, R17, 0x3c ;  /* 0x0000003c11117836 */ /* 0x000fe20000000000 */
[----:B------:R-:W-:Y:S01]  /*e110*/  STL [R1+0x864], R27 ;  /* 0x0008641b01007387 */ /* 0x000fe20000100800 */
[----:B------:R-:W-:-:S03]  /*e120*/  ISETP.GE.AND P3, PT, R14, UR10, PT ;  /* 0x0000000a0e007c0c */ /* 0x000fc6000bf66270 */
[----:B------:R-:W-:Y:S04]  /*e130*/  STL [R1+0x870], R27 ;  /* 0x0008701b01007387 */ /* 0x000fe80000100800 */
[----:B------:R-:W-:Y:S04]  /*e140*/  STL [R1+0x87c], R27 ;  /* 0x00087c1b01007387 */ /* 0x000fe80000100800 */
[----:B------:R0:W3:Y:S01]  /*e150*/  @!P1 LDG.E.U8 R20, desc[UR8][R12.64] ;  /* 0x000000080c149981 */ /* 0x0000e2000c1e1100 */
[----:B------:R-:W-:-:S03]  /*e160*/  IADD3 R14, P1, PT, R2, R29, RZ ;  /* 0x0000001d020e7210 */ /* 0x000fc60007f3e0ff */
[----:B------:R-:W-:Y:S01]  /*e170*/  STL [R1+0x888], R27 ;  /* 0x0008881b01007387 */ /* 0x000fe20000100800 */
[----:B------:R-:W-:-:S03]  /*e180*/  ISETP.GE.AND P4, PT, R17, UR10, PT ;  /* 0x0000000a11007c0c */ /* 0x000fc6000bf86270 */
[----:B------:R-:W-:Y:S01]  /*e190*/  STL [R1+0x894], R27 ;  /* 0x0008941b01007387 */ /* 0x000fe20000100800 */
[----:B0-----:R-:W-:-:S03]  /*e1a0*/  IADD3 R12, P0, PT, R15, R29, RZ ;  /* 0x0000001d0f0c7210 */ /* 0x001fc60007f1e0ff */
[----:B------:R-:W-:Y:S01]  /*e1b0*/  STL [R1+0x8a0], R27 ;  /* 0x0008a01b01007387 */ /* 0x000fe20000100800 */
[----:B------:R-:W-:Y:S01]  /*e1c0*/  IMAD R17, R17, UR75, RZ ;  /* 0x0000004b11117c24 */ /* 0x000fe2000f8e02ff */
[-C--:B------:R-:W-:Y:S02]  /*e1d0*/  LEA.HI.X.SX32 R13, R15, R28.reuse, 0x1, P0 ;  /* 0x0000001c0f0d7211 */ /* 0x080fe400000f0eff */
[----:B------:R-:W-:Y:S01]  /*e1e0*/  STL [R1+0x8ac], R27 ;  /* 0x0008ac1b01007387 */ /* 0x000fe20000100800 */
[----:B------:R-:W-:Y:S02]  /*e1f0*/  PRMT R22, RZ, 0x7610, R22 ;  /* 0x00007610ff167816 */ /* 0x000fe40000000016 */
[----:B------:R-:W-:Y:S01]  /*e200*/  LEA.HI.X.SX32 R15, R2, R28, 0x1, P1 ;  /* 0x0000001c020f7211 */ /* 0x000fe200008f0eff */
[----:B------:R-:W-:Y:S04]  /*e210*/  STL [R1+0x8b8], R27 ;  /* 0x0008b81b01007387 */ /* 0x000fe80000100800 */
[----:B------:R-:W-:Y:S01]  /*e220*/  STL [R1+0x8c4], R27 ;  /* 0x0008c41b01007387 */ /* 0x000fe20000100800 */
[----:B------:R-:W-:-:S03]  /*e230*/  IADD3 R16, P0, PT, R17, R29, RZ ;  /* 0x0000001d11107210 */ /* 0x000fc60007f1e0ff */
[----:B------:R-:W-:Y:S01]  /*e240*/  STL [R1+0x8d0], R27 ;  /* 0x0008d01b01007387 */ /* 0x000fe20000100800 */
[----:B------:R-:W0:Y:S01]  /*e250*/  S2R R2, SR_TID.X ;  /* 0x0000000000027919 */ /* 0x000e220000002100 */
[----:B------:R-:W1:Y:S02]  /*e260*/  S2UR UR74, SR_CgaCtaId ;  /* 0x00000000004a79c3 */ /* 0x000e640000008800 */
[----:B------:R-:W-:Y:S04]  /*e270*/  STL [R1+0x8dc], R27 ;  /* 0x0008dc1b01007387 */ /* 0x000fe80000100800 */
[----:B------:R-:W-:Y:S01]  /*e280*/  STL [R1+0x8e8], R27 ;  /* 0x0008e81b01007387 */ /* 0x000fe20000100800 */
[----:B------:R-:W-:-:S03]  /*e290*/  PRMT R21, RZ, 0x7610, R21 ;  /* 0x00007610ff157816 */ /* 0x000fc60000000015 */
[----:B------:R-:W-:Y:S01]  /*e2a0*/  STL [R1+0x8f4], R27 ;  /* 0x0008f41b01007387 */ /* 0x000fe20000100800 */
[----:B------:R-:W-:-:S03]  /*e2b0*/  LEA.HI.X.SX32 R17, R17, R28, 0x1, P0 ;  /* 0x0000001c11117211 */ /* 0x000fc600000f0eff */
[----:B------:R-:W-:Y:S04]  /*e2c0*/  STL [R1+0x900], R27 ;  /* 0x0009001b01007387 */ /* 0x000fe80000100800 */
[----:B------:R-:W-:Y:S04]  /*e2d0*/  STL [R1+0x7a8], R24 ;  /* 0x0007a81801007387 */ /* 0x000fe80000100800 */
[----:B------:R0:W3:Y:S04]  /*e2e0*/  @!P2 LDG.E.U8 R22, desc[UR8][R12.64] ;  /* 0x000000080c16a981 */ /* 0x0000e8000c1e1100 */
[----:B------:R-:W-:Y:S04]  /*e2f0*/  STL [R1+0x7c0], R24 ;  /* 0x0007c01801007387 */ /* 0x000fe80000100800 */
[----:B------:R-:W-:Y:S01]  /*e300*/  STL [R1+0x7e4], R24 ;  /* 0x0007e41801007387 */ /* 0x000fe20000100800 */
[----:B0-----:R-:W-:-:S03]  /*e310*/  PRMT R12, RZ, 0x7610, R12 ;  /* 0x00007610ff0c7816 */ /* 0x001fc6000000000c */
[----:B------:R-:W-:Y:S04]  /*e320*/  STL [R1+0x7f0], R24 ;  /* 0x0007f01801007387 */ /* 0x000fe80000100800 */
[----:B------:R-:W-:Y:S04]  /*e330*/  STL [R1+0x7fc], R24 ;  /* 0x0007fc1801007387 */ /* 0x000fe80000100800 */
[----:B------:R-:W-:Y:S04]  /*e340*/  STL [R1+0x808], R24 ;  /* 0x0008081801007387 */ /* 0x000fe80000100800 */
[----:B------:R-:W-:Y:S04]  /*e350*/  STL [R1+0x814], R24 ;  /* 0x0008141801007387 */ /* 0x000fe80000100800 */
[----:B------:R-:W-:Y:S04]  /*e360*/  STL [R1+0x820], R24 ;  /* 0x0008201801007387 */ /* 0x000fe80000100800 */
[----:B------:R-:W3:Y:S04]  /*e370*/  @!P3 LDG.E.U8 R21, desc[UR8][R14.64] ;  /* 0x000000080e15b981 */ /* 0x000ee8000c1e1100 */
[----:B------:R-:W3:Y:S04]  /*e380*/  @!P4 LDG.E.U8 R12, desc[UR8][R16.64] ;  /* 0x00000008100cc981 */ /* 0x000ee8000c1e1100 */
[----:B------:R-:W-:Y:S04]  /*e390*/  STL [R1+0x82c], R24 ;  /* 0x00082c1801007387 */ /* 0x000fe80000100800 */
        /* <DEDUP_REMOVED lines=8> */
[----:B------:R-:W-:Y:S01]  /*e420*/  STL [R1+0x898], R24 ;  /* 0x0008981801007387 */ /* 0x000fe20000100800 */
[----:B------:R-:W-:-:S03]  /*e430*/  UMOV UR73, 0x400 ;  /* 0x0000040000497882 */ /* 0x000fc60000000000 */
[----:B------:R-:W-:Y:S04]  /*e440*/  STL [R1+0x8a4], R24 ;  /* 0x0008a41801007387 */ /* 0x000fe80000100800 */
[----:B------:R-:W-:Y:S01]  /*e450*/  STL [R1+0x8b0], R24 ;  /* 0x0008b01801007387 */ /* 0x000fe20000100800 */
[----:B-1----:R-:W-:-:S03]  /*e460*/  ULEA UR73, UR74, UR73, 0x18 ;  /* 0x000000494a497291 */ /* 0x002fc6000f8ec0ff */
[----:B------:R-:W-:Y:S04]  /*e470*/  STL [R1+0x8bc], R24 ;  /* 0x0008bc1801007387 */ /* 0x000fe80000100800 */
[----:B------:R-:W-:Y:S04]  /*e480*/  STL [R1+0x8c8], R24 ;  /* 0x0008c81801007387 */ /* 0x000fe80000100800 */
[----:B------:R-:W-:Y:S04]  /*e490*/  STL [R1+0x8d4], R24 ;  /* 0x0008d41801007387 */ /* 0x000fe80000100800 */
[----:B------:R-:W-:Y:S01]  /*e4a0*/  STL [R1+0x8e0], R24 ;  /* 0x0008e01801007387 */ /* 0x000fe20000100800 */
[----:B------:R-:W-:Y:S01]  /*e4b0*/  LOP3.LUT R2, R2, 0x3f, RZ, 0xc0, !PT ;  /* 0x0000003f02027812 */ /* 0x000fe200078ec0ff */
[----:B------:R-:W-:Y:S06]  /*e4c0*/  BAR.SYNC.DEFER_BLOCKING 0x0 ;  /* 0x0000000000007b1d */ /* 0x000fec0000010000 */
[----:B------:R-:W-:Y:S04]  /*e4d0*/  STL [R1+0x8ec], R24 ;  /* 0x0008ec1801007387 */ /* 0x000fe80000100800 */
[----:B------:R-:W-:Y:S04]  /*e4e0*/  STL [R1+0x8f8], R24 ;  /* 0x0008f81801007387 */ /* 0x000fe80000100800 */
[----:B------:R-:W-:Y:S04]  /*e4f0*/  STL [R1+0x904], R24 ;  /* 0x0009041801007387 */ /* 0x000fe80000100800 */
[----:B------:R-:W-:Y:S04]  /*e500*/  STL [R1+0x7a4], R25 ;  /* 0x0007a41901007387 */ /* 0x000fe80000100800 */
[----:B------:R-:W-:Y:S01]  /*e510*/  STL [R1+0x7b4], R25 ;  /* 0x0007b41901007387 */ /* 0x000fe20000100800 */
[----:B------:R-:W-:-:S03]  /*e520*/  LOP3.LUT R13, R2, 0x8, RZ, 0x3c, !PT ;  /* 0x00000008020d7812 */ /* 0x000fc600078e3cff */
[----:B------:R-:W-:Y:S04]  /*e530*/  STL [R1+0x7c4], R25 ;  /* 0x0007c41901007387 */ /* 0x000fe80000100800 */
[----:B------:R-:W-:Y:S04]  /*e540*/  STL [R1+0x7a0], R26 ;  /* 0x0007a01a01007387 */ /* 0x000fe80000100800 */
[----:B------:R-:W-:Y:S04]  /*e550*/  STL [R1+0x5f0], R29 ;  /* 0x0005f01d01007387 */ /* 0x000fe80000100800 */
[----:B------:R-:W-:Y:S04]  /*e560*/  STL [R1+0x5ec], R28 ;  /* 0x0005ec1c01007387 */ /* 0x000fe80000100800 */
[----:B--2---:R0:W-:Y:S04]  /*e570*/  STS.U8 [R2+UR73+0x240], R6 ;  /* 0x0002400602007988 */ /* 0x0041e80008000049 */
[----:B----4-:R-:W-:Y:S04]  /*e580*/  STS.U8 [R2+UR73+0x40], R19 ;  /* 0x0000401302007988 */ /* 0x010fe80008000049 */
[----:B0-----:R-:W2:Y:S04]  /*e590*/  LDL R6, [R1+0x5a4] ;  /* 0x0005a40001067983 */ /* 0x001ea80000100800 */
[----:B---3--:R0:W-:Y:S04]  /*e5a0*/  STS.U8 [R2+UR73+0x100], R18 ;  /* 0x0001001202007988 */ /* 0x0081e80008000049 */
[----:B------:R-:W-:Y:S04]  /*e5b0*/  STS.U8 [R2+UR73+0x200], R10 ;  /* 0x0002000a02007988 */ /* 0x000fe80008000049 */
[----:B------:R-:W-:Y:S04]  /*e5c0*/  STS.U8 [R2+UR73+0x140], R11 ;  /* 0x0001400b02007988 */ /* 0x000fe80008000049 */
[----:B------:R1:W-:Y:S04]  /*e5d0*/  STS.U8 [R2+UR73], R7 ;  /* 0x0000000702007988 */ /* 0x0003e80008000049 */
[----:B------:R-:W-:Y:S04]  /*e5e0*/  STS.U8 [R2+UR73+0x340], R8 ;  /* 0x0003400802007988 */ /* 0x000fe80008000049 */
[----:B------:R3:W-:Y:S04]  /*e5f0*/  STS.U8 [R2+UR73+0x300], R9 ;  /* 0x0003000902007988 */ /* 0x0007e80008000049 */
[----:B------:R4:W-:Y:S01]  /*e600*/  STS.U8 [R13+UR73+0xc0], R5 ;  /* 0x0000c0050d007988 */ /* 0x0009e20008000049 */
[C---:B0-----:R-:W-:Y:S01]  /*e610*/  IMAD R18, R2.reuse, UR76, RZ ;  /* 0x0000004c02127c24 */ /* 0x041fe2000f8e02ff */
[----:B------:R-:W-:-:S02]  /*e620*/  ISETP.GE.AND P0, PT, R2, UR10, PT ;  /* 0x0000000a02007c0c */ /* 0x000fc4000bf06270 */
[----:B-1----:R-:W2:Y:S01]  /*e630*/  LDL R7, [R1+0x2b4] ;  /* 0x0002b40001077983 */ /* 0x002ea20000100800 */
[----:B------:R-:W-:-:S03]  /*e640*/  PRMT R23, RZ, 0x7610, R23 ;  /* 0x00007610ff177816 */ /* 0x000fc60000000017 */
[----:B---3--:R-:W3:Y:S04]  /*e650*/  LDL R9, [R1+0x2c4] ;  /* 0x0002c40001097983 */ /* 0x008ee80000100800 */
[----:B----4-:R-:W4:Y:S04]  /*e660*/  LDL R5, [R1+0x5a0] ;  /* 0x0005a00001057983 */ /* 0x010f280000100800 */
[----:B------:R0:W-:Y:S04]  /*e670*/  STS.U8 [R13+UR73+0x80], R0 ;  /* 0x000080000d007988 */ /* 0x0001e80008000049 */
[----:B------:R2:W-:Y:S04]  /*e680*/  STS.U8 [R13+UR73+0x180], R4 ;  /* 0x000180040d007988 */ /* 0x0005e80008000049 */
[----:B------:R-:W-:Y:S01]  /*e690*/  STS.U8 [R13+UR73+0x1c0], R3 ;  /* 0x0001c0030d007988 */ /* 0x000fe20008000049 */
[----:B0-----:R-:W-:-:S03]  /*e6a0*/  SHF.R.S32.HI R0, RZ, 0x1f, R18 ;  /* 0x0000001fff007819 */ /* 0x001fc60000011412 */
[----:B------:R-:W3:Y:S04]  /*e6b0*/  LDL R8, [R1+0x2cc] ;  /* 0x0002cc0001087983 */ /* 0x000ee80000100800 */
[----:B------:R-:W-:Y:S04]  /*e6c0*/  STS.U8 [R13+UR73+0x2c0], R20 ;  /* 0x0002c0140d007988 */ /* 0x000fe80008000049 */
[----:B------:R-:W-:Y:S04]  /*e6d0*/  STS.U8 [R13+UR73+0x280], R22 ;  /* 0x000280160d007988 */ /* 0x000fe80008000049 */
[----:B------:R-:W-:Y:S04]  /*e6e0*/  STS.U8 [R13+UR73+0x380], R21 ;  /* 0x000380150d007988 */ /* 0x000fe80008000049 */
[----:B------:R-:W-:Y:S01]  /*e6f0*/  STS.U8 [R13+UR73+0x3c0], R12 ;  /* 0x0003c00c0d007988 */ /* 0x000fe20008000049 */
[----:B--2---:R-:W-:-:S05]  /*e700*/  IADD3 R4, P2, PT, R18, R6, RZ ;  /* 0x0000000612047210 */ /* 0x004fca0007f5e0ff */
[----:B----4-:R-:W-:Y:S01]  /*e710*/  IMAD.X R5, R0, 0x1, R5, P2 ;  /* 0x0000000100057824 */ /* 0x010fe200010e0605 */
[----:B------:R-:W-:Y:S06]  /*e720*/  BAR.SYNC.DEFER_BLOCKING 0x0 ;  /* 0x0000000000007b1d */ /* 0x000fec0000010000 */
[----:B------:R-:W2:Y:S01]  /*e730*/  @!P0 LDG.E.U8 R23, desc[UR8][R4.64] ;  /* 0x0000000804178981 */ /* 0x000ea2000c1e1100 */
[----:B------:R-:W-:-:S03]  /*e740*/  IADD3 R6, P1, PT, R18, R7, RZ ;  /* 0x0000000712067210 */ /* 0x000fc60007f3e0ff */
[----:B------:R-:W4:Y:S01]  /*e750*/  LDL R7, [R1+0x2b0] ;  /* 0x0002b00001077983 */ /* 0x000f220000100800 */
[----:B------:R-:W-:-:S03]  /*e760*/  PRMT R28, RZ, 0x7610, R28 ;  /* 0x00007610ff1c7816 */ /* 0x000fc6000000001c */
[----:B--2---:R0:W-:Y:S04]  /*e770*/  STL [R1+0x25c], R23 ;  /* 0x00025c1701007387 */ /* 0x0041e80000100800 */
[----:B0-----:R-:W2:Y:S04]  /*e780*/  LDL.LU R23, [R1+0x90c] ;  /* 0x00090c0001177983 */ /* 0x001ea80000300800 */
[----:B------:R-:W2:Y:S01]  /*e790*/  LDL R5, [R1+0x2bc] ;  /* 0x0002bc0001057983 */ /* 0x000ea20000100800 */
[----:B----4-:R-:W-:-:S05]  /*e7a0*/  IMAD.X R7, R0, 0x1, R7, P1 ;  /* 0x0000000100077824 */ /* 0x010fca00008e0607 */
[----:B------:R-:W4:Y:S01]  /*e7b0*/  @!P0 LDG.E.U8 R28, desc[UR8][R6.64] ;  /* 0x00000008061c8981 */ /* 0x000f22000c1e1100 */
[----:B--2---:R-:W-:-:S03]  /*e7c0*/  IADD3 R4, P1, PT, R18, R5, RZ ;  /* 0x0000000512047210 */ /* 0x004fc60007f3e0ff */
[----:B------:R-:W2:Y:S01]  /*e7d0*/  LDL R5, [R1+0x2b8] ;  /* 0x0002b80001057983 */ /* 0x000ea20000100800 */
[----:B------:R-:W-:-:S03]  /*e7e0*/  PRMT R23, RZ, 0x7610, R23 ;  /* 0x00007610ff177816 */ /* 0x000fc60000000017 */
[----:B----4-:R-:W-:Y:S01]  /*e7f0*/  STL [R1+0x718], R28 ;  /* 0x0007181c01007387 */ /* 0x010fe20000100800 */
[----:B---3--:R-:W-:-:S03]  /*e800*/  IADD3 R6, P2, PT, R18, R9, RZ ;  /* 0x0000000912067210 */ /* 0x008fc60007f5e0ff */
[----:B------:R-:W3:Y:S04]  /*e810*/  LDL R7, [R1+0x2c0] ;  /* 0x0002c00001077983 */ /* 0x000ee80000100800 */
[----:B------:R-:W4:Y:S01]  /*e820*/  LDL R9, [R1+0x2c8] ;  /* 0x0002c80001097983 */ /* 0x000f220000100800 */
[----:B--2---:R-:W-:-:S05]  /*e830*/  IMAD.X R5, R0, 0x1, R5, P1 ;  /* 0x0000000100057824 */ /* 0x004fca00008e0605 */
[----:B------:R-:W2:Y:S01]  /*e840*/  @!P0 LDG.E.U8 R23, desc[UR8][R4.64] ;  /* 0x0000000804178981 */ /* 0x000ea2000c1e1100 */
[----:B------:R-:W-:Y:S02]  /*e850*/  IADD3 R8, P3, PT, R18, R8, RZ ;  /* 0x0000000812087210 */ /* 0x000fe40007f7e0ff */
[----:B------:R-:W-:Y:S01]  /*e860*/  PRMT R24, RZ, 0x7610, R24 ;  /* 0x00007610ff187816 */ /* 0x000fe20000000018 */
[C---:B---3--:R-:W-:Y:S01]  /*e870*/  IMAD.X R7, R0.reuse, 0x1, R7, P2 ;  /* 0x0000000100077824 */ /* 0x048fe200010e0607 */
[----:B------:R-:W-:Y:S01]  /*e880*/  PRMT R27, RZ, 0x7610, R27 ;  /* 0x00007610ff1b7816 */ /* 0x000fe2000000001b */
[----:B----4-:R-:W-:-:S03]  /*e890*/  IMAD.X R9, R0, 0x1, R9, P3 ;  /* 0x0000000100097824 */ /* 0x010fc600018e0609 */
[----:B------:R-:W3:Y:S04]  /*e8a0*/  @!P0 LDG.E.U8 R24, desc[UR8][R6.64] ;  /* 0x0000000806188981 */ /* 0x000ee8000c1e1100 */
[----:B------:R-:W4:Y:S04]  /*e8b0*/  @!P0 LDG.E.U8 R27, desc[UR8][R8.64] ;  /* 0x00000008081b8981 */ /* 0x000f28000c1e1100 */
[----:B--2---:R0:W-:Y:S04]  /*e8c0*/  STL [R1+0x254], R23 ;  /* 0x0002541701007387 */ /* 0x0041e80000100800 */
[----:B0-----:R-:W2:Y:S04]  /*e8d0*/  LDL.LU R23, [R1+0x908] ;  /* 0x0009080001177983 */ /* 0x001ea80000300800 */
[----:B------:R-:W2:Y:S04]  /*e8e0*/  LDL R5, [R1+0x2d4] ;  /* 0x0002d40001057983 */ /* 0x000ea80000100800 */
[----:B---3--:R0:W-:Y:S04]  /*e8f0*/  STL [R1+0x258], R24 ;  /* 0x0002581801007387 */ /* 0x0081e80000100800 */
[----:B0-----:R-:W3:Y:S04]  /*e900*/  LDL.LU R24, [R1+0x904] ;  /* 0x0009040001187983 */ /* 0x001ee80000300800 */
[----:B------:R-:W3:Y:S04]  /*e910*/  LDL R7, [R1+0x2dc] ;  /* 0x0002dc0001077983 */ /* 0x000ee80000100800 */
[----:B----4-:R0:W-:Y:S04]  /*e920*/  STL [R1+0x250], R27 ;  /* 0x0002501b01007387 */ /* 0x0101e80000100800 */
[----:B0-----:R-:W4:Y:S04]  /*e930*/  LDL.LU R27, [R1+0x900] ;  /* 0x00090000011b7983 */ /* 0x001f280000300800 */
[----:B------:R-:W4:Y:S01]  /*e940*/  LDL R9, [R1+0x2e4] ;  /* 0x0002e40001097983 */ /* 0x000f220000100800 */
[----:B--2---:R-:W-:-:S03]  /*e950*/  IADD3 R4, P1, PT, R18, R5, RZ ;  /* 0x0000000512047210 */ /* 0x004fc60007f3e0ff */
[----:B------:R-:W2:Y:S01]  /*e960*/  LDL R5, [R1+0x2d0] ;  /* 0x0002d00001057983 */ /* 0x000ea20000100800 */
[----:B------:R-:W-:Y:S02]  /*e970*/  PRMT R23, RZ, 0x7610, R23 ;  /* 0x00007610ff177816 */ /* 0x000fe40000000017 */
[C---:B---3--:R-:W-:Y:S02]  /*e980*/  IADD3 R6, P2, PT, R18.reuse, R7, RZ ;  /* 0x0000000712067210 */ /* 0x048fe40007f5e0ff */
[----:B------:R-:W3:Y:S01]  /*e990*/  LDL R7, [R1+0x2d8] ;  /* 0x0002d80001077983 */ /* 0x000ee20000100800 */
[----:B----4-:R-:W-:-:S03]  /*e9a0*/  IADD3 R8, P3, PT, R18, R9, RZ ;  /* 0x0000000912087210 */ /* 0x010fc60007f7e0ff */
[----:B------:R-:W4:Y:S01]  /*e9b0*/  LDL R9, [R1+0x2e0] ;  /* 0x0002e00001097983 */ /* 0x000f220000100800 */
[----:B--2---:R-:W-:-:S05]  /*e9c0*/  IMAD.X R5, R0, 0x1, R5, P1 ;  /* 0x0000000100057824 */ /* 0x004fca00008e0605 */
[----:B------:R-:W2:Y:S01]  /*e9d0*/  @!P0 LDG.E.U8 R23, desc[UR8][R4.64] ;  /* 0x0000000804178981 */ /* 0x000ea2000c1e1100 */
[----:B------:R-:W-:Y:S02]  /*e9e0*/  PRMT R24, RZ, 0x7610, R24 ;  /* 0x00007610ff187816 */ /* 0x000fe40000000018 */
[----:B------:R-:W-:Y:S01]  /*e9f0*/  PRMT R27, RZ, 0x7610, R27 ;  /* 0x00007610ff1b7816 */ /* 0x000fe2000000001b */
[----:B---3--:R-:W-:-:S05]  /*ea00*/  IMAD.X R7, R0, 0x1, R7, P2 ;  /* 0x0000000100077824 */ /* 0x008fca00010e0607 */
[----:B------:R-:W3:Y:S01]  /*ea10*/  @!P0 LDG.E.U8 R24, desc[UR8][R6.64] ;  /* 0x0000000806188981 */ /* 0x000ee2000c1e1100 */
[----:B----4-:R-:W-:-:S05]  /*ea20*/  IMAD.X R9, R0, 0x1, R9, P3 ;  /* 0x0000000100097824 */ /* 0x010fca00018e0609 */
        /* <DEDUP_REMOVED lines=268> */
[----:B------:R-:W2:Y:S04]  /*faf0*/  LDL R7, [R1+0x40c] ;  /* 0x00040c0001077983 */ /* 0x000ea80000100800 */
[----:B---3--:R-:W-:Y:S04]  /*fb00*/  STL [R1+0x71c], R28 ;  /* 0x00071c1c01007387 */ /* 0x008fe80000100800 */
[----:B----4-:R0:W-:Y:S04]  /*fb10*/  STL [R1+0x1a0], R24 ;  /* 0x0001a01801007387 */ /* 0x0101e80000100800 */
[----:B0-----:R-:W3:Y:S04]  /*fb20*/  LDL.LU R24, [R1+0x874] ;  /* 0x0008740001187983 */ /* 0x001ee80000300800 */
[----:B------:R-:W4:Y:S01]  /*fb30*/  LDL R9, [R1+0x414] ;  /* 0x0004140001097983 */ /* 0x000f220000100800 */
[----:B--2---:R-:W-:-:S03]  /*fb40*/  IADD3 R4, P1, PT, R18, R5, RZ ;  /* 0x0000000512047210 */ /* 0x004fc60007f3e0ff */
[----:B------:R-:W2:Y:S01]  /*fb50*/  LDL R5, [R1+0x400] ;  /* 0x0004000001057983 */ /* 0x000ea20000100800 */
[----:B------:R-:W-:-:S03]  /*fb60*/  IADD3 R6, P2, PT, R18, R7, RZ ;  /* 0x0000000712067210 */ /* 0x000fc60007f5e0ff */
[----:B------:R-:W3:Y:S01]  /*fb70*/  LDL R7, [R1+0x408] ;  /* 0x0004080001077983 */ /* 0x000ee20000100800 */
[----:B------:R-:W-:Y:S02]  /*fb80*/  PRMT R27, RZ, 0x7610, R27 ;  /* 0x00007610ff1b7816 */ /* 0x000fe4000000001b */
[----:B------:R-:W-:Y:S02]  /*fb90*/  PRMT R23, RZ, 0x7610, R23 ;  /* 0x00007610ff177816 */ /* 0x000fe40000000017 */
[----:B----4-:R-:W-:Y:S02]  /*fba0*/  IADD3 R8, P3, PT, R18, R9, RZ ;  /* 0x0000000912087210 */ /* 0x010fe40007f7e0ff */
[----:B------:R-:W4:Y:S01]  /*fbb0*/  LDL R9, [R1+0x410] ;  /* 0x0004100001097983 */ /* 0x000f220000100800 */
[C---:B--2---:R-:W-:Y:S02]  /*fbc0*/  IMAD.X R5, R0.reuse, 0x1, R5, P1 ;  /* 0x0000000100057824 */ /* 0x044fe400008e0605 */
[----:B---3--:R-:W-:-:S03]  /*fbd0*/  IMAD.X R7, R0, 0x1, R7, P2 ;  /* 0x0000000100077824 */ /* 0x008fc600010e0607 */
[----:B------:R-:W2:Y:S04]  /*fbe0*/  @!P0 LDG.E.U8 R27, desc[UR8][R4.64] ;  /* 0x00000008041b8981 */ /* 0x000ea8000c1e1100 */
[----:B------:R-:W3:Y:S01]  /*fbf0*/  @!P0 LDG.E.U8 R23, desc[UR8][R6.64] ;  /* 0x0000000806178981 */ /* 0x000ee2000c1e1100 */
[----:B------:R-:W-:Y:S01]  /*fc00*/  PRMT R24, RZ, 0x7610, R24 ;  /* 0x00007610ff187816 */ /* 0x000fe20000000018 */
        /* <DEDUP_REMOVED lines=13> */
[----:B---3--:R-:W-:-:S03]  /*fce0*/  IADD3 R6, P2, PT, R18, R7, RZ ;  /* 0x0000000712067210 */ /* 0x008fc60007f5e0ff */
[----:B------:R-:W3:Y:S01]  /*fcf0*/  LDL R7, [R1+0x420] ;  /* 0x0004200001077983 */ /* 0x000ee20000100800 */
[----:B------:R-:W-:Y:S02]  /*fd00*/  PRMT R27, RZ, 0x7610, R27 ;  /* 0x00007610ff1b7816 */ /* 0x000fe4000000001b */
[----:B------:R-:W-:Y:S02]  /*fd10*/  PRMT R23, RZ, 0x7610, R23 ;  /* 0x00007610ff177816 */ /* 0x000fe40000000017 */
[----:B----4-:R-:W-:Y:S02]  /*fd20*/  IADD3 R8, P3, PT, R18, R9, RZ ;  /* 0x0000000912087210 */ /* 0x010fe40007f7e0ff */
[----:B------:R-:W4:Y:S01]  /*fd30*/  LDL R9, [R1+0x428] ;  /* 0x0004280001097983 */ /* 0x000f220000100800 */
[----:B--2---:R-:W-:-:S05]  /*fd40*/  IMAD.X R5, R0, 0x1, R5, P1 ;  /* 0x0000000100057824 */ /* 0x004fca00008e0605 */
[----:B------:R-:W2:Y:S01]  /*fd50*/  @!P0 LDG.E.U8 R27, desc[UR8][R4.64] ;  /* 0x00000008041b8981 */ /* 0x000ea2000c1e1100 */
[----:B---3--:R-:W-:-:S05]  /*fd60*/  IMAD.X R7, R0, 0x1, R7, P2 ;  /* 0x0000000100077824 */ /* 0x008fca00010e0607 */
        /* <DEDUP_REMOVED lines=250> */
[----:B------:R-:W3:Y:S04]  /*10d10*/  LDL R9, [R1+0x54c] ;  /* 0x00054c0001097983 */ /* 0x000ee80000100800 */
[----:B----4-:R-:W-:Y:S01]  /*10d20*/  STL [R1+0x720], R28 ;  /* 0x0007201c01007387 */ /* 0x010fe20000100800 */
[----:B--2---:R-:W-:-:S03]  /*10d30*/  IADD3 R4, P1, PT, R18, R5, RZ ;  /* 0x0000000512047210 */ /* 0x004fc60007f3e0ff */
[----:B------:R-:W2:Y:S01]  /*10d40*/  LDL R5, [R1+0x538] ;  /* 0x0005380001057983 */ /* 0x000ea20000100800 */
[----:B---3--:R-:W-:-:S03]  /*10d50*/  IADD3 R6, P2, PT, R18, R7, RZ ;  /* 0x0000000712067210 */ /* 0x008fc60007f5e0ff */
[----:B------:R-:W3:Y:S01]  /*10d60*/  LDL R7, [R1+0x540] ;  /* 0x0005400001077983 */ /* 0x000ee20000100800 */
[----:B------:R-:W-:-:S03]  /*10d70*/  IADD3 R8, P3, PT, R18, R9, RZ ;  /* 0x0000000912087210 */ /* 0x000fc60007f7e0ff */
[----:B------:R-:W4:Y:S01]  /*10d80*/  LDL R9, [R1+0x548] ;  /* 0x0005480001097983 */ /* 0x000f220000100800 */
[----:B------:R-:W-:Y:S02]  /*10d90*/  PRMT R24, RZ, 0x7610, R24 ;  /* 0x00007610ff187816 */ /* 0x000fe40000000018 */
[----:B------:R-:W-:Y:S02]  /*10da0*/  PRMT R23, RZ, 0x7610, R23 ;  /* 0x00007610ff177816 */ /* 0x000fe40000000017 */
[----:B------:R-:W-:Y:S01]  /*10db0*/  PRMT R27, RZ, 0x7610, R27 ;  /* 0x00007610ff1b7816 */ /* 0x000fe2000000001b */
[----:B--2---:R-:W-:-:S05]  /*10dc0*/  IMAD.X R5, R0, 0x1, R5, P1 ;  /* 0x0000000100057824 */ /* 0x004fca00008e0605 */
[----:B------:R-:W2:Y:S01]  /*10dd0*/  @!P0 LDG.E.U8 R24, desc[UR8][R4.64] ;  /* 0x0000000804188981 */ /* 0x000ea2000c1e1100 */
[C---:B---3--:R-:W-:Y:S02]  /*10de0*/  IMAD.X R7, R0.reuse, 0x1, R7, P2 ;  /* 0x0000000100077824 */ /* 0x048fe400010e0607 */
[----:B----4-:R-:W-:-:S03]  /*10df0*/  IMAD.X R9, R0, 0x1, R9, P3 ;  /* 0x0000000100097824 */ /* 0x010fc600018e0609 */
[----:B------:R-:W3:Y:S04]  /*10e00*/  @!P0 LDG.E.U8 R23, desc[UR8][R6.64] ;  /* 0x0000000806178981 */ /* 0x000ee8000c1e1100 */
[----:B------:R-:W4:Y:S04]  /*10e10*/  @!P0 LDG.E.U8 R27, desc[UR8][R8.64] ;  /* 0x00000008081b8981 */ /* 0x000f28000c1e1100 */
[----:B--2---:R0:W-:Y:S04]  /*10e20*/  STL [R1+0xa4], R24 ;  /* 0x0000a41801007387 */ /* 0x0041e80000100800 */
[----:B0-----:R-:W2:Y:S04]  /*10e30*/  LDL.LU R24, [R1+0x7e4] ;  /* 0x0007e40001187983 */ /* 0x001ea80000300800 */
[----:B------:R-:W2:Y:S04]  /*10e40*/  LDL R4, [R1+0x55c] ;  /* 0x00055c0001047983 */ /* 0x000ea80000100800 */
[----:B------:R-:W2:Y:S04]  /*10e50*/  LDL R5, [R1+0x564] ;  /* 0x0005640001057983 */ /* 0x000ea80000100800 */
[----:B---3--:R0:W-:Y:S04]  /*10e60*/  STL [R1+0xa8], R23 ;  /* 0x0000a81701007387 */ /* 0x0081e80000100800 */
[----:B0-----:R-:W3:Y:S04]  /*10e70*/  LDL.LU R23, [R1+0x7e0] ;  /* 0x0007e00001177983 */ /* 0x001ee80000300800 */
[----:B------:R-:W3:Y:S04]  /*10e80*/  LDL R7, [R1+0x554] ;  /* 0x0005540001077983 */ /* 0x000ee80000100800 */
[----:B----4-:R0:W-:Y:S04]  /*10e90*/  STL [R1+0xa0], R27 ;  /* 0x0000a01b01007387 */ /* 0x0101e80000100800 */
[----:B0-----:R-:W4:Y:S04]  /*10ea0*/  LDL.LU R27, [R1+0x7dc] ;  /* 0x0007dc00011b7983 */ /* 0x001f280000300800 */
[----:B------:R-:W4:Y:S01]  /*10eb0*/  LDL R9, [R1+0x550] ;  /* 0x0005500001097983 */ /* 0x000f220000100800 */
[----:B--2---:R-:W-:-:S02]  /*10ec0*/  IADD3 R6, P2, PT, R18, R4, RZ ;  /* 0x0000000412067210 */ /* 0x004fc40007f5e0ff */
[C---:B------:R-:W-:Y:S02]  /*10ed0*/  IADD3 R4, P3, PT, R18.reuse, R5, RZ ;  /* 0x0000000512047210 */ /* 0x040fe40007f7e0ff */
[----:B------:R-:W2:Y:S01]  /*10ee0*/  LDL R5, [R1+0x560] ;  /* 0x0005600001057983 */ /* 0x000ea20000100800 */
[----:B---3--:R-:W-:Y:S02]  /*10ef0*/  PRMT R23, RZ, 0x7610, R23 ;  /* 0x00007610ff177816 */ /* 0x008fe40000000017 */
[----:B------:R-:W-:Y:S02]  /*10f00*/  IADD3 R8, P1, PT, R18, R7, RZ ;  /* 0x0000000712087210 */ /* 0x000fe40007f3e0ff */
[----:B------:R-:W3:Y:S03]  /*10f10*/  LDL R7, [R1+0x558] ;  /* 0x0005580001077983 */ /* 0x000ee60000100800 */
[----:B----4-:R-:W-:-:S05]  /*10f20*/  IMAD.X R9, R0, 0x1, R9, P1 ;  /* 0x0000000100097824 */ /* 0x010fca00008e0609 */
[----:B------:R-:W4:Y:S01]  /*10f30*/  @!P0 LDG.E.U8 R23, desc[UR8][R8.64] ;  /* 0x0000000808178981 */ /* 0x000f22000c1e1100 */
[----:B------:R-:W-:Y:S02]  /*10f40*/  PRMT R3, RZ, 0x7610, R3 ;  /* 0x00007610ff037816 */ /* 0x000fe40000000003 */
[----:B------:R-:W-:Y:S01]  /*10f50*/  PRMT R27, RZ, 0x7610, R27 ;  /* 0x00007610ff1b7816 */ /* 0x000fe2000000001b */
[----:B--2---:R-:W-:-:S05]  /*10f60*/  IMAD.X R5, R0, 0x1, R5, P3 ;  /* 0x0000000100057824 */ /* 0x004fca00018e0605 */
[----:B------:R-:W2:Y:S01]  /*10f70*/  @!P0 LDG.E.U8 R27, desc[UR8][R4.64] ;  /* 0x00000008041b8981 */ /* 0x000ea2000c1e1100 */
[----:B---3--:R-:W-:-:S05]  /*10f80*/  IMAD.X R7, R0, 0x1, R7, P2 ;  /* 0x0000000100077824 */ /* 0x008fca00010e0607 */
[----:B------:R-:W3:Y:S04]  /*10f90*/  @!P0 LDG.E.U8 R3, desc[UR8][R6.64] ;  /* 0x0000000806038981 */ /* 0x000ee8000c1e1100 */
[----:B----4-:R0:W-:Y:S04]  /*10fa0*/  STL [R1+0x9c], R23 ;  /* 0x00009c1701007387 */ /* 0x0101e80000100800 */
[----:B0-----:R-:W4:Y:S04]  /*10fb0*/  LDL.LU R23, [R1+0x7d8] ;  /* 0x0007d80001177983 */ /* 0x001f280000300800 */
[----:B------:R-:W4:Y:S04]  /*10fc0*/  LDL R9, [R1+0x56c] ;  /* 0x00056c0001097983 */ /* 0x000f280000100800 */
[----:B------:R-:W4:Y:S04]  /*10fd0*/  LDL R7, [R1+0x574] ;  /* 0x0005740001077983 */ /* 0x000f280000100800 */
[----:B---3--:R-:W-:Y:S04]  /*10fe0*/  STL [R1+0x798], R3 ;  /* 0x0007980301007387 */ /* 0x008fe80000100800 */
[----:B--2---:R0:W-:Y:S04]  /*10ff0*/  STL [R1+0x98], R27 ;  /* 0x0000981b01007387 */ /* 0x0041e80000100800 */
[----:B0-----:R-:W2:Y:S04]  /*11000*/  LDL.LU R27, [R1+0x7d4] ;  /* 0x0007d400011b7983 */ /* 0x001ea80000300800 */
[----:B------:R-:W3:Y:S01]  /*11010*/  LDL R5, [R1+0x57c] ;  /* 0x00057c0001057983 */ /* 0x000ee20000100800 */
[----:B----4-:R-:W-:-:S03]  /*11020*/  IADD3 R8, P1, PT, R18, R9, RZ ;  /* 0x0000000912087210 */ /* 0x010fc60007f3e0ff */
[----:B------:R-:W4:Y:S01]  /*11030*/  LDL R9, [R1+0x568] ;  /* 0x0005680001097983 */ /* 0x000f220000100800 */
[----:B------:R-:W-:Y:S02]  /*11040*/  PRMT R23, RZ, 0x7610, R23 ;  /* 0x00007610ff177816 */ /* 0x000fe40000000017 */
[C---:B------:R-:W-:Y:S02]  /*11050*/  IADD3 R6, P2, PT, R18.reuse, R7, RZ ;  /* 0x0000000712067210 */ /* 0x040fe40007f5e0ff */
[----:B------:R-:W2:Y:S01]  /*11060*/  LDL R7, [R1+0x570] ;  /* 0x0005700001077983 */ /* 0x000ea20000100800 */
[----:B---3--:R-:W-:-:S03]  /*11070*/  IADD3 R4, P3, PT, R18, R5, RZ ;  /* 0x0000000512047210 */ /* 0x008fc60007f7e0ff */
[----:B------:R-:W3:Y:S01]  /*11080*/  LDL R5, [R1+0x578] ;  /* 0x0005780001057983 */ /* 0x000ee20000100800 */
[----:B----4-:R-:W-:-:S05]  /*11090*/  IMAD.X R9, R0, 0x1, R9, P1 ;  /* 0x0000000100097824 */ /* 0x010fca00008e0609 */
[----:B------:R-:W4:Y:S01]  /*110a0*/  @!P0 LDG.E.U8 R23, desc[UR8][R8.64] ;  /* 0x0000000808178981 */ /* 0x000f22000c1e1100 */
[----:B------:R-:W-:Y:S01]  /*110b0*/  PRMT R28, RZ, 0x7610, R28 ;  /* 0x00007610ff1c7816 */ /* 0x000fe2000000001c */
[----:B--2---:R-:W-:Y:S01]  /*110c0*/  IMAD.X R7, R0, 0x1, R7, P2 ;  /* 0x0000000100077824 */ /* 0x004fe200010e0607 */
[----:B------:R-:W-:-:S04]  /*110d0*/  PRMT R27, RZ, 0x7610, R27 ;  /* 0x00007610ff1b7816 */ /* 0x000fc8000000001b */
[----:B------:R-:W2:Y:S01]  /*110e0*/  @!P0 LDG.E.U8 R28, desc[UR8][R6.64] ;  /* 0x00000008061c8981 */ /* 0x000ea2000c1e1100 */
[----:B---3--:R-:W-:-:S05]  /*110f0*/  IMAD.X R5, R0, 0x1, R5, P3 ;  /* 0x0000000100057824 */ /* 0x008fca00018e0605 */
[----:B------:R-:W3:Y:S04]  /*11100*/  @!P0 LDG.E.U8 R27, desc[UR8][R4.64] ;  /* 0x00000008041b8981 */ /* 0x000ee8000c1e1100 */
[----:B----4-:R0:W-:Y:S04]  /*11110*/  STL [R1+0x90], R23 ;  /* 0x0000901701007387 */ /* 0x0101e80000100800 */
[----:B0-----:R-:W4:Y:S04]  /*11120*/  LDL.LU R23, [R1+0x7d0] ;  /* 0x0007d00001177983 */ /* 0x001f280000300800 */
[----:B------:R-:W4:Y:S04]  /*11130*/  LDL R9, [R1+0x584] ;  /* 0x0005840001097983 */ /* 0x000f280000100800 */
[----:B------:R-:W4:Y:S04]  /*11140*/  LDL R7, [R1+0x58c] ;  /* 0x00058c0001077983 */ /* 0x000f280000100800 */
[----:B--2---:R-:W-:Y:S04]  /*11150*/  STL [R1+0x724], R28 ;  /* 0x0007241c01007387 */ /* 0x004fe80000100800 */
[----:B---3--:R0:W-:Y:S04]  /*11160*/  STL [R1+0x8c], R27 ;  /* 0x00008c1b01007387 */ /* 0x0081e80000100800 */
[----:B0-----:R-:W2:Y:S04]  /*11170*/  LDL.LU R27, [R1+0x7cc] ;  /* 0x0007cc00011b7983 */ /* 0x001ea80000300800 */
[----:B------:R-:W3:Y:S01]  /*11180*/  LDL R5, [R1+0x594] ;  /* 0x0005940001057983 */ /* 0x000ee20000100800 */
[----:B----4-:R-:W-:-:S03]  /*11190*/  IADD3 R8, P1, PT, R18, R9, RZ ;  /* 0x0000000912087210 */ /* 0x010fc60007f3e0ff */
[----:B------:R-:W4:Y:S01]  /*111a0*/  LDL R9, [R1+0x580] ;  /* 0x0005800001097983 */ /* 0x000f220000100800 */
[----:B------:R-:W-:Y:S01]  /*111b0*/  PRMT R23, RZ, 0x7610, R23 ;  /* 0x00007610ff177816 */ /* 0x000fe20000000017 */
[----:B----4-:R-:W-:-:S05]  /*111c0*/  IMAD.X R9, R0, 0x1, R9, P1 ;  /* 0x0000000100097824 */ /* 0x010fca00008e0609 */
[----:B------:R-:W4:Y:S01]  /*111d0*/  @!P0 LDG.E.U8 R23, desc[UR8][R8.64] ;  /* 0x0000000808178981 */ /* 0x000f22000c1e1100 */
[----:B---3--:R-:W-:-:S03]  /*111e0*/  IADD3 R4, P3, PT, R18, R5, RZ ;  /* 0x0000000512047210 */ /* 0x008fc60007f7e0ff */
[----:B------:R-:W3:Y:S01]  /*111f0*/  LDL R5, [R1+0x590] ;  /* 0x0005900001057983 */ /* 0x000ee20000100800 */
[----:B------:R-:W-:-:S03]  /*11200*/  IADD3 R6, P2, PT, R18, R7, RZ ;  /* 0x0000000712067210 */ /* 0x000fc60007f5e0ff */
[----:B------:R-:W2:Y:S01]  /*11210*/  LDL R7, [R1+0x588] ;  /* 0x0005880001077983 */ /* 0x000ea20000100800 */
[----:B------:R-:W-:-:S03]  /*11220*/  PRMT R24, RZ, 0x7610, R24 ;  /* 0x00007610ff187816 */ /* 0x000fc60000000018 */
[----:B----4-:R0:W-:Y:S04]  /*11230*/  STL [R1+0x88], R23 ;  /* 0x0000881701007387 */ /* 0x0101e80000100800 */
[----:B0-----:R-:W4:Y:S01]  /*11240*/  LDL.LU R23, [R1+0x7c8] ;  /* 0x0007c80001177983 */ /* 0x001f220000300800 */
[C---:B---3--:R-:W-:Y:S01]  /*11250*/  IMAD.X R5, R0.reuse, 0x1, R5, P3 ;  /* 0x0000000100057824 */ /* 0x048fe200018e0605 */
[----:B------:R-:W-:Y:S01]  /*11260*/  PRMT R25, RZ, 0x7610, R25 ;  /* 0x00007610ff197816 */ /* 0x000fe20000000019 */
[----:B--2---:R-:W-:-:S03]  /*11270*/  IMAD.X R7, R0, 0x1, R7, P2 ;  /* 0x0000000100077824 */ /* 0x004fc600010e0607 */
[----:B------:R0:W2:Y:S04]  /*11280*/  @!P0 LDG.E.U8 R24, desc[UR8][R4.64] ;  /* 0x0000000804188981 */ /* 0x0000a8000c1e1100 */
[----:B------:R1:W3:Y:S01]  /*11290*/  @!P0 LDG.E.U8 R25, desc[UR8][R6.64] ;  /* 0x0000000806198981 */ /* 0x0002e2000c1e1100 */
[----:B0-----:R-:W-:-:S04]  /*112a0*/  IADD3 R4, P1, PT, R18, UR11, RZ ;  /* 0x0000000b12047c10 */ /* 0x001fc8000ff3e0ff */
[----:B------:R-:W-:Y:S02]  /*112b0*/  IADD3.X R5, PT, PT, R0, UR18, RZ, P1, !PT ;  /* 0x0000001200057c10 */ /* 0x000fe40008ffe4ff */
[----:B-1----:R-:W-:Y:S02]  /*112c0*/  IADD3 R6, P2, PT, R18, UR12, RZ ;  /* 0x0000000c12067c10 */ /* 0x002fe4000ff5e0ff */
[----:B------:R-:W-:Y:S02]  /*112d0*/  PRMT R27, RZ, 0x7610, R27 ;  /* 0x00007610ff1b7816 */ /* 0x000fe4000000001b */
[----:B------:R-:W-:-:S05]  /*112e0*/  IADD3.X R7, PT, PT, R0, UR19, RZ, P2, !PT ;  /* 0x0000001300077c10 */ /* 0x000fca00097fe4ff */
[----:B------:R-:W2:Y:S01]  /*112f0*/  @!P0 LDG.E.U8 R27, desc[UR8][R6.64] ;  /* 0x00000008061b8981 */ /* 0x000ea2000c1e1100 */
[----:B----4-:R-:W-:-:S06]  /*11300*/  PRMT R23, RZ, 0x7610, R23 ;  /* 0x00007610ff177816 */ /* 0x010fcc0000000017 */
[----:B------:R-:W4:Y:S01]  /*11310*/  @!P0 LDG.E.U8 R23, desc[UR8][R4.64] ;  /* 0x0000000804178981 */ /* 0x000f22000c1e1100 */
[----:B------:R-:W-:-:S03]  /*11320*/  IADD3 R8, P3, PT, R18, UR13, RZ ;  /* 0x0000000d12087c10 */ /* 0x000fc6000ff7e0ff */
[----:B---3--:R0:W-:Y:S01]  /*11330*/  STL [R1+0x80], R25 ;  /* 0x0000801901007387 */ /* 0x0081e20000100800 */
[----:B------:R-:W-:Y:S02]  /*11340*/  PRMT R28, RZ, 0x7610, R28 ;  /* 0x00007610ff1c7816 */ /* 0x000fe4000000001c */
[----:B------:R-:W-:-:S05]  /*11350*/  IADD3.X R9, PT, PT, R0, UR24, RZ, P3, !PT ;  /* 0x0000001800097c10 */ /* 0x000fca0009ffe4ff */
[----:B------:R1:W3:Y:S04]  /*11360*/  @!P0 LDG.E.U8 R28, desc[UR8][R8.64] ;  /* 0x00000008081c8981 */ /* 0x0002e8000c1e1100 */
[----:B0-----:R-:W3:Y:S04]  /*11370*/  LDL.LU R25, [R1+0x7c4] ;  /* 0x0007c40001197983 */ /* 0x001ee80000300800 */
[----:B--2---:R0:W-:Y:S04]  /*11380*/  STL [R1+0x84], R24 ;  /* 0x0000841801007387 */ /* 0x0041e80000100800 */
[----:B0-----:R-:W2:Y:S04]  /*11390*/  LDL.LU R24, [R1+0x7c0] ;  /* 0x0007c00001187983 */ /* 0x001ea80000300800 */
[----:B----4-:R0:W-:Y:S04]  /*113a0*/  STL [R1+0x74], R23 ;  /* 0x0000741701007387 */ /* 0x0101e80000100800 */
[----:B0-----:R-:W4:Y:S04]  /*113b0*/  LDL.LU R23, [R1+0x7bc] ;  /* 0x0007bc0001177983 */ /* 0x001f280000300800 */
[----:B------:R0:W-:Y:S04]  /*113c0*/  STL [R1+0x78], R27 ;  /* 0x0000781b01007387 */ /* 0x0001e80000100800 */
[----:B0-----:R-:W4:Y:S01]  /*113d0*/  LDL.LU R27, [R1+0x7b8] ;  /* 0x0007b800011b7983 */ /* 0x001f220000300800 */
[----:B------:R-:W-:-:S02]  /*113e0*/  IADD3 R4, P3, PT, R18, UR17, RZ ;  /* 0x0000001112047c10 */ /* 0x000fc4000ff7e0ff */
[----:B------:R-:W-:Y:S02]  /*113f0*/  IADD3 R6, P2, PT, R18, UR15, RZ ;  /* 0x0000000f12067c10 */ /* 0x000fe4000ff5e0ff */
[----:B------:R-:W-:Y:S02]  /*11400*/  IADD3.X R5, PT, PT, R0, UR59, RZ, P3, !PT ;  /* 0x0000003b00057c10 */ /* 0x000fe40009ffe4ff */
[----:B-1----:R-:W-:Y:S02]  /*11410*/  IADD3 R8, P1, PT, R18, UR14, RZ ;  /* 0x0000000e12087c10 */ /* 0x002fe4000ff3e0ff */
[----:B---3--:R-:W-:Y:S01]  /*11420*/  PRMT R25, RZ, 0x7610, R25 ;  /* 0x00007610ff197816 */ /* 0x008fe20000000019 */
[----:B------:R0:W-:Y:S01]  /*11430*/  STL [R1+0x728], R28 ;  /* 0x0007281c01007387 */ /* 0x0001e20000100800 */
[C---:B------:R-:W-:Y:S02]  /*11440*/  IADD3.X R7, PT, PT, R0.reuse, UR26, RZ, P2, !PT ;  /* 0x0000001a00077c10 */ /* 0x040fe400097fe4ff */
[----:B------:R-:W-:-:S03]  /*11450*/  IADD3.X R9, PT, PT, R0, UR25, RZ, P1, !PT ;  /* 0x0000001900097c10 */ /* 0x000fc60008ffe4ff */
[----:B------:R1:W3:Y:S01]  /*11460*/  @!P0 LDG.E.U8 R25, desc[UR8][R6.64] ;  /* 0x0000000806198981 */ /* 0x0002e2000c1e1100 */
[----:B0-----:R-:W-:Y:S02]  /*11470*/  PRMT R28, RZ, 0x7610, R28 ;  /* 0x00007610ff1c7816 */ /* 0x001fe4000000001c */
[----:B--2---:R-:W-:Y:S02]  /*11480*/  PRMT R24, RZ, 0x7610, R24 ;  /* 0x00007610ff187816 */ /* 0x004fe40000000018 */
[----:B-1----:R-:W-:Y:S02]  /*11490*/  IADD3 R6, P2, PT, R18, UR32, RZ ;  /* 0x0000002012067c10 */ /* 0x002fe4000ff5e0ff */
[----:B------:R-:W2:Y:S02]  /*114a0*/  @!P0 LDG.E.U8 R28, desc[UR8][R8.64] ;  /* 0x00000008081c8981 */ /* 0x000ea4000c1e1100 */
[----:B------:R-:W-:-:S05]  /*114b0*/  IADD3.X R7, PT, PT, R0, UR69, RZ, P2, !PT ;  /* 0x0000004500077c10 */ /* 0x000fca00097fe4ff */
[----:B------:R-:W3:Y:S01]  /*114c0*/  @!P0 LDG.E.U8 R24, desc[UR8][R6.64] ;  /* 0x0000000806188981 */ /* 0x000ee2000c1e1100 */
[----:B----4-:R-:W-:-:S06]  /*114d0*/  PRMT R23, RZ, 0x7610, R23 ;  /* 0x00007610ff177816 */ /* 0x010fcc0000000017 */
[----:B------:R0:W4:Y:S02]  /*114e0*/  @!P0 LDG.E.U8 R23, desc[UR8][R4.64] ;  /* 0x0000000804178981 */ /* 0x000124000c1e1100 */
[----:B0-----:R-:W-:Y:S02]  /*114f0*/  IADD3 R4, P1, PT, R18, UR22, RZ ;  /* 0x0000001612047c10 */ /* 0x001fe4000ff3e0ff */
[----:B------:R-:W-:Y:S02]  /*11500*/  PRMT R27, RZ, 0x7610, R27 ;  /* 0x00007610ff1b7816 */ /* 0x000fe4000000001b */
[----:B------:R-:W-:-:S05]  /*11510*/  IADD3.X R5, PT, PT, R0, UR62, RZ, P1, !PT ;  /* 0x0000003e00057c10 */ /* 0x000fca0008ffe4ff */
[----:B------:R-:W4:Y:S01]  /*11520*/  @!P0 LDG.E.U8 R27, desc[UR8][R4.64] ;  /* 0x00000008041b8981 */ /* 0x000f22000c1e1100 */
[----:B------:R-:W-:Y:S02]  /*11530*/  IADD3 R8, P3, PT, R18, UR33, RZ ;  /* 0x0000002112087c10 */ /* 0x000fe4000ff7e0ff */
[----:B------:R-:W-:Y:S02]  /*11540*/  PRMT R3, RZ, 0x7610, R3 ;  /* 0x00007610ff037816 */ /* 0x000fe40000000003 */
[----:B------:R-:W-:-:S05]  /*11550*/  IADD3.X R9, PT, PT, R0, UR70, RZ, P3, !PT ;  /* 0x0000004600097c10 */ /* 0x000fca0009ffe4ff */
[----:B------:R-:W4:Y:S04]  /*11560*/  @!P0 LDG.E.U8 R3, desc[UR8][R8.64] ;  /* 0x0000000808038981 */ /* 0x000f28000c1e1100 */
[----:B--2---:R-:W-:Y:S04]  /*11570*/  STL [R1+0x72c], R28 ;  /* 0x00072c1c01007387 */ /* 0x004fe80000100800 */
[----:B---3--:R0:W-:Y:S04]  /*11580*/  STL [R1+0x68], R25 ;  /* 0x0000681901007387 */ /* 0x0081e80000100800 */
[----:B0-----:R-:W2:Y:S04]  /*11590*/  LDL.LU R25, [R1+0x7b4] ;  /* 0x0007b40001197983 */ /* 0x001ea80000300800 */
[----:B----4-:R0:W-:Y:S04]  /*115a0*/  STL [R1+0x64], R23 ;  /* 0x0000641701007387 */ /* 0x0101e80000100800 */
[----:B0-----:R-:W3:Y:S04]  /*115b0*/  LDL.LU R23, [R1+0x7b0] ;  /* 0x0007b00001177983 */ /* 0x001ee80000300800 */
[----:B------:R0:W-:Y:S04]  /*115c0*/  STL [R1+0x58], R27 ;  /* 0x0000581b01007387 */ /* 0x0001e80000100800 */
[----:B0-----:R-:W4:Y:S04]  /*115d0*/  LDL.LU R27, [R1+0x7ac] ;  /* 0x0007ac00011b7983 */ /* 0x001f280000300800 */
[----:B------:R0:W-:Y:S04]  /*115e0*/  STL [R1+0x5c], R24 ;  /* 0x00005c1801007387 */ /* 0x0001e80000100800 */
[----:B0-----:R-:W2:Y:S04]  /*115f0*/  LDL.LU R24, [R1+0x7a8] ;  /* 0x0007a80001187983 */ /* 0x001ea80000300800 */
[----:B------:R-:W2:Y:S04]  /*11600*/  LDL R9, [R1+0x59c] ;  /* 0x00059c0001097983 */ /* 0x000ea80000100800 */
[----:B------:R0:W-:Y:S01]  /*11610*/  STL [R1+0x79c], R3 ;  /* 0x00079c0301007387 */ /* 0x0001e20000100800 */
[----:B------:R-:W-:-:S02]  /*11620*/  IADD3 R6, P2, PT, R18, UR41, RZ ;  /* 0x0000002912067c10 */ /* 0x000fc4000ff5e0ff */
[C---:B------:R-:W-:Y:S02]  /*11630*/  IADD3 R4, P1, PT, R18.reuse, UR40, RZ ;  /* 0x0000002812047c10 */ /* 0x040fe4000ff3e0ff */
[----:B--2---:R-:W-:Y:S02]  /*11640*/  IADD3 R8, P3, PT, R18, R9, RZ ;  /* 0x0000000912087210 */ /* 0x004fe40007f7e0ff */
[----:B------:R-:W2:Y:S01]  /*11650*/  LDL R9, [R1+0x598] ;  /* 0x0005980001097983 */ /* 0x000ea20000100800 */
[----:B------:R-:W-:Y:S02]  /*11660*/  PRMT R26, RZ, 0x7610, R26 ;  /* 0x00007610ff1a7816 */ /* 0x000fe4000000001a */
[C---:B------:R-:W-:Y:S02]  /*11670*/  IADD3.X R7, PT, PT, R0.reuse, UR53, RZ, P2, !PT ;  /* 0x0000003500077c10 */ /* 0x040fe400097fe4ff */
[----:B------:R-:W-:Y:S02]  /*11680*/  PRMT R25, RZ, 0x7610, R25 ;  /* 0x00007610ff197816 */ /* 0x000fe40000000019 */
[----:B------:R-:W-:Y:S01]  /*11690*/  IADD3.X R5, PT, PT, R0, UR54, RZ, P1, !PT ;  /* 0x0000003600057c10 */ /* 0x000fe20008ffe4ff */
[----:B------:R1:W4:Y:S01]  /*116a0*/  @!P0 LDG.E.U8 R26, desc[UR8][R6.64] ;  /* 0x00000008061a8981 */ /* 0x000322000c1e1100 */
[----:B0-----:R-:W-:-:S02]  /*116b0*/  PRMT R3, RZ, 0x7610, R3 ;  /* 0x00007610ff037816 */ /* 0x001fc40000000003 */
[----:B------:R-:W-:Y:S01]  /*116c0*/  PRMT R29, RZ, 0x7610, R29 ;  /* 0x00007610ff1d7816 */ /* 0x000fe2000000001d */
[----:B------:R0:W4:Y:S01]  /*116d0*/  @!P0 LDG.E.U8 R25, desc[UR8][R4.64] ;  /* 0x0000000804198981 */ /* 0x000122000c1e1100 */
[C---:B-1----:R-:W-:Y:S02]  /*116e0*/  IADD3 R6, P2, PT, R18.reuse, UR30, RZ ;  /* 0x0000001e12067c10 */ /* 0x042fe4000ff5e0ff */
[----:B0-----:R-:W-:Y:S02]  /*116f0*/  IADD3 R4, P1, PT, R18, UR21, RZ ;  /* 0x0000001512047c10 */ /* 0x001fe4000ff3e0ff */
[C---:B------:R-:W-:Y:S02]  /*11700*/  IADD3.X R7, PT, PT, R0.reuse, UR67, RZ, P2, !PT ;  /* 0x0000004300077c10 */ /* 0x040fe400097fe4ff */
[----:B------:R-:W-:Y:S02]  /*11710*/  PRMT R2, RZ, 0x7610, R2 ;  /* 0x00007610ff027816 */ /* 0x000fe40000000002 */
[----:B------:R-:W-:Y:S01]  /*11720*/  IADD3.X R5, PT, PT, R0, UR61, RZ, P1, !PT ;  /* 0x0000003d00057c10 */ /* 0x000fe20008ffe4ff */
[----:B------:R0:W4:Y:S01]  /*11730*/  @!P0 LDG.E.U8 R29, desc[UR8][R6.64] ;  /* 0x00000008061d8981 */ /* 0x000122000c1e1100 */
[----:B------:R-:W-:-:S02]  /*11740*/  PRMT R17, RZ, 0x7610, R17 ;  /* 0x00007610ff117816 */ /* 0x000fc40000000011 */
[----:B------:R-:W-:Y:S01]  /*11750*/  PRMT R15, RZ, 0x7610, R15 ;  /* 0x00007610ff0f7816 */ /* 0x000fe2000000000f */
[----:B------:R1:W4:Y:S01]  /*11760*/  @!P0 LDG.E.U8 R2, desc[UR8][R4.64] ;  /* 0x0000000804028981 */ /* 0x000322000c1e1100 */
[C---:B0-----:R-:W-:Y:S02]  /*11770*/  IADD3 R6, P2, PT, R18.reuse, UR46, RZ ;  /* 0x0000002e12067c10 */ /* 0x041fe4000ff5e0ff */
[----:B-1----:R-:W-:Y:S02]  /*11780*/  IADD3 R4, P1, PT, R18, UR39, RZ ;  /* 0x0000002712047c10 */ /* 0x002fe4000ff3e0ff */
        /* <DEDUP_REMOVED lines=13> */
[----:B------:R-:W-:-:S03]  /*11860*/  PRMT R13, RZ, 0x7610, R13 ;  /* 0x00007610ff0d7816 */ /* 0x000fc6000000000d */
[----:B------:R1:W4:Y:S01]  /*11870*/  @!P0 LDG.E.U8 R12, desc[UR8][R4.64] ;  /* 0x00000008040c8981 */ /* 0x000322000c1e1100 */
[----:B---3--:R-:W-:Y:S02]  /*11880*/  PRMT R23, RZ, 0x7610, R23 ;  /* 0x00007610ff177816 */ /* 0x008fe40000000017 */
[C---:B0-----:R-:W-:Y:S02]  /*11890*/  IADD3 R6, P2, PT, R18.reuse, UR36, RZ ;  /* 0x0000002412067c10 */ /* 0x041fe4000ff5e0ff */
[----:B-1----:R-:W-:-:S04]  /*118a0*/  IADD3 R4, P1, PT, R18, UR28, RZ ;  /* 0x0000001c12047c10 */ /* 0x002fc8000ff3e0ff */
[C---:B------:R-:W-:Y:S02]  /*118b0*/  IADD3.X R5, PT, PT, R0.reuse, UR65, RZ, P1, !PT ;  /* 0x0000004100057c10 */ /* 0x040fe40008ffe4ff */
[----:B------:R-:W-:-:S05]  /*118c0*/  IADD3.X R7, PT, PT, R0, UR58, RZ, P2, !PT ;  /* 0x0000003a00077c10 */ /* 0x000fca00097fe4ff */
[----:B------:R-:W3:Y:S01]  /*118d0*/  @!P0 LDG.E.U8 R23, desc[UR8][R6.64] ;  /* 0x0000000806178981 */ /* 0x000ee2000c1e1100 */
[----:B--2---:R-:W-:-:S05]  /*118e0*/  IMAD.X R9, R0, 0x1, R9, P3 ;  /* 0x0000000100097824 */ /* 0x004fca00018e0609 */
[----:B------:R0:W2:Y:S02]  /*118f0*/  @!P0 LDG.E.U8 R3, desc[UR8][R8.64] ;  /* 0x0000000808038981 */ /* 0x0000a4000c1e1100 */
[----:B0-----:R-:W-:-:S04]  /*11900*/  IADD3 R8, P3, PT, R18, UR38, RZ ;  /* 0x0000002612087c10 */ /* 0x001fc8000ff7e0ff */
[----:B------:R-:W-:-:S05]  /*11910*/  IADD3.X R9, PT, PT, R0, UR56, RZ, P3, !PT ;  /* 0x0000003800097c10 */ /* 0x000fca0009ffe4ff */
[----:B------:R0:W2:Y:S02]  /*11920*/  @!P0 LDG.E.U8 R17, desc[UR8][R8.64] ;  /* 0x0000000808118981 */ /* 0x0000a4000c1e1100 */
[----:B0-----:R-:W-:-:S04]  /*11930*/  IADD3 R8, P3, PT, R18, UR47, RZ ;  /* 0x0000002f12087c10 */ /* 0x001fc8000ff7e0ff */
[----:B------:R-:W-:-:S05]  /*11940*/  IADD3.X R9, PT, PT, R0, UR6, RZ, P3, !PT ;  /* 0x0000000600097c10 */ /* 0x000fca0009ffe4ff */
[----:B------:R0:W3:Y:S02]  /*11950*/  @!P0 LDG.E.U8 R14, desc[UR8][R8.64] ;  /* 0x00000008080e8981 */ /* 0x0000e4000c1e1100 */
[----:B0-----:R-:W-:-:S04]  /*11960*/  IADD3 R8, P3, PT, R18, UR31, RZ ;  /* 0x0000001f12087c10 */ /* 0x001fc8000ff7e0ff */
[----:B------:R-:W-:-:S05]  /*11970*/  IADD3.X R9, PT, PT, R0, UR68, RZ, P3, !PT ;  /* 0x0000004400097c10 */ /* 0x000fca0009ffe4ff */
[----:B------:R0:W3:Y:S02]  /*11980*/  @!P0 LDG.E.U8 R13, desc[UR8][R8.64] ;  /* 0x00000008080d8981 */ /* 0x0000e4000c1e1100 */
[----:B0-----:R-:W-:-:S06]  /*11990*/  PRMT R9, RZ, 0x7610, R9 ;  /* 0x00007610ff097816 */ /* 0x001fcc0000000009 */
[----:B------:R0:W3:Y:S04]  /*119a0*/  @!P0 LDG.E.U8 R9, desc[UR8][R4.64] ;  /* 0x0000000804098981 */ /* 0x0000e8000c1e1100 */
[----:B----4-:R1:W-:Y:S04]  /*119b0*/  STL [R1+0x4c], R25 ;  /* 0x00004c1901007387 */ /* 0x0103e80000100800 */
[----:B-1----:R-:W4:Y:S04]  /*119c0*/  LDL.LU R25, [R1+0x7a4] ;  /* 0x0007a40001197983 */ /* 0x002f280000300800 */
[----:B------:R1:W-:Y:S01]  /*119d0*/  STL [R1+0x50], R26 ;  /* 0x0000501a01007387 */ /* 0x0003e20000100800 */
[----:B------:R-:W-:-:S03]  /*119e0*/  PRMT R27, RZ, 0x7610, R27 ;  /* 0x00007610ff1b7816 */ /* 0x000fc6000000001b */
[----:B-1----:R-:W4:Y:S04]  /*119f0*/  LDL.LU R26, [R1+0x7a0] ;  /* 0x0007a000011a7983 */ /* 0x002f280000300800 */
[----:B------:R-:W-:Y:S04]  /*11a00*/  STL [R1+0x40], R2 ;  /* 0x0000400201007387 */ /* 0x000fe80000100800 */
[----:B------:R1:W-:Y:S04]  /*11a10*/  STL [R1+0x78c], R11 ;  /* 0x00078c0b01007387 */ /* 0x0003e80000100800 */
[----:B------:R0:W-:Y:S04]  /*11a20*/  STL [R1+0x44], R29 ;  /* 0x0000441d01007387 */ /* 0x0001e80000100800 */
[----:B-1----:R-:W4:Y:S04]  /*11a30*/  LDL R11, [R1+0x2a8] ;  /* 0x0002a800010b7983 */ /* 0x002f280000100800 */
[----:B0-----:R-:W4:Y:S04]  /*11a40*/  LDL R29, [R1+0x2e8] ;  /* 0x0002e800011d7983 */ /* 0x001f280000100800 */
[----:B------:R0:W-:Y:S02]  /*11a50*/  STL [R1+0x8], R12 ;  /* 0x0000080c01007387 */ /* 0x0001e40000100800 */
[----:B0-----:R-:W-:-:S02]  /*11a60*/  IADD3 R12, P3, PT, R18, UR44, RZ ;  /* 0x0000002c120c7c10 */ /* 0x001fc4000ff7e0ff */
[----:B------:R-:W-:Y:S02]  /*11a70*/  IADD3 R6, P2, PT, R18, UR37, RZ ;  /* 0x0000002512067c10 */ /* 0x000fe4000ff5e0ff */
[----:B------:R-:W-:Y:S02]  /*11a80*/  PRMT R10, RZ, 0x7610, R10 ;  /* 0x00007610ff0a7816 */ /* 0x000fe4000000000a */
[----:B------:R-:W-:Y:S02]  /*11a90*/  PRMT R28, RZ, 0x7610, R28 ;  /* 0x00007610ff1c7816 */ /* 0x000fe4000000001c */
[----:B------:R-:W-:Y:S02]  /*11aa0*/  PRMT R24, RZ, 0x7610, R24 ;  /* 0x00007610ff187816 */ /* 0x000fe40000000018 */
[----:B------:R-:W-:-:S05]  /*11ab0*/  IADD3.X R7, PT, PT, R0, UR57, RZ, P2, !PT ;  /* 0x0000003900077c10 */ /* 0x000fca00097fe4ff */
[----:B------:R-:W4:Y:S01]  /*11ac0*/  @!P0 LDG.E.U8 R24, desc[UR8][R6.64] ;  /* 0x0000000806188981 */ /* 0x000f22000c1e1100 */
[----:B------:R-:W-:-:S03]  /*11ad0*/  PRMT R22, RZ, 0x7610, R22 ;  /* 0x00007610ff167816 */ /* 0x000fc60000000016 */
[----:B--2---:R-:W-:Y:S04]  /*11ae0*/  STL [R1+0x48], R17 ;  /* 0x0000481101007387 */ /* 0x004fe80000100800 */
[----:B---3--:R0:W-:Y:S02]  /*11af0*/  STL [R1+0x4], R13 ;  /* 0x0000040d01007387 */ /* 0x0081e40000100800 */
[----:B0-----:R-:W-:Y:S02]  /*11b00*/  IADD3.X R13, PT, PT, R0, UR50, RZ, P3, !PT ;  /* 0x00000032000d7c10 */ /* 0x001fe40009ffe4ff */
[----:B------:R-:W-:-:S03]  /*11b10*/  IADD3 R4, P3, PT, R18, UR45, RZ ;  /* 0x0000002d12047c10 */ /* 0x000fc6000ff7e0ff */
[----:B------:R0:W2:Y:S01]  /*11b20*/  @!P0 LDG.E.U8 R27, desc[UR8][R12.64] ;  /* 0x000000080c1b8981 */ /* 0x0000a2000c1e1100 */
[----:B------:R-:W-:-:S03]  /*11b30*/  IADD3.X R5, PT, PT, R0, UR49, RZ, P3, !PT ;  /* 0x0000003100057c10 */ /* 0x000fc60009ffe4ff */
[----:B------:R1:W-:Y:S01]  /*11b40*/  STL [R1+0x770], R9 ;  /* 0x0007700901007387 */ /* 0x0003e20000100800 */
[----:B0-----:R-:W-:-:S03]  /*11b50*/  IADD3 R12, P1, PT, R18, UR29, RZ ;  /* 0x0000001d120c7c10 */ /* 0x001fc6000ff3e0ff */
[----:B------:R0:W3:Y:S01]  /*11b60*/  @!P0 LDG.E.U8 R28, desc[UR8][R4.64] ;  /* 0x00000008041c8981 */ /* 0x0000e2000c1e1100 */
[----:B------:R-:W-:-:S03]  /*11b70*/  IADD3.X R13, PT, PT, R0, UR66, RZ, P1, !PT ;  /* 0x00000042000d7c10 */ /* 0x000fc60008ffe4ff */
[----:B-1----:R-:W4:Y:S04]  /*11b80*/  LDL R9, [R1+0x328] ;  /* 0x0003280001097983 */ /* 0x002f280000100800 */
[----:B------:R-:W-:Y:S04]  /*11b90*/  STL [R1+0x30], R16 ;  /* 0x0000301001007387 */ /* 0x000fe80000100800 */
[----:B------:R-:W-:Y:S04]  /*11ba0*/  STL [R1+0x34], R15 ;  /* 0x0000340f01007387 */ /* 0x000fe80000100800 */
[----:B------:R1:W-:Y:S04]  /*11bb0*/  STL [R1+0x774], R23 ;  /* 0x0007741701007387 */ /* 0x0003e80000100800 */
[----:B------:R1:W-:Y:S01]  /*11bc0*/  STL [R1+0x38], R14 ;  /* 0x0000380e01007387 */ /* 0x0003e20000100800 */
[----:B0-----:R-:W-:-:S03]  /*11bd0*/  PRMT R4, RZ, 0x7610, R4 ;  /* 0x00007610ff047816 */ /* 0x001fc60000000004 */
[----:B------:R0:W4:Y:S01]  /*11be0*/  @!P0 LDG.E.U8 R10, desc[UR8][R12.64] ;  /* 0x000000080c0a8981 */ /* 0x000122000c1e1100 */
[C---:B------:R-:W-:Y:S02]  /*11bf0*/  IADD3 R6, P3, PT, R18.reuse, UR34, RZ ;  /* 0x0000002212067c10 */ /* 0x040fe4000ff7e0ff */
[----:B------:R-:W-:Y:S01]  /*11c00*/  PRMT R5, RZ, 0x7610, R5 ;  /* 0x00007610ff057816 */ /* 0x000fe20000000005 */
[----:B-1----:R-:W4:Y:S01]  /*11c10*/  LDL R23, [R1+0x2ac] ;  /* 0x0002ac0001177983 */ /* 0x002f220000100800 */
[C---:B------:R-:W-:Y:S02]  /*11c20*/  IADD3 R14, P1, PT, R18.reuse, UR23, RZ ;  /* 0x00000017120e7c10 */ /* 0x040fe4000ff3e0ff */
[----:B0-----:R-:W-:Y:S02]  /*11c30*/  IADD3 R12, P2, PT, R18, UR27, RZ ;  /* 0x0000001b120c7c10 */ /* 0x001fe4000ff5e0ff */
[C---:B------:R-:W-:Y:S02]  /*11c40*/  IADD3.X R15, PT, PT, R0.reuse, UR63, RZ, P1, !PT ;  /* 0x0000003f000f7c10 */ /* 0x040fe40008ffe4ff */
[----:B------:R-:W-:-:S02]  /*11c50*/  IADD3.X R13, PT, PT, R0, UR64, RZ, P2, !PT ;  /* 0x00000040000d7c10 */ /* 0x000fc400097fe4ff */
[----:B------:R-:W-:Y:S01]  /*11c60*/  IADD3.X R7, PT, PT, R0, UR71, RZ, P3, !PT ;  /* 0x0000004700077c10 */ /* 0x000fe20009ffe4ff */
[----:B------:R-:W4:Y:S04]  /*11c70*/  @!P0 LDG.E.U8 R4, desc[UR8][R14.64] ;  /* 0x000000080e048981 */ /* 0x000f28000c1e1100 */
[----:B------:R0:W4:Y:S04]  /*11c80*/  @!P0 LDG.E.U8 R5, desc[UR8][R12.64] ;  /* 0x000000080c058981 */ /* 0x000128000c1e1100 */
[----:B------:R1:W4:Y:S01]  /*11c90*/  @!P0 LDG.E.U8 R22, desc[UR8][R6.64] ;  /* 0x0000000806168981 */ /* 0x000322000c1e1100 */
[----:B0-----:R-:W-:-:S02]  /*11ca0*/  IADD3 R12, P1, PT, R18, UR35, RZ ;  /* 0x00000023120c7c10 */ /* 0x001fc4000ff3e0ff */
[----:B-1----:R-:W-:Y:S02]  /*11cb0*/  PRMT R6, RZ, 0x7610, R6 ;  /* 0x00007610ff067816 */ /* 0x002fe40000000006 */
[----:B------:R-:W-:-:S05]  /*11cc0*/  IADD3.X R13, PT, PT, R0, UR72, RZ, P1, !PT ;  /* 0x00000048000d7c10 */ /* 0x000fca0008ffe4ff */
[----:B------:R0:W4:Y:S04]  /*11cd0*/  @!P0 LDG.E.U8 R6, desc[UR8][R12.64] ;  /* 0x000000080c068981 */ /* 0x000128000c1e1100 */
[----:B--2---:R1:W-:Y:S04]  /*11ce0*/  STL [R1+0x778], R27 ;  /* 0x0007781b01007387 */ /* 0x0043e80000100800 */
[----:B-1----:R-:W2:Y:S04]  /*11cf0*/  LDL R27, [R1+0x2ec] ;  /* 0x0002ec00011b7983 */ /* 0x002ea80000100800 */
[----:B---3--:R1:W-:Y:S04]  /*11d00*/  STL [R1+0x77c], R28 ;  /* 0x00077c1c01007387 */ /* 0x0083e80000100800 */
[----:B-1----:R-:W3:Y:S04]  /*11d10*/  LDL R28, [R1+0x32c] ;  /* 0x00032c00011c7983 */ /* 0x002ee80000100800 */
[----:B----4-:R1:W-:Y:S04]  /*11d20*/  STL [R1+0x780], R24 ;  /* 0x0007801801007387 */ /* 0x0103e80000100800 */
[----:B-1----:R-:W4:Y:S04]  /*11d30*/  LDL R24, [R1+0x470] ;  /* 0x0004700001187983 */ /* 0x002f280000100800 */
[----:B------:R1:W-:Y:S04]  /*11d40*/  STL [R1+0x784], R10 ;  /* 0x0007840a01007387 */ /* 0x0003e80000100800 */
[----:B-1----:R-:W2:Y:S04]  /*11d50*/  LDL R10, [R1+0x4b0] ;  /* 0x0004b000010a7983 */ /* 0x002ea80000100800 */
[----:B------:R1:W-:Y:S04]  /*11d60*/  STL [R1+0x730], R4 ;  /* 0x0007300401007387 */ /* 0x0003e80000100800 */
[----:B-1----:R-:W2:Y:S04]  /*11d70*/  LDL R4, [R1+0x4f0] ;  /* 0x0004f00001047983 */ /* 0x002ea80000100800 */
[----:B------:R1:W-:Y:S04]  /*11d80*/  STL [R1+0x734], R5 ;  /* 0x0007340501007387 */ /* 0x0003e80000100800 */
[----:B-1----:R-:W2:Y:S04]  /*11d90*/  LDL R5, [R1+0x474] ;  /* 0x0004740001057983 */ /* 0x002ea80000100800 */
[----:B------:R1:W-:Y:S04]  /*11da0*/  STL [R1+0x738], R22 ;  /* 0x0007381601007387 */ /* 0x0003e80000100800 */
[----:B------:R-:W0:Y:S04]  /*11db0*/  LDL R13, [R1+0x4f4] ;  /* 0x0004f400010d7983 */ /* 0x000e280000100800 */
[----:B-1----:R-:W2:Y:S01]  /*11dc0*/  LDL R22, [R1+0x4b4] ;  /* 0x0004b40001167983 */ /* 0x002ea20000100800 */
[----:B------:R-:W-:-:S02]  /*11dd0*/  IADD3 R14, P3, PT, R18, UR43, RZ ;  /* 0x0000002b120e7c10 */ /* 0x000fc4000ff7e0ff */
[----:B------:R-:W-:Y:S02]  /*11de0*/  PRMT R8, RZ, 0x7610, R8 ;  /* 0x00007610ff087816 */ /* 0x000fe40000000008 */
[----:B------:R-:W-:Y:S02]  /*11df0*/  IADD3.X R15, PT, PT, R0, UR51, RZ, P3, !PT ;  /* 0x00000033000f7c10 */ /* 0x000fe40009ffe4ff */
[----:B------:R-:W-:-:S03]  /*11e00*/  IADD3 R16, P2, PT, R18, UR42, RZ ;  /* 0x0000002a12107c10 */ /* 0x000fc6000ff5e0ff */
[----:B------:R2:W3:Y:S01]  /*11e10*/  @!P0 LDG.E.U8 R8, desc[UR8][R14.64] ;  /* 0x000000080e088981 */ /* 0x0004e2000c1e1100 */
[----:B------:R-:W-:Y:S02]  /*11e20*/  IADD3.X R17, PT, PT, R0, UR52, RZ, P2, !PT ;  /* 0x0000003400117c10 */ /* 0x000fe400097fe4ff */
[----:B------:R-:W-:Y:S02]  /*11e30*/  PRMT R7, RZ, 0x7610, R7 ;  /* 0x00007610ff077816 */ /* 0x000fe40000000007 */
[----:B------:R-:W-:Y:S02]  /*11e40*/  PRMT R20, RZ, 0x7610, R20 ;  /* 0x00007610ff147816 */ /* 0x000fe40000000014 */
[----:B------:R-:W-:Y:S02]  /*11e50*/  PRMT R21, RZ, 0x7610, R21 ;  /* 0x00007610ff157816 */ /* 0x000fe40000000015 */
[----:B------:R1:W3:Y:S01]  /*11e60*/  @!P0 LDG.E.U8 R7, desc[UR8][R16.64] ;  /* 0x0000000810078981 */ /* 0x0002e2000c1e1100 */
[----:B------:R-:W-:-:S02]  /*11e70*/  PRMT R19, RZ, 0x7610, R19 ;  /* 0x00007610ff137816 */ /* 0x000fc40000000013 */
[----:B------:R-:W-:Y:S02]  /*11e80*/  PRMT R26, RZ, 0x7610, R26 ;  /* 0x00007610ff1a7816 */ /* 0x000fe4000000001a */
[----:B------:R-:W-:Y:S02]  /*11e90*/  PRMT R25, RZ, 0x7610, R25 ;  /* 0x00007610ff197816 */ /* 0x000fe40000000019 */
[C---:B0-----:R-:W-:Y:S02]  /*11ea0*/  IADD3 R12, P3, PT, R18.reuse, R13, RZ ;  /* 0x0000000d120c7210 */ /* 0x041fe40007f7e0ff */
[----:B--2---:R-:W-:-:S03]  /*11eb0*/  IADD3 R14, P2, PT, R18, R22, RZ ;  /* 0x00000016120e7210 */ /* 0x004fc60007f5e0ff */
[C---:B------:R-:W-:Y:S02]  /*11ec0*/  IMAD.X R13, R0.reuse, 0x1, R4, P3 ;  /* 0x00000001000d7824 */ /* 0x040fe400018e0604 */
[----:B------:R-:W-:-:S03]  /*11ed0*/  IMAD.X R15, R0, 0x1, R10, P2 ;  /* 0x00000001000f7824 */ /* 0x000fc600010e060a */
[----:B------:R3:W2:Y:S04]  /*11ee0*/  @!P0 LDG.E.U8 R20, desc[UR8][R12.64] ;  /* 0x000000080c148981 */ /* 0x0006a8000c1e1100 */
[----:B------:R0:W2:Y:S01]  /*11ef0*/  @!P0 LDG.E.U8 R21, desc[UR8][R14.64] ;  /* 0x000000080e158981 */ /* 0x0000a2000c1e1100 */
[----:B-1----:R-:W-:-:S05]  /*11f00*/  IADD3 R16, P1, PT, R18, R5, RZ ;  /* 0x0000000512107210 */ /* 0x002fca0007f3e0ff */
[----:B----4-:R-:W-:Y:S01]  /*11f10*/  IMAD.X R17, R0, 0x1, R24, P1 ;  /* 0x0000000100117824 */ /* 0x010fe200008e0618 */
[C---:B---3--:R-:W-:Y:S02]  /*11f20*/  IADD3 R12, P3, PT, R18.reuse, R28, RZ ;  /* 0x0000001c120c7210 */ /* 0x048fe40007f7e0ff */
[----:B0-----:R-:W-:Y:S02]  /*11f30*/  IADD3 R14, P2, PT, R18, R27, RZ ;  /* 0x0000001b120e7210 */ /* 0x001fe40007f5e0ff */
[----:B------:R0:W3:Y:S01]  /*11f40*/  @!P0 LDG.E.U8 R19, desc[UR8][R16.64] ;  /* 0x0000000810138981 */ /* 0x0000e2000c1e1100 */
[C---:B------:R-:W-:Y:S02]  /*11f50*/  IMAD.X R13, R0.reuse, 0x1, R9, P3 ;  /* 0x00000001000d7824 */ /* 0x040fe400018e0609 */
[----:B------:R-:W-:-:S05]  /*11f60*/  IMAD.X R15, R0, 0x1, R29, P2 ;  /* 0x00000001000f7824 */ /* 0x000fca00010e061d */
[----:B------:R-:W4:Y:S01]  /*11f70*/  @!P0 LDG.E.U8 R26, desc[UR8][R14.64] ;  /* 0x000000080e1a8981 */ /* 0x000f22000c1e1100 */
[----:B0-----:R-:W-:Y:S02]  /*11f80*/  IADD3 R16, P1, PT, R18, R23, RZ ;  /* 0x0000001712107210 */ /* 0x001fe40007f3e0ff */
[----:B------:R-:W-:-:S03]  /*11f90*/  PRMT R18, RZ, 0x7610, R18 ;  /* 0x00007610ff127816 */ /* 0x000fc60000000012 */
[----:B------:R-:W-:-:S03]  /*11fa0*/  IMAD.X R17, R0, 0x1, R11, P1 ;  /* 0x0000000100117824 */ /* 0x000fc600008e060b */
[----:B------:R0:W4:Y:S04]  /*11fb0*/  @!P0 LDG.E.U8 R18, desc[UR8][R12.64] ;  /* 0x000000080c128981 */ /* 0x000128000c1e1100 */
[----:B------:R-:W4:Y:S04]  /*11fc0*/  @!P0 LDG.E.U8 R25, desc[UR8][R16.64] ;  /* 0x0000000810198981 */ /* 0x000f28000c1e1100 */
[----:B------:R-:W-:Y:S04]  /*11fd0*/  STL [R1+0x73c], R6 ;  /* 0x00073c0601007387 */ /* 0x000fe80000100800 */
[----:B------:R-:W-:Y:S04]  /*11fe0*/  STL [R1+0x740], R8 ;  /* 0x0007400801007387 */ /* 0x000fe80000100800 */
[----:B------:R-:W-:Y:S01]  /*11ff0*/  STL [R1+0x744], R7 ;  /* 0x0007440701007387 */ /* 0x000fe20000100800 */
[----:B------:R-:W1:Y:S01]  /*12000*/  S2UR UR76, SR_CgaCtaId ;  /* 0x00000000004c79c3 */ /* 0x000e620000008800 */
[----:B------:R-:W-:-:S02]  /*12010*/  UMOV UR74, 0x400 ;  /* 0x00000400004a7882 */ /* 0x000fc40000000000 */
[----:B-1----:R-:W-:Y:S01]  /*12020*/  ULEA UR74, UR76, UR74, 0x18 ;  /* 0x0000004a4c4a7291 */ /* 0x002fe2000f8ec0ff */
[----:B--2---:R-:W-:Y:S04]  /*12030*/  STL [R1+0x748], R20 ;  /* 0x0007481401007387 */ /* 0x004fe80000100800 */
[----:B------:R1:W-:Y:S02]  /*12040*/  STL [R1+0x74c], R21 ;  /* 0x00074c1501007387 */ /* 0x0003e40000100800 */
[----:B-1----:R-:W1:Y:S02]  /*12050*/  S2R R21, SR_TID.X ;  /* 0x0000000000157919 */ /* 0x002e640000002100 */
[----:B---3--:R-:W-:Y:S01]  /*12060*/  STL [R1+0x750], R19 ;  /* 0x0007501301007387 */ /* 0x008fe20000100800 */
[--C-:B-1----:R-:W-:Y:S01]  /*12070*/  SHF.R.U32.HI R0, RZ, 0x2, R21.reuse ;  /* 0x00000002ff007819 */ /* 0x102fe20000011615 */
[C---:B0-----:R-:W-:Y:S01]  /*12080*/  IMAD.SHL.U32 R13, R21.reuse, 0x40, RZ ;  /* 0x00000040150d7824 */ /* 0x041fe200078e00ff */
[----:B------:R-:W-:Y:S01]  /*12090*/  SHF.R.S32.HI R12, RZ, 0x1, R21 ;  /* 0x00000001ff0c7819 */ /* 0x000fe20000011415 */
[----:B------:R-:W-:Y:S01]  /*120a0*/  IMAD.SHL.U32 R14, R21, 0x8, RZ ;  /* 0x00000008150e7824 */ /* 0x000fe200078e00ff */
[----:B------:R-:W-:-:S02]  /*120b0*/  SGXT.U32 R0, R0, 0x3 ;  /* 0x000000030000781a */ /* 0x000fc40000000000 */
[----:B------:R-:W-:Y:S02]  /*120c0*/  SGXT R12, R12, 0x1 ;  /* 0x000000010c0c781a */ /* 0x000fe40000000200 */
[----:B------:R-:W-:Y:S02]  /*120d0*/  LOP3.LUT R13, R13, 0x1c0, RZ, 0xc0, !PT ;  /* 0x000001c00d0d7812 */ /* 0x000fe400078ec0ff */
[----:B------:R-:W-:Y:S02]  /*120e0*/  LOP3.LUT R12, R0, 0x88, R12, 0xf8, !PT ;  /* 0x00000088000c7812 */ /* 0x000fe400078ef80c */
[----:B------:R-:W-:Y:S01]  /*120f0*/  LOP3.LUT R0, R13, 0x30, R14, 0xf8, !PT ;  /* 0x000000300d007812 */ /* 0x000fe200078ef80e */
[C---:B------:R-:W-:Y:S02]  /*12100*/  IMAD.SHL.U32 R13, R21.reuse, 0x2, RZ ;  /* 0x00000002150d7824 */ /* 0x040fe400078e00ff */
[C---:B------:R-:W-:Y:S02]  /*12110*/  IMAD.SHL.U32 R14, R21.reuse, 0x10, RZ ;  /* 0x00000010150e7824 */ /* 0x040fe400078e00ff */
[----:B------:R-:W-:Y:S01]  /*12120*/  IMAD.SHL.U32 R15, R21, 0x40, RZ ;  /* 0x00000040150f7824 */ /* 0x000fe200078e00ff */
[----:B------:R-:W-:-:S02]  /*12130*/  LOP3.LUT R0, R0, 0x30, R13, 0x78, !PT ;  /* 0x0000003000007812 */ /* 0x000fc400078e780d */
[----:B------:R-:W-:Y:S02]  /*12140*/  LOP3.LUT R13, R14, 0x200, RZ, 0xc0, !PT ;  /* 0x000002000e0d7812 */ /* 0x000fe400078ec0ff */
[----:B------:R-:W-:Y:S01]  /*12150*/  LOP3.LUT R12, R12, 0x40, R15, 0xf8, !PT ;  /* 0x000000400c0c7812 */ /* 0x000fe200078ef80f */
[----:B----4-:R-:W-:Y:S01]  /*12160*/  STL [R1+0x754], R18 ;  /* 0x0007541201007387 */ /* 0x010fe20000100800 */
[----:B------:R-:W-:-:S03]  /*12170*/  IADD3 R0, PT, PT, R0, UR74, R13 ;  /* 0x0000004a00007c10 */ /* 0x000fc6000fffe00d */
[----:B------:R-:W0:Y:S04]  /*12180*/  LDS.U8 R15, [R12+UR73] ;  /* 0x000000490c0f7984 */ /* 0x000e280008000000 */
[----:B------:R-:W-:Y:S04]  /*12190*/  STL [R1+0x758], R26 ;  /* 0x0007581a01007387 */ /* 0x000fe80000100800 */
[----:B------:R-:W1:Y:S04]  /*121a0*/  LDS.U8 R14, [R12+UR73+0x10] ;  /* 0x000010490c0e7984 */ /* 0x000e680008000000 */
[----:B------:R-:W-:Y:S04]  /*121b0*/  STL [R1+0x75c], R25 ;  /* 0x00075c1901007387 */ /* 0x000fe80000100800 */
[----:B------:R-:W2:Y:S04]  /*121c0*/  LDS.U8 R5, [R12+UR73+0x20] ;  /* 0x000020490c057984 */ /* 0x000ea80008000000 */
[----:B------:R-:W-:Y:S04]  /*121d0*/  STL [R1+0x788], R21 ;  /* 0x0007881501007387 */ /* 0x000fe80000100800 */
[----:B------:R-:W3:Y:S04]  /*121e0*/  LDS.U8 R4, [R12+UR73+0x30] ;  /* 0x000030490c047984 */ /* 0x000ee80008000000 */
[----:B------:R-:W-:Y:S04]  /*121f0*/  STL [R1+0x760], R0 ;  /* 0x0007600001007387 */ /* 0x000fe80000100800 */
[----:B------:R-:W4:Y:S04]  /*12200*/  LDS.U8 R17, [R12+UR73+0x110] ;  /* 0x000110490c117984 */ /* 0x000f280008000000 */
[----:B------:R-:W4:Y:S04]  /*12210*/  LDS.U8 R0, [R12+UR73+0x100] ;  /* 0x000100490c007984 */ /* 0x000f280008000000 */
[----:B0-----:R-:W-:Y:S04]  /*12220*/  STL [R1+0x764], R15 ;  /* 0x0007640f01007387 */ /* 0x001fe80000100800 */
[----:B-1----:R-:W-:Y:S04]  /*12230*/  STL [R1+0x768], R14 ;  /* 0x0007680e01007387 */ /* 0x002fe80000100800 */
[----:B--2---:R-:W-:Y:S04]  /*12240*/  STL [R1+0x1cc], R5 ;  /* 0x0001cc0501007387 */ /* 0x004fe80000100800 */
[----:B------:R-:W-:Y:S04]  /*12250*/  LDS.U8 R5, [R12+UR73+0x130] ;  /* 0x000130490c057984 */ /* 0x000fe80008000000 */
[----:B---3--:R-:W-:Y:S04]  /*12260*/  STL [R1+0x1c8], R4 ;  /* 0x0001c80401007387 */ /* 0x008fe80000100800 */
[----:B------:R-:W-:Y:S04]  /*12270*/  LDS.U8 R4, [R12+UR73+0x200] ;  /* 0x000200490c047984 */ /* 0x000fe80008000000 */
[----:B----4-:R-:W-:Y:S04]  /*12280*/  STL [R1+0x76c], R17 ;  /* 0x00076c1101007387 */ /* 0x010fe80000100800 */
[----:B------:R-:W-:Y:S04]  /*12290*/  STL [R1+0xc], R0 ;  /* 0x00000c0001007387 */ /* 0x000fe80000100800 */
[----:B------:R-:W0:Y:S04]  /*122a0*/  LDS.U8 R0, [R12+UR73+0x120] ;  /* 0x000120490c007984 */ /* 0x000e280008000000 */
[----:B0-----:R-:W-:Y:S04]  /*122b0*/  STL [R1+0x1e4], R0 ;  /* 0x0001e40001007387 */ /* 0x001fe80000100800 */
[----:B------:R-:W0:Y:S04]  /*122c0*/  LDS.U8 R0, [R12+UR73+0x210] ;  /* 0x000210490c007984 */ /* 0x000e280008000000 */
[----:B------:R-:W-:Y:S04]  /*122d0*/  STL [R1+0x1e0], R5 ;  /* 0x0001e00501007387 */ /* 0x000fe80000100800 */
[----:B------:R-:W2:Y:S04]  /*122e0*/  LDL.LU R28, [R1+0x25c] ;  /* 0x00025c00011c7983 */ /* 0x000ea80000300800 */
[----:B------:R-:W-:Y:S04]  /*122f0*/  STL [R1+0x268], R4 ;  /* 0x0002680401007387 */ /* 0x000fe80000100800 */
[----:B------:R-:W1:Y:S04]  /*12300*/  LDS.U8 R5, [R12+UR73+0x220] ;  /* 0x000220490c057984 */ /* 0x000e680008000000 */
[----:B------:R-:W3:Y:S04]  /*12310*/  LDS.U8 R4, [R12+UR73+0x230] ;  /* 0x000230490c047984 */ /* 0x000ee80008000000 */
[----:B0-----:R-:W-:Y:S04]  /*12320*/  STL [R1+0x264], R0 ;  /* 0x0002640001007387 */ /* 0x001fe80000100800 */
[----:B------:R-:W0:Y:S01]  /*12330*/  LDS.U8 R0, [R12+UR73+0x300] ;  /* 0x000300490c007984 */ /* 0x000e220008000000 */
[----:B------:R-:W-:-:S05]  /*12340*/  LOP3.LUT R13, R12, 0x8, RZ, 0x3c, !PT ;  /* 0x000000080c0d7812 */ /* 0x000fca00078e3cff */
[----:B------:R-:W-:Y:S01]  /*12350*/  LDS.U8 R16, [R13+UR73] ;  /* 0x000000490d107984 */ /* 0x000fe20008000000 */
[----:B------:R-:W4:Y:S03]  /*12360*/  S2R R2, SR_TID.X ;  /* 0x0000000000027919 */ /* 0x000f260000002100 */
[----:B-1----:R-:W-:Y:S04]  /*12370*/  STL [R1+0x290], R5 ;  /* 0x0002900501007387 */ /* 0x002fe80000100800 */
[----:B------:R-:W1:Y:S04]  /*12380*/  LDS.U8 R5, [R12+UR73+0x310] ;  /* 0x000310490c057984 */ /* 0x000e680008000000 */
[----:B---3--:R-:W-:Y:S04]  /*12390*/  STL [R1+0x28c], R4 ;  /* 0x00028c0401007387 */ /* 0x008fe80000100800 */
[----:B------:R-:W3:Y:S04]  /*123a0*/  LDS.U8 R4, [R12+UR73+0x320] ;  /* 0x000320490c047984 */ /* 0x000ee80008000000 */
[----:B------:R-:W-:Y:S04]  /*123b0*/  LDS.U8 R29, [R13+UR73+0x110] ;  /* 0x000110490d1d7984 */ /* 0x000fe80008000000 */
[----:B0-----:R-:W-:Y:S04]  /*123c0*/  STL [R1+0x278], R0 ;  /* 0x0002780001007387 */ /* 0x001fe80000100800 */
[----:B------:R-:W0:Y:S04]  /*123d0*/  LDS.U8 R0, [R12+UR73+0x330] ;  /* 0x000330490c007984 */ /* 0x000e280008000000 */
[----:B------:R-:W4:Y:S04]  /*123e0*/  LDS.U8 R12, [R13+UR73+0x10] ;  /* 0x000010490d0c7984 */ /* 0x000f280008000000 */
[----:B-1----:R-:W-:Y:S04]  /*123f0*/  STL [R1+0x274], R5 ;  /* 0x0002740501007387 */ /* 0x002fe80000100800 */
[----:B------:R-:W1:Y:S04]  /*12400*/  LDS.U8 R5, [R13+UR73+0x20] ;  /* 0x000020490d057984 */ /* 0x000e680008000000 */
[----:B---3--:R-:W-:Y:S04]  /*12410*/  STL [R1+0x2a0], R4 ;  /* 0x0002a00401007387 */ /* 0x008fe80000100800 */
[----:B------:R-:W-:Y:S04]  /*12420*/  STL [R1+0x790], R16 ;  /* 0x0007901001007387 */ /* 0x000fe80000100800 */
[----:B------:R-:W3:Y:S04]  /*12430*/  LDS.U8 R4, [R13+UR73+0x30] ;  /* 0x000030490d047984 */ /* 0x000ee80008000000 */
[----:B0-----:R-:W-:Y:S04]  /*12440*/  STL [R1+0x288], R0 ;  /* 0x0002880001007387 */ /* 0x001fe80000100800 */
[----:B------:R-:W0:Y:S04]  /*12450*/  LDS.U8 R0, [R13+UR73+0x100] ;  /* 0x000100490d007984 */ /* 0x000e280008000000 */
[----:B----4-:R-:W-:Y:S04]  /*12460*/  STL [R1+0x794], R12 ;  /* 0x0007940c01007387 */ /* 0x010fe80000100800 */
[----:B-1----:R-:W-:Y:S04]  /*12470*/  STL [R1+0x1dc], R5 ;  /* 0x0001dc0501007387 */ /* 0x002fe80000100800 */
[----:B------:R-:W1:Y:S04]  /*12480*/  LDS.U8 R5, [R13+UR73+0x120] ;  /* 0x000120490d057984 */ /* 0x000e680008000000 */
[----:B---3--:R-:W-:Y:S04]  /*12490*/  STL [R1+0x1d8], R4 ;  /* 0x0001d80401007387 */ /* 0x008fe80000100800 */
[----:B------:R-:W3:Y:S04]  /*124a0*/  LDS.U8 R4, [R13+UR73+0x130] ;  /* 0x000130490d047984 */ /* 0x000ee80008000000 */
[----:B0-----:R-:W-:Y:S04]  /*124b0*/  STL [R1+0x70], R0 ;  /* 0x0000700001007387 */ /* 0x001fe80000100800 */
[----:B------:R-:W0:Y:S04]  /*124c0*/  LDS.U8 R0, [R13+UR73+0x200] ;  /* 0x000200490d007984 */ /* 0x000e280008000000 */
[----:B-1----:R-:W-:Y:S04]  /*124d0*/  STL [R1+0x1f8], R5 ;  /* 0x0001f80501007387 */ /* 0x002fe80000100800 */
[----:B------:R-:W4:Y:S04]  /*124e0*/  LDL.LU R27, [R1+0x50] ;  /* 0x00005000011b7983 */ /* 0x000f280000300800 */
[----:B------:R-:W1:Y:S04]  /*124f0*/  LDS.U8 R5, [R13+UR73+0x210] ;  /* 0x000210490d057984 */ /* 0x000e680008000000 */
[----:B---3--:R-:W-:Y:S04]  /*12500*/  STL [R1+0x1f4], R4 ;  /* 0x0001f40401007387 */ /* 0x008fe80000100800 */
[----:B------:R-:W-:Y:S04]  /*12510*/  LDS.U8 R4, [R13+UR73+0x230] ;  /* 0x000230490d047984 */ /* 0x000fe80008000000 */
[----:B0-----:R-:W-:Y:S04]  /*12520*/  STL [R1+0x270], R0 ;  /* 0x0002700001007387 */ /* 0x001fe80000100800 */
[----:B------:R-:W0:Y:S04]  /*12530*/  LDS.U8 R0, [R13+UR73+0x220] ;  /* 0x000220490d007984 */ /* 0x000e280008000000 */
[----:B-1----:R-:W-:Y:S04]  /*12540*/  STL [R1+0x26c], R5 ;  /* 0x00026c0501007387 */ /* 0x002fe80000100800 */
[----:B------:R-:W3:Y:S04]  /*12550*/  LDL.LU R11, [R1+0x4c] ;  /* 0x00004c00010b7983 */ /* 0x000ee80000300800 */
[----:B------:R-:W-:Y:S04]  /*12560*/  LDS.U8 R5, [R13+UR73+0x310] ;  /* 0x000310490d057984 */ /* 0x000fe80008000000 */
[----:B0-----:R-:W-:Y:S04]  /*12570*/  STL [R1+0x29c], R0 ;  /* 0x00029c0001007387 */ /* 0x001fe80000100800 */
[----:B------:R-:W0:Y:S04]  /*12580*/  LDS.U8 R0, [R13+UR73+0x300] ;  /* 0x000300490d007984 */ /* 0x000e280008000000 */
[----:B------:R-:W-:Y:S04]  /*12590*/  STL [R1+0x298], R4 ;  /* 0x0002980401007387 */ /* 0x000fe80000100800 */
[----:B------:R-:W1:Y:S04]  /*125a0*/  LDS.U8 R4, [R13+UR73+0x320] ;  /* 0x000320490d047984 */ /* 0x000e680008000000 */
[----:B0-----:R-:W-:Y:S04]  /*125b0*/  STL [R1+0x280], R0 ;  /* 0x0002800001007387 */ /* 0x001fe80000100800 */
[----:B------:R-:W0:Y:S01]  /*125c0*/  LDS.U8 R0, [R13+UR73+0x330] ;  /* 0x000330490d007984 */ /* 0x000e220008000000 */
[----:B------:R-:W-:Y:S01]  /*125d0*/  LOP3.LUT R2, R2, 0x3f, RZ, 0xc0, !PT ;  /* 0x0000003f02027812 */ /* 0x000fe200078ec0ff */
[----:B------:R-:W-:Y:S06]  /*125e0*/  BAR.SYNC.DEFER_BLOCKING 0x0 ;  /* 0x0000000000007b1d */ /* 0x000fec0000010000 */
[----:B------:R-:W-:Y:S04]  /*125f0*/  STL [R1+0x27c], R5 ;  /* 0x00027c0501007387 */ /* 0x000fe80000100800 */
[----:B------:R-:W3:Y:S04]  /*12600*/  LDL.LU R12, [R1+0x5c] ;  /* 0x00005c00010c7983 */ /* 0x000ee80000300800 */
[----:B-1----:R-:W-:Y:S04]  /*12610*/  STL [R1+0x2a4], R4 ;  /* 0x0002a40401007387 */ /* 0x002fe80000100800 */
[----:B------:R-:W3:Y:S04]  /*12620*/  LDL.LU R23, [R1+0x58] ;  /* 0x0000580001177983 */ /* 0x000ee80000300800 */
[----:B------:R1:W-:Y:S04]  /*12630*/  STS.U8 [R2+UR73+0x40], R3 ;  /* 0x0000400302007988 */ /* 0x0003e80008000049 */
[----:B0-----:R0:W-:Y:S04]  /*12640*/  STL [R1+0x294], R0 ;  /* 0x0002940001007387 */ /* 0x0011e80000100800 */
[----:B------:R-:W3:Y:S04]  /*12650*/  LDL.LU R9, [R1+0x40] ;  /* 0x0000400001097983 */ /* 0x000ee80000300800 */
[----:B------:R-:W3:Y:S04]  /*12660*/  LDL.LU R16, [R1+0x78] ;  /* 0x0000780001107983 */ /* 0x000ee80000300800 */
[----:B------:R-:W3:Y:S04]  /*12670*/  LDL.LU R17, [R1+0x74] ;  /* 0x0000740001117983 */ /* 0x000ee80000300800 */
[----:B------:R-:W3:Y:S04]  /*12680*/  LDL.LU R14, [R1+0x98] ;  /* 0x00009800010e7983 */ /* 0x000ee80000300800 */
[----:B-1----:R-:W3:Y:S04]  /*12690*/  LDL.LU R3, [R1+0x79c] ;  /* 0x00079c0001037983 */ /* 0x002ee80000300800 */
[----:B------:R-:W3:Y:S04]  /*126a0*/  LDL.LU R15, [R1+0xac] ;  /* 0x0000ac00010f7983 */ /* 0x000ee80000300800 */
[----:B0-----:R-:W3:Y:S04]  /*126b0*/  LDL.LU R0, [R1+0xb8] ;  /* 0x0000b80001007983 */ /* 0x001ee80000300800 */
        /* <DEDUP_REMOVED lines=14> */
[----:B--2---:R-:W-:Y:S04]  /*127a0*/  STS.U8 [R2+UR73], R28 ;  /* 0x0000001c02007988 */ /* 0x004fe80008000049 */
[----:B----4-:R-:W-:Y:S04]  /*127b0*/  STS.U8 [R2+UR73+0x200], R27 ;  /* 0x0002001b02007988 */ /* 0x010fe80008000049 */
[----:B---3--:R-:W-:Y:S04]  /*127c0*/  STS.U8 [R2+UR73+0x240], R11 ;  /* 0x0002400b02007988 */ /* 0x008fe80008000049 */
[----:B------:R0:W-:Y:S04]  /*127d0*/  STS.U8 [R2+UR73+0x400], R3 ;  /* 0x0004000302007988 */ /* 0x0001e80008000049 */
[----:B0-----:R-:W2:Y:S04]  /*127e0*/  LDL.LU R3, [R1+0x798] ;  /* 0x0007980001037983 */ /* 0x001ea80000300800 */
[----:B------:R-:W3:Y:S04]  /*127f0*/  LDL.LU R28, [R1+0x220] ;  /* 0x00022000011c7983 */ /* 0x000ee80000300800 */
[----:B------:R-:W4:Y:S04]  /*12800*/  LDL.LU R27, [R1+0x22c] ;  /* 0x00022c00011b7983 */ /* 0x000f280000300800 */
[----:B------:R-:W2:Y:S04]  /*12810*/  LDL.LU R11, [R1+0x248] ;  /* 0x00024800010b7983 */ /* 0x000ea80000300800 */
[----:B------:R0:W-:Y:S04]  /*12820*/  STS.U8 [R2+UR73+0x600], R23 ;  /* 0x0006001702007988 */ /* 0x0001e80008000049 */
[----:B------:R1:W-:Y:S04]  /*12830*/  STS.U8 [R2+UR73+0x640], R9 ;  /* 0x0006400902007988 */ /* 0x0003e80008000049 */
[----:B0-----:R-:W3:Y:S04]  /*12840*/  LDL.LU R23, [R1+0x244] ;  /* 0x0002440001177983 */ /* 0x001ee80000300800 */
[----:B-1----:R-:W3:Y:S04]  /*12850*/  LDL.LU R9, [R1+0x38] ;  /* 0x0000380001097983 */ /* 0x002ee80000300800 */
[----:B------:R-:W-:Y:S04]  /*12860*/  STS.U8 [R2+UR73+0x440], R12 ;  /* 0x0004400c02007988 */ /* 0x000fe80008000049 */
[----:B------:R-:W-:Y:S04]  /*12870*/  STS.U8 [R2+UR73+0x800], R16 ;  /* 0x0008001002007988 */ /* 0x000fe80008000049 */
[----:B------:R0:W-:Y:S04]  /*12880*/  STS.U8 [R2+UR73+0x1800], R5 ;  /* 0x0018000502007988 */ /* 0x0001e80008000049 */
[----:B------:R1:W-:Y:S04]  /*12890*/  STS.U8 [R2+UR73+0x1840], R4 ;  /* 0x0018400402007988 */ /* 0x0003e80008000049 */
[----:B0-----:R-:W4:Y:S04]  /*128a0*/  LDL.LU R5, [R1+0x34] ;  /* 0x0000340001057983 */ /* 0x001f280000300800 */
[----:B-1----:R-:W4:Y:S04]  /*128b0*/  LDL.LU R4, [R1+0x30] ;  /* 0x0000300001047983 */ /* 0x002f280000300800 */
[----:B------:R-:W4:Y:S04]  /*128c0*/  LDL.LU R12, [R1+0x48] ;  /* 0x00004800010c7983 */ /* 0x000f280000300800 */
[----:B------:R-:W4:Y:S04]  /*128d0*/  LDL.LU R16, [R1+0x4] ;  /* 0x0000040001107983 */ /* 0x000f280000300800 */
[----:B--2---:R0:W-:Y:S04]  /*128e0*/  STS.U8 [R2+UR73+0x1e00], R11 ;  /* 0x001e000b02007988 */ /* 0x0041e80008000049 */
[----:B0-----:R-:W2:Y:S04]  /*128f0*/  LDL.LU R11, [R1+0x44] ;  /* 0x00004400010b7983 */ /* 0x001ea80000300800 */
[----:B------:R0:W-:Y:S04]  /*12900*/  STS.U8 [R2+UR73+0xa40], R3 ;  /* 0x000a400302007988 */ /* 0x0001e80008000049 */
[----:B------:R1:W-:Y:S04]  /*12910*/  STS.U8 [R2+UR73+0xe00], R21 ;  /* 0x000e001502007988 */ /* 0x0003e80008000049 */
[----:B------:R3:W-:Y:S01]  /*12920*/  STS.U8 [R2+UR73+0x1a00], R10 ;  /* 0x001a000a02007988 */ /* 0x0007e20008000049 */
[----:B0-----:R-:W-:-:S03]  /*12930*/  LOP3.LUT R3, R2, 0x10, RZ, 0x3c, !PT ;  /* 0x0000001002037812 */ /* 0x001fc600078e3cff */
[----:B------:R0:W-:Y:S04]  /*12940*/  STS.U8 [R2+UR73+0x1a40], R24 ;  /* 0x001a401802007988 */ /* 0x0001e80008000049 */
[----:B-1----:R-:W2:Y:S04]  /*12950*/  LDL.LU R21, [R1+0x64] ;  /* 0x0000640001157983 */ /* 0x002ea80000300800 */
[----:B---3--:R-:W3:Y:S04]  /*12960*/  LDL.LU R10, [R1+0x84] ;  /* 0x00008400010a7983 */ /* 0x008ee80000300800 */
[----:B------:R1:W-:Y:S04]  /*12970*/  STS.U8 [R2+UR73+0x1c00], R28 ;  /* 0x001c001c02007988 */ /* 0x0003e80008000049 */
[----:B0-----:R-:W3:Y:S04]  /*12980*/  LDL.LU R24, [R1+0x80] ;  /* 0x0000800001187983 */ /* 0x001ee80000300800 */
[----:B----4-:R0:W-:Y:S04]  /*12990*/  STS.U8 [R2+UR73+0x1c40], R27 ;  /* 0x001c401b02007988 */ /* 0x0101e80008000049 */
[----:B-1----:R-:W4:Y:S04]  /*129a0*/  LDL.LU R28, [R1+0x9c] ;  /* 0x00009c00011c7983 */ /* 0x002f280000300800 */
[----:B------:R-:W-:Y:S04]  /*129b0*/  STS.U8 [R2+UR73+0x840], R17 ;  /* 0x0008401102007988 */ /* 0x000fe80008000049 */
        /* <DEDUP_REMOVED lines=12> */
[----:B------:R1:W-:Y:S04]  /*12a80*/  STS.U8 [R2+UR73+0x1e40], R23 ;  /* 0x001e401702007988 */ /* 0x0003e80008000049 */
[----:B0-----:R-:W4:Y:S04]  /*12a90*/  LDL.LU R27, [R1+0xa0] ;  /* 0x0000a000011b7983 */ /* 0x001f280000300800 */
[----:B------:R0:W-:Y:S04]  /*12aa0*/  STS.U8 [R3+UR73+0x80], R9 ;  /* 0x0000800903007988 */ /* 0x0001e80008000049 */
[----:B-1----:R-:W4:Y:S04]  /*12ab0*/  LDL.LU R23, [R1+0xc4] ;  /* 0x0000c40001177983 */ /* 0x002f280000300800 */
[----:B0-----:R-:W4:Y:S04]  /*12ac0*/  LDL.LU R9, [R1+0xbc] ;  /* 0x0000bc0001097983 */ /* 0x001f280000300800 */
        /* <DEDUP_REMOVED lines=14> */
[----:B------:R0:W-:Y:S04]  /*12bb0*/  STS.U8 [R3+UR73+0xc0], R5 ;  /* 0x0000c00503007988 */ /* 0x0001e80008000049 */
[----:B------:R-:W4:Y:S04]  /*12bc0*/  LDL.LU R22, [R1+0x230] ;  /* 0x0002300001167983 */ /* 0x000f280000300800 */
[----:B------:R1:W-:Y:S04]  /*12bd0*/  STS.U8 [R3+UR73+0x280], R4 ;  /* 0x0002800403007988 */ /* 0x0003e80008000049 */
[----:B0-----:R-:W4:Y:S04]  /*12be0*/  LDL.LU R5, [R1+0x24c] ;  /* 0x00024c0001057983 */ /* 0x001f280000300800 */
[----:B------:R0:W-:Y:S04]  /*12bf0*/  STS.U8 [R3+UR73+0x2c0], R12 ;  /* 0x0002c00c03007988 */ /* 0x0001e80008000049 */
[----:B-1----:R-:W4:Y:S04]  /*12c00*/  LDL.LU R4, [R1+0x250] ;  /* 0x0002500001047983 */ /* 0x002f280000300800 */
[----:B------:R1:W-:Y:S04]  /*12c10*/  STS.U8 [R3+UR73+0x480], R16 ;  /* 0x0004801003007988 */ /* 0x0003e80008000049 */
[----:B0-----:R-:W4:Y:S04]  /*12c20*/  LDL.LU R12, [R1+0x794] ;  /* 0x00079400010c7983 */ /* 0x001f280000300800 */
[----:B-1----:R-:W4:Y:S04]  /*12c30*/  LDL.LU R16, [R1+0x790] ;  /* 0x0007900001107983 */ /* 0x002f280000300800 */
[----:B--2---:R0:W-:Y:S04]  /*12c40*/  STS.U8 [R3+UR73+0x4c0], R11 ;  /* 0x0004c00b03007988 */ /* 0x0041e80008000049 */
[----:B0-----:R-:W2:Y:S04]  /*12c50*/  LDL.LU R11, [R1+0x78c] ;  /* 0x00078c00010b7983 */ /* 0x001ea80000300800 */
[----:B------:R-:W-:Y:S04]  /*12c60*/  STS.U8 [R3+UR73+0x6c0], R21 ;  /* 0x0006c01503007988 */ /* 0x000fe80008000049 */
[----:B---3--:R-:W-:Y:S04]  /*12c70*/  STS.U8 [R3+UR73+0x880], R10 ;  /* 0x0008800a03007988 */ /* 0x008fe80008000049 */
[----:B------:R-:W-:Y:S04]  /*12c80*/  STS.U8 [R3+UR73+0x8c0], R24 ;  /* 0x0008c01803007988 */ /* 0x000fe80008000049 */
[----:B----4-:R-:W-:Y:S04]  /*12c90*/  STS.U8 [R3+UR73+0xa80], R28 ;  /* 0x000a801c03007988 */ /* 0x010fe80008000049 */
[----:B--2---:R0:W-:Y:S04]  /*12ca0*/  STS.U8 [R3+UR73+0x680], R11 ;  /* 0x0006800b03007988 */ /* 0x0041e80008000049 */
[----:B0-----:R-:W2:Y:S04]  /*12cb0*/  LDL.LU R11, [R1+0x13c] ;  /* 0x00013c00010b7983 */ /* 0x001ea80000300800 */
[----:B------:R-:W3:Y:S04]  /*12cc0*/  LDL.LU R21, [R1+0x788] ;  /* 0x0007880001157983 */ /* 0x000ee80000300800 */
[----:B------:R-:W4:Y:S04]  /*12cd0*/  LDL.LU R10, [R1+0x784] ;  /* 0x00078400010a7983 */ /* 0x000f280000300800 */
[----:B------:R-:W4:Y:S04]  /*12ce0*/  LDL.LU R24, [R1+0x780] ;  /* 0x0007800001187983 */ /* 0x000f280000300800 */
[----:B------:R-:W4:Y:S04]  /*12cf0*/  LDL.LU R28, [R1+0x77c] ;  /* 0x00077c00011c7983 */ /* 0x000f280000300800 */
[----:B------:R0:W-:Y:S04]  /*12d00*/  STS.U8 [R3+UR73+0xac0], R27 ;  /* 0x000ac01b03007988 */ /* 0x0001e80008000049 */
[----:B------:R1:W-:Y:S04]  /*12d10*/  STS.U8 [R3+UR73+0xc80], R23 ;  /* 0x000c801703007988 */ /* 0x0003e80008000049 */
[----:B0-----:R-:W4:Y:S04]  /*12d20*/  LDL.LU R27, [R1+0x778] ;  /* 0x00077800011b7983 */ /* 0x001f280000300800 */
[----:B-1----:R-:W4:Y:S04]  /*12d30*/  LDL.LU R23, [R1+0x774] ;  /* 0x0007740001177983 */ /* 0x002f280000300800 */
[----:B------:R0:W-:Y:S04]  /*12d40*/  STS.U8 [R3+UR73+0xcc0], R9 ;  /* 0x000cc00903007988 */ /* 0x0001e80008000049 */
[----:B------:R1:W-:Y:S04]  /*12d50*/  STS.U8 [R3+UR73+0x10c0], R17 ;  /* 0x0010c01103007988 */ /* 0x0003e80008000049 */
[----:B------:R1:W-:Y:S04]  /*12d60*/  STS.U8 [R3+UR73+0x1080], R13 ;  /* 0x0010800d03007988 */ /* 0x0003e80008000049 */
[----:B0-----:R-:W4:Y:S04]  /*12d70*/  LDL.LU R9, [R1+0x770] ;  /* 0x0007700001097983 */ /* 0x001f280000300800 */
[----:B-1----:R-:W4:Y:S04]  /*12d80*/  LDL.LU R17, [R1+0x8] ;  /* 0x0000080001117983 */ /* 0x002f280000300800 */
        /* <DEDUP_REMOVED lines=14> */
[----:B------:R-:W-:Y:S04]  /*12e70*/  STS.U8 [R3+UR73+0x18c0], R20 ;  /* 0x0018c01403007988 */ /* 0x000fe80008000049 */
[----:B0-----:R-:W4:Y:S04]  /*12e80*/  LDL.LU R19, [R1+0x148] ;  /* 0x0001480001137983 */ /* 0x001f280000300800 */
[----:B------:R-:W-:Y:S04]  /*12e90*/  STS.U8 [R3+UR73+0x1a80], R7 ;  /* 0x001a800703007988 */ /* 0x000fe80008000049 */
[----:B------:R-:W-:Y:S04]  /*12ea0*/  STS.U8 [R3+UR73+0xec0], R2 ;  /* 0x000ec00203007988 */ /* 0x000fe80008000049 */
[----:B------:R-:W-:Y:S04]  /*12eb0*/  STS.U8 [R3+UR73+0x1ac0], R8 ;  /* 0x001ac00803007988 */ /* 0x000fe80008000049 */
[----:B------:R-:W-:Y:S04]  /*12ec0*/  STS.U8 [R3+UR73+0x1c80], R6 ;  /* 0x001c800603007988 */ /* 0x000fe80008000049 */
[----:B------:R-:W-:Y:S04]  /*12ed0*/  STS.U8 [R3+UR73+0x1cc0], R22 ;  /* 0x001cc01603007988 */ /* 0x000fe80008000049 */
[----:B------:R-:W-:Y:S04]  /*12ee0*/  STS.U8 [R3+UR73+0x1e80], R5 ;  /* 0x001e800503007988 */ /* 0x000fe80008000049 */
[----:B------:R-:W-:Y:S04]  /*12ef0*/  STS.U8 [R3+UR73+0x1ec0], R4 ;  /* 0x001ec00403007988 */ /* 0x000fe80008000049 */
[----:B--2---:R3:W-:Y:S02]  /*12f00*/  STS.U8 [R3+UR73+0xe80], R11 ;  /* 0x000e800b03007988 */ /* 0x0047e40008000049 */
[----:B---3--:R-:W-:-:S02]  /*12f10*/  LOP3.LUT R11, R21, 0x3f, RZ, 0xc0, !PT ;  /* 0x0000003f150b7812 */ /* 0x008fc400078ec0ff */
[----:B------:R-:W2:Y:S02]  /*12f20*/  LDL.LU R21, [R1+0x144] ;  /* 0x0001440001157983 */ /* 0x000ea40000300800 */
[----:B------:R-:W-:Y:S02]  /*12f30*/  LOP3.LUT R2, R11, 0x20, RZ, 0x3c, !PT ;  /* 0x000000200b027812 */ /* 0x000fe400078e3cff */
[----:B------:R-:W3:Y:S04]  /*12f40*/  LDL.LU R20, [R1+0x160] ;  /* 0x0001600001147983 */ /* 0x000ee80000300800 */
[----:B------:R-:W3:Y:S04]  /*12f50*/  LDL.LU R7, [R1+0x168] ;  /* 0x0001680001077983 */ /* 0x000ee80000300800 */
[----:B------:R-:W3:Y:S04]  /*12f60*/  LDL.LU R8, [R1+0x180] ;  /* 0x0001800001087983 */ /* 0x000ee80000300800 */
[----:B------:R-:W3:Y:S04]  /*12f70*/  LDL.LU R6, [R1+0x17c] ;  /* 0x00017c0001067983 */ /* 0x000ee80000300800 */
[----:B------:R-:W3:Y:S04]  /*12f80*/  LDL.LU R22, [R1+0x19c] ;  /* 0x00019c0001167983 */ /* 0x000ee80000300800 */
[----:B------:R-:W3:Y:S04]  /*12f90*/  LDL.LU R5, [R1+0x1a0] ;  /* 0x0001a00001057983 */ /* 0x000ee80000300800 */
[----:B----4-:R0:W-:Y:S04]  /*12fa0*/  STS.U8 [R2+UR73+0x100], R28 ;  /* 0x0001001c02007988 */ /* 0x0101e80008000049 */
[----:B------:R-:W4:Y:S04]  /*12fb0*/  LDL.LU R4, [R1+0x1c0] ;  /* 0x0001c00001047983 */ /* 0x000f280000300800 */
[----:B0-----:R-:W4:Y:S04]  /*12fc0*/  LDL.LU R28, [R1+0x1bc] ;  /* 0x0001bc00011c7983 */ /* 0x001f280000300800 */
[----:B------:R-:W4:Y:S04]  /*12fd0*/  LDL.LU R11, [R1+0x200] ;  /* 0x00020000010b7983 */ /* 0x000f280000300800 */
[----:B------:R-:W4:Y:S04]  /*12fe0*/  LDL.LU R3, [R1+0x224] ;  /* 0x0002240001037983 */ /* 0x000f280000300800 */
[----:B------:R0:W-:Y:S04]  /*12ff0*/  STS.U8 [R2+UR73+0x140], R27 ;  /* 0x0001401b02007988 */ /* 0x0001e80008000049 */
[----:B------:R1:W-:Y:S04]  /*13000*/  STS.U8 [R2+UR73+0x300], R24 ;  /* 0x0003001802007988 */ /* 0x0003e80008000049 */
[----:B------:R1:W-:Y:S04]  /*13010*/  STS.U8 [R2+UR73+0x340], R23 ;  /* 0x0003401702007988 */ /* 0x0003e80008000049 */
[----:B0-----:R-:W4:Y:S04]  /*13020*/  LDL.LU R27, [R1+0x258] ;  /* 0x00025800011b7983 */ /* 0x001f280000300800 */
[----:B-1----:R-:W4:Y:S04]  /*13030*/  LDL.LU R24, [R1+0x23c] ;  /* 0x00023c0001187983 */ /* 0x002f280000300800 */
        /* <DEDUP_REMOVED lines=21> */
[----:B0-----:R-:W4:Y:S04]  /*13190*/  LDL.LU R18, [R1+0x754] ;  /* 0x0007540001127983 */ /* 0x001f280000300800 */
[----:B-1----:R-:W4:Y:S04]  /*131a0*/  LDL.LU R19, [R1+0x750] ;  /* 0x0007500001137983 */ /* 0x002f280000300800 */
[----:B--2---:R0:W-:Y:S04]  /*131b0*/  STS.U8 [R2+UR73+0xf40], R21 ;  /* 0x000f401502007988 */ /* 0x0041e80008000049 */
[----:B---3--:R1:W-:Y:S04]  /*131c0*/  STS.U8 [R2+UR73+0x1100], R20 ;  /* 0x0011001402007988 */ /* 0x0083e80008000049 */
[----:B------:R2:W-:Y:S04]  /*131d0*/  STS.U8 [R2+UR73+0x1140], R7 ;  /* 0x0011400702007988 */ /* 0x0005e80008000049 */
[----:B0-----:R-:W3:Y:S04]  /*131e0*/  LDL.LU R21, [R1+0x74c] ;  /* 0x00074c0001157983 */ /* 0x001ee80000300800 */
[----:B-1----:R-:W3:Y:S04]  /*131f0*/  LDL.LU R20, [R1+0x748] ;  /* 0x0007480001147983 */ /* 0x002ee80000300800 */
[----:B--2---:R-:W2:Y:S04]  /*13200*/  LDL.LU R7, [R1+0x744] ;  /* 0x0007440001077983 */ /* 0x004ea80000300800 */
[----:B------:R0:W-:Y:S04]  /*13210*/  STS.U8 [R2+UR73+0x1300], R8 ;  /* 0x0013000802007988 */ /* 0x0001e80008000049 */
[----:B------:R1:W-:Y:S04]  /*13220*/  STS.U8 [R2+UR73+0x1340], R6 ;  /* 0x0013400602007988 */ /* 0x0003e80008000049 */
[----:B------:R1:W-:Y:S04]  /*13230*/  STS.U8 [R2+UR73+0x1500], R22 ;  /* 0x0015001602007988 */ /* 0x0003e80008000049 */
[----:B0-----:R-:W3:Y:S04]  /*13240*/  LDL.LU R8, [R1+0x740] ;  /* 0x0007400001087983 */ /* 0x001ee80000300800 */
[----:B-1----:R-:W3:Y:S04]  /*13250*/  LDL.LU R6, [R1+0x73c] ;  /* 0x00073c0001067983 */ /* 0x002ee80000300800 */
[----:B------:R-:W3:Y:S04]  /*13260*/  LDL.LU R22, [R1+0x738] ;  /* 0x0007380001167983 */ /* 0x000ee80000300800 */
[----:B------:R0:W-:Y:S04]  /*13270*/  STS.U8 [R2+UR73+0x1540], R5 ;  /* 0x0015400502007988 */ /* 0x0001e80008000049 */
[----:B----4-:R1:W-:Y:S04]  /*13280*/  STS.U8 [R2+UR73+0x1700], R4 ;  /* 0x0017000402007988 */ /* 0x0103e80008000049 */
[----:B------:R4:W-:Y:S04]  /*13290*/  STS.U8 [R2+UR73+0x1740], R28 ;  /* 0x0017401c02007988 */ /* 0x0009e80008000049 */
[----:B0-----:R-:W3:Y:S04]  /*132a0*/  LDL.LU R5, [R1+0x734] ;  /* 0x0007340001057983 */ /* 0x001ee80000300800 */
[----:B-1----:R-:W3:Y:S04]  /*132b0*/  LDL.LU R4, [R1+0x730] ;  /* 0x0007300001047983 */ /* 0x002ee80000300800 */
[----:B----4-:R-:W4:Y:S04]  /*132c0*/  LDL.LU R28, [R1+0x72c] ;  /* 0x00072c00011c7983 */ /* 0x010f280000300800 */
[----:B------:R0:W-:Y:S02]  /*132d0*/  STS.U8 [R2+UR73+0x1900], R11 ;  /* 0x0019000b02007988 */ /* 0x0001e40008000049 */
[----:B0-----:R-:W0:Y:S02]  /*132e0*/  S2R R11, SR_TID.X ;  /* 0x00000000000b7919 */ /* 0x001e240000002100 */
[----:B------:R1:W-:Y:S04]  /*132f0*/  STS.U8 [R2+UR73+0x1b00], R23 ;  /* 0x001b001702007988 */ /* 0x0003e80008000049 */
[----:B------:R-:W-:Y:S04]  /*13300*/  STS.U8 [R2+UR73+0x1b40], R3 ;  /* 0x001b400302007988 */ /* 0x000fe80008000049 */
[----:B------:R1:W-:Y:S04]  /*13310*/  STS.U8 [R2+UR73+0x1d40], R24 ;  /* 0x001d401802007988 */ /* 0x0003e80008000049 */
[----:B-1----:R-:W4:Y:S04]  /*13320*/  LDL.LU R23, [R1+0x16c] ;  /* 0x00016c0001177983 */ /* 0x002f280000300800 */
[----:B------:R1:W-:Y:S04]  /*13330*/  STS.U8 [R2+UR73+0x1940], R9 ;  /* 0x0019400902007988 */ /* 0x0003e80008000049 */
[----:B------:R-:W4:Y:S01]  /*13340*/  LDL.LU R24, [R1+0x1a4] ;  /* 0x0001a40001187983 */ /* 0x000f220000300800 */
[----:B0-----:R-:W-:-:S03]  /*13350*/  LOP3.LUT R11, R11, 0x3f, RZ, 0xc0, !PT ;  /* 0x0000003f0b0b7812 */ /* 0x001fc600078ec0ff */
[----:B------:R0:W-:Y:S01]  /*13360*/  STS.U8 [R2+UR73+0x1d00], R10 ;  /* 0x001d000a02007988 */ /* 0x0001e20008000049 */
[----:B------:R-:W-:-:S03]  /*13370*/  LOP3.LUT R3, R11, 0x30, RZ, 0x3c, !PT ;  /* 0x000000300b037812 */ /* 0x000fc600078e3cff */
[----:B------:R-:W4:Y:S04]  /*13380*/  LDL.LU R11, [R1+0x1d0] ;  /* 0x0001d000010b7983 */ /* 0x000f280000300800 */
[----:B-1----:R-:W4:Y:S04]  /*13390*/  LDL.LU R9, [R1+0x204] ;  /* 0x0002040001097983 */ /* 0x002f280000300800 */
[----:B------:R1:W-:Y:S04]  /*133a0*/  STS.U8 [R2+UR73+0x1f00], R27 ;  /* 0x001f001b02007988 */ /* 0x0003e80008000049 */
[----:B0-----:R-:W4:Y:S04]  /*133b0*/  LDL.LU R10, [R1+0x210] ;  /* 0x00021000010a7983 */ /* 0x001f280000300800 */
[----:B------:R0:W-:Y:S04]  /*133c0*/  STS.U8 [R2+UR73+0x1f40], R13 ;  /* 0x001f400d02007988 */ /* 0x0001e80008000049 */
[----:B-1----:R-:W4:Y:S04]  /*133d0*/  LDL.LU R27, [R1+0x228] ;  /* 0x00022800011b7983 */ /* 0x002f280000300800 */
[----:B0-----:R-:W4:Y:S04]  /*133e0*/  LDL.LU R2, [R1+0x1d4] ;  /* 0x0001d40001027983 */ /* 0x001f280000300800 */
[----:B------:R-:W4:Y:S04]  /*133f0*/  LDL.LU R13, [R1+0x238] ;  /* 0x00023800010d7983 */ /* 0x000f280000300800 */
[----:B--2---:R-:W-:Y:S04]  /*13400*/  STS.U8 [R3+UR73+0x1c0], R7 ;  /* 0x0001c00703007988 */ /* 0x004fe80008000049 */
[----:B---3--:R0:W-:Y:S04]  /*13410*/  STS.U8 [R3+UR73+0x180], R8 ;  /* 0x0001800803007988 */ /* 0x0081e80008000049 */
[----:B------:R1:W-:Y:S04]  /*13420*/  STS.U8 [R3+UR73+0x380], R6 ;  /* 0x0003800603007988 */ /* 0x0003e80008000049 */
[----:B------:R2:W-:Y:S04]  /*13430*/  STS.U8 [R3+UR73+0x3c0], R22 ;  /* 0x0003c01603007988 */ /* 0x0005e80008000049 */
[----:B0-----:R-:W3:Y:S04]  /*13440*/  LDL.LU R8, [R1+0x190] ;  /* 0x0001900001087983 */ /* 0x001ee80000300800 */
[----:B------:R-:W3:Y:S04]  /*13450*/  LDL.LU R7, [R1+0x184] ;  /* 0x0001840001077983 */ /* 0x000ee80000300800 */
[----:B-1----:R-:W3:Y:S04]  /*13460*/  LDL.LU R6, [R1+0x154] ;  /* 0x0001540001067983 */ /* 0x002ee80000300800 */
[----:B--2---:R-:W2:Y:S04]  /*13470*/  LDL.LU R22, [R1+0x130] ;  /* 0x0001300001167983 */ /* 0x004ea80000300800 */
[----:B------:R0:W-:Y:S04]  /*13480*/  STS.U8 [R3+UR73+0x580], R5 ;  /* 0x0005800503007988 */ /* 0x0001e80008000049 */
[----:B------:R1:W-:Y:S04]  /*13490*/  STS.U8 [R3+UR73+0x5c0], R4 ;  /* 0x0005c00403007988 */ /* 0x0003e80008000049 */
[----:B----4-:R4:W-:Y:S04]  /*134a0*/  STS.U8 [R3+UR73+0x780], R28 ;  /* 0x0007801c03007988 */ /* 0x0109e80008000049 */
[----:B0-----:R-:W2:Y:S04]  /*134b0*/  LDL.LU R5, [R1+0xb0] ;  /* 0x0000b00001057983 */ /* 0x001ea80000300800 */
[----:B-1----:R-:W2:Y:S04]  /*134c0*/  LDL.LU R4, [R1+0x90] ;  /* 0x0000900001047983 */ /* 0x002ea80000300800 */
[----:B----4-:R-:W4:Y:S04]  /*134d0*/  LDL.LU R28, [R1+0x728] ;  /* 0x00072800011c7983 */ /* 0x010f280000300800 */
[----:B----4-:R0:W-:Y:S04]  /*134e0*/  STS.U8 [R3+UR73+0x7c0], R28 ;  /* 0x0007c01c03007988 */ /* 0x0101e80008000049 */
[----:B0-----:R-:W4:Y:S04]  /*134f0*/  LDL.LU R28, [R1+0x724] ;  /* 0x00072400011c7983 */ /* 0x001f280000300800 */
[----:B----4-:R0:W-:Y:S04]  /*13500*/  STS.U8 [R3+UR73+0x980], R28 ;  /* 0x0009801c03007988 */ /* 0x0101e80008000049 */
[----:B0-----:R-:W4:Y:S04]  /*13510*/  LDL.LU R28, [R1+0x720] ;  /* 0x00072000011c7983 */ /* 0x001f280000300800 */
[----:B----4-:R0:W-:Y:S04]  /*13520*/  STS.U8 [R3+UR73+0xb80], R28 ;  /* 0x000b801c03007988 */ /* 0x0101e80008000049 */
[----:B0-----:R-:W4:Y:S04]  /*13530*/  LDL.LU R28, [R1+0x71c] ;  /* 0x00071c00011c7983 */ /* 0x001f280000300800 */
[----:B------:R0:W-:Y:S04]  /*13540*/  STS.U8 [R3+UR73+0x11c0], R23 ;  /* 0x0011c01703007988 */ /* 0x0001e80008000049 */
[----:B0-----:R-:W2:Y:S04]  /*13550*/  LDL.LU R23, [R1+0xc] ;  /* 0x00000c0001177983 */ /* 0x001ea80000300800 */
[----:B------:R-:W-:Y:S04]  /*13560*/  STS.U8 [R3+UR73+0x15c0], R24 ;  /* 0x0015c01803007988 */ /* 0x000fe80008000049 */
[----:B----4-:R0:W-:Y:S04]  /*13570*/  STS.U8 [R3+UR73+0x1580], R28 ;  /* 0x0015801c03007988 */ /* 0x0101e80008000049 */
[----:B0-----:R-:W4:Y:S04]  /*13580*/  LDL.LU R28, [R1+0x718] ;  /* 0x00071800011c7983 */ /* 0x001f280000300800 */
[----:B------:R-:W4:Y:S04]  /*13590*/  LDL.LU R24, [R1+0x70] ;  /* 0x0000700001187983 */ /* 0x000f280000300800 */
[----:B--2---:R-:W-:Y:S04]  /*135a0*/  STS.U8 [R3+UR73+0x9c0], R4 ;  /* 0x0009c00403007988 */ /* 0x004fe80008000049 */
[----:B------:R-:W-:Y:S04]  /*135b0*/  STS.U8 [R3+UR73+0xbc0], R5 ;  /* 0x000bc00503007988 */ /* 0x000fe80008000049 */
[----:B------:R-:W-:Y:S04]  /*135c0*/  STS.U8 [R3+UR73+0xd80], R20 ;  /* 0x000d801403007988 */ /* 0x000fe80008000049 */
[----:B------:R-:W-:Y:S04]  /*135d0*/  STS.U8 [R3+UR73+0xdc0], R22 ;  /* 0x000dc01603007988 */ /* 0x000fe80008000049 */
[----:B------:R-:W-:Y:S04]  /*135e0*/  STS.U8 [R3+UR73+0xf80], R21 ;  /* 0x000f801503007988 */ /* 0x000fe80008000049 */
[----:B---3--:R-:W-:Y:S04]  /*135f0*/  STS.U8 [R3+UR73+0xfc0], R6 ;  /* 0x000fc00603007988 */ /* 0x008fe80008000049 */
        /* <DEDUP_REMOVED lines=12> */
[----:B----4-:R-:W-:Y:S01]  /*136c0*/  STS.U8 [R3+UR73+0x1f80], R28 ;  /* 0x001f801c03007988 */ /* 0x010fe20008000049 */
[----:B------:R-:W-:Y:S06]  /*136d0*/  BAR.SYNC.DEFER_BLOCKING 0x0 ;  /* 0x0000000000007b1d */ /* 0x000fec0000010000 */
[----:B------:R-:W0:Y:S04]  /*136e0*/  LDSM.16.M88.4 R4, [R0] ;  /* 0x000000000004783b */ /* 0x000e280000000200 */
[----:B0-----:R-:W-:Y:S01]  /*136f0*/  STL.64 [R1+0x40], R4 ;  /* 0x0000400401007387 */ /* 0x001fe20000100a00 */
[----:B------:R-:W-:-:S02]  /*13700*/  IMAD.MOV.U32 R9, RZ, RZ, R4 ;  /* 0x000000ffff097224 */ /* 0x000fc400078e0004 */
[----:B------:R-:W-:Y:S01]  /*13710*/  IMAD.MOV.U32 R8, RZ, RZ, R5 ;  /* 0x000000ffff087224 */ /* 0x000fe200078e0005 */
[----:B------:R-:W-:Y:S04]  /*13720*/  STL.64 [R1+0x48], R6 ;  /* 0x0000480601007387 */ /* 0x000fe80000100a00 */
[----:B------:R-:W0:Y:S04]  /*13730*/  LDSM.16.M88.4 R4, [R0+0x400] ;  /* 0x000400000004783b */ /* 0x000e280000000200 */
[----:B------:R-:W-:Y:S04]  /*13740*/  STL.64 [R1+0x710], R8 ;  /* 0x0007100801007387 */ /* 0x000fe80000100a00 */
[----:B------:R-:W-:Y:S04]  /*13750*/  LDSM.16.M88.4 R8, [R0+0x1000] ;  /* 0x001000000008783b */ /* 0x000fe80000000200 */
[----:B0-----:R-:W-:Y:S01]  /*13760*/  STL.64 [R1+0x50], R4 ;  /* 0x0000500401007387 */ /* 0x001fe20000100a00 */
[----:B------:R-:W-:-:S02]  /*13770*/  IMAD.MOV.U32 R28, RZ, RZ, R4 ;  /* 0x000000ffff1c7224 */ /* 0x000fc400078e0004 */
[----:B------:R-:W-:Y:S01]  /*13780*/  IMAD.MOV.U32 R13, RZ, RZ, R5 ;  /* 0x000000ffff0d7224 */ /* 0x000fe200078e0005 */
[----:B------:R-:W-:Y:S04]  /*13790*/  STL.64 [R1+0x58], R6 ;  /* 0x0000580601007387 */ /* 0x000fe80000100a00 */
[----:B------:R-:W0:Y:S04]  /*137a0*/  LDSM.16.M88.4 R4, [R0+0x800] ;  /* 0x000800000004783b */ /* 0x000e280000000200 */
[----:B0-----:R-:W-:Y:S01]  /*137b0*/  STL.64 [R1+0x60], R4 ;  /* 0x0000600401007387 */ /* 0x001fe20000100a00 */
[----:B------:R-:W-:-:S02]  /*137c0*/  IMAD.MOV.U32 R27, RZ, RZ, R4 ;  /* 0x000000ffff1b7224 */ /* 0x000fc400078e0004 */
[----:B------:R-:W-:Y:S01]  /*137d0*/  IMAD.MOV.U32 R26, RZ, RZ, R5 ;  /* 0x000000ffff1a7224 */ /* 0x000fe200078e0005 */
[----:B------:R-:W-:Y:S04]  /*137e0*/  STL.64 [R1+0x68], R6 ;  /* 0x0000680601007387 */ /* 0x000fe80000100a00 */
[----:B------:R-:W0:Y:S01]  /*137f0*/  LDSM.16.M88.4 R4, [R0+0xc00] ;  /* 0x000c00000004783b */ /* 0x000e220000000200 */
[----:B------:R-:W-:Y:S02]  /*13800*/  IMAD R3, R12, 0x100, R16 ;  /* 0x000001000c037824 */ /* 0x000fe400078e0210 */
[----:B------:R-:W-:Y:S02]  /*13810*/  IMAD R2, R29, 0x100, R24 ;  /* 0x000001001d027824 */ /* 0x000fe400078e0218 */
[----:B------:R-:W-:-:S02]  /*13820*/  IMAD.MOV.U32 R25, RZ, RZ, R8 ;  /* 0x000000ffff197224 */ /* 0x000fc400078e0008 */
[----:B------:R-:W-:Y:S02]  /*13830*/  IMAD.MOV.U32 R24, RZ, RZ, R9 ;  /* 0x000000ffff187224 */ /* 0x000fe400078e0009 */
[----:B0-----:R-:W-:Y:S02]  /*13840*/  IMAD.MOV.U32 R19, RZ, RZ, R4 ;  /* 0x000000ffff137224 */ /* 0x001fe400078e0004 */
[----:B------:R-:W-:Y:S01]  /*13850*/  IMAD.MOV.U32 R18, RZ, RZ, R5 ;  /* 0x000000ffff127224 */ /* 0x000fe200078e0005 */
[----:B------:R0:W-:Y:S04]  /*13860*/  STL.64 [R1+0x80], R4 ;  /* 0x0000800401007387 */ /* 0x0001e80000100a00 */
[----:B------:R-:W-:Y:S04]  /*13870*/  STL.64 [R1+0x88], R6 ;  /* 0x0000880601007387 */ /* 0x000fe80000100a00 */
[----:B------:R1:W-:Y:S01]  /*13880*/  STL.64 [R1+0x708], R18 ;  /* 0x0007081201007387 */ /* 0x0003e20000100a00 */
[----:B0-----:R-:W-:-:S03]  /*13890*/  IMAD R4, R17, 0x100, R23 ;  /* 0x0000010011047824 */ /* 0x001fc600078e0217 */
[----:B------:R-:W2:Y:S04]  /*138a0*/  LDL.LU.64 R16, [R1+0x110] ;  /* 0x0001100001107983 */ /* 0x000ea80000300a00 */
[----:B-1----:R-:W2:Y:S04]  /*138b0*/  LDL.LU.64 R18, [R1+0x118] ;  /* 0x0001180001127983 */ /* 0x002ea80000300a00 */
[----:B------:R0:W-:Y:S04]  /*138c0*/  STL.64 [R1+0xb0], R8 ;  /* 0x0000b00801007387 */ /* 0x0001e80000100a00 */
[----:B------:R-:W-:Y:S04]  /*138d0*/  STL.64 [R1+0xb8], R10 ;  /* 0x0000b80a01007387 */ /* 0x000fe80000100a00 */
[----:B0-----:R-:W3:Y:S01]  /*138e0*/  LDL.LU.64 R8, [R1+0x710] ;  /* 0x0007100001087983 */ /* 0x001ee20000300a00 */
[----:B------:R-:W-:-:S02]  /*138f0*/  F2FP.F16.E4M3.UNPACK_B R21, R3 ;  /* 0x00000003ff15723e */ /* 0x000fc400020006ff */
[----:B------:R-:W-:Y:S01]  /*13900*/  F2FP.F16.E4M3.UNPACK_B R23, R2 ;  /* 0x00000002ff17723e */ /* 0x000fe200020006ff */
[----:B------:R-:W-:Y:S01]  /*13910*/  IMAD R5, R14, 0x100, R15 ;  /* 0x000001000e057824 */ /* 0x000fe200078e020f */
[----:B------:R-:W-:-:S04]  /*13920*/  F2FP.F16.E4M3.UNPACK_B R22, R4 ;  /* 0x00000004ff16723e */ /* 0x000fc800020006ff */
[----:B------:R-:W-:Y:S02]  /*13930*/  F2FP.F16.E4M3.UNPACK_B R20, R5 ;  /* 0x00000005ff14723e */ /* 0x000fe400020006ff */
[----:B------:R-:W4:Y:S04]  /*13940*/  LDL.LU.64 R4, [R1+0x100] ;  /* 0x0001000001047983 */ /* 0x000f280000300a00 */
[----:B------:R-:W4:Y:S01]  /*13950*/  LDL.LU.64 R6, [R1+0x108] ;  /* 0x0001080001067983 */ /* 0x000f220000300a00 */
[----:B---3--:R-:W-:Y:S02]  /*13960*/  F2FP.F16.E4M3.UNPACK_B R2, R9 ;  /* 0x00000009ff02723e */ /* 0x008fe400020006ff */
[----:B------:R-:W-:Y:S02]  /*13970*/  F2FP.F16.E4M3.UNPACK_B R3, R8 ;  /* 0x00000008ff03723e */ /* 0x000fe400020006ff */
[----:B------:R-:W0:Y:S05]  /*13980*/  LDSM.16.M88.4 R8, [R0+0x1400] ;  /* 0x001400000008783b */ /* 0x000e2a0000000200 */
[----:B--2---:R-:W-:Y:S01]  /*13990*/  HMMA.16816.F32 R16, R20, R2, R16 ;  /* 0x000000021410723c */ /* 0x004fe20000001810 */
[----:B0-----:R0:W-:Y:S04]  /*139a0*/  STL.64 [R1+0xa0], R8 ;  /* 0x0000a00801007387 */ /* 0x0011e80000100a00 */
[----:B------:R1:W-:Y:S04]  /*139b0*/  STL.64 [R1+0xa8], R10 ;  /* 0x0000a80a01007387 */ /* 0x0003e80000100a00 */
[----:B0-----:R-:W2:Y:S04]  /*139c0*/  LDL.LU.64 R8, [R1+0xf0] ;  /* 0x0000f00001087983 */ /* 0x001ea80000300a00 */
[----:B-1----:R-:W2:Y:S06]  /*139d0*/  LDL.LU.64 R10, [R1+0xf8] ;  /* 0x0000f800010a7983 */ /* 0x002eac0000300a00 */
[----:B------:R-:W-:Y:S04]  /*139e0*/  STL.64 [R1], R16 ;  /* 0x0000001001007387 */ /* 0x000fe80000100a00 */
[----:B------:R-:W-:Y:S04]  /*139f0*/  STL.64 [R1+0x8], R18 ;  /* 0x0000081201007387 */ /* 0x000fe80000100a00 */
[----:B------:R-:W0:Y:S01]  /*13a00*/  LDSM.16.M88.4 R16, [R0+0x1800] ;  /* 0x001800000010783b */ /* 0x000e220000000200 */
[----:B------:R-:W-:-:S03]  /*13a10*/  F2FP.F16.E4M3.UNPACK_B R3, R13 ;  /* 0x0000000dff03723e */ /* 0x000fc600020006ff */
[----:B------:R-:W3:Y:S04]  /*13a20*/  LDL.LU.64 R12, [R1+0xe0] ;  /* 0x0000e000010c7983 */ /* 0x000ee80000300a00 */
[----:B------:R-:W3:Y:S04]  /*13a30*/  LDL.LU.64 R14, [R1+0xe8] ;  /* 0x0000e800010e7983 */ /* 0x000ee80000300a00 */
[----:B0-----:R-:W-:Y:S01]  /*13a40*/  STL.64 [R1+0x90], R16 ;  /* 0x0000901001007387 */ /* 0x001fe20000100a00 */
[----:B------:R-:W-:-:S03]  /*13a50*/  IMAD.MOV.U32 R29, RZ, RZ, R19 ;  /* 0x000000ffff1d7224 */ /* 0x000fc600078e0013 */
[----:B------:R0:W-:Y:S04]  /*13a60*/  STL [R1+0x98], R18 ;  /* 0x0000981201007387 */ /* 0x0001e80000100800 */
[----:B0-----:R-:W3:Y:S01]  /*13a70*/  LDL.LU.64 R18, [R1+0x708] ;  /* 0x0007080001127983 */ /* 0x001ee20000300a00 */
[----:B------:R-:W-:-:S07]  /*13a80*/  F2FP.F16.E4M3.UNPACK_B R2, R28 ;  /* 0x0000001cff02723e */ /* 0x000fce00020006ff */
[----:B----4-:R-:W-:Y:S01]  /*13a90*/  HMMA.16816.F32 R4, R20, R2, R4 ;  /* 0x000000021404723c */ /* 0x010fe20000001804 */
[----:B------:R-:W-:-:S15]  /*13aa0*/  STL [R1+0x644], R29 ;  /* 0x0006441d01007387 */ /* 0x000fde0000100800 */
[----:B------:R-:W-:-:S03]  /*13ab0*/  NOP ;  /* 0x0000000000007918 */ /* 0x000fc60000000000 */
[----:B------:R-:W-:Y:S04]  /*13ac0*/  STL.64 [R1+0x6d0], R6 ;  /* 0x0006d00601007387 */ /* 0x000fe80000100a00 */
[----:B------:R-:W-:Y:S04]  /*13ad0*/  STL.64 [R1+0x6c8], R4 ;  /* 0x0006c80401007387 */ /* 0x000fe80000100a00 */
[----:B------:R-:W0:Y:S01]  /*13ae0*/  LDSM.16.M88.4 R4, [R0+0x1c00] ;  /* 0x001c00000004783b */ /* 0x000e220000000200 */
[----:B------:R-:W-:Y:S02]  /*13af0*/  F2FP.F16.E4M3.UNPACK_B R2, R27 ;  /* 0x0000001bff02723e */ /* 0x000fe400020006ff */
[----:B------:R-:W-:Y:S01]  /*13b00*/  F2FP.F16.E4M3.UNPACK_B R3, R26 ;  /* 0x0000001aff03723e */ /* 0x000fe200020006ff */
[----:B0-----:R-:W-:Y:S01]  /*13b10*/  IMAD.MOV.U32 R28, RZ, RZ, R7 ;  /* 0x000000ffff1c7224 */ /* 0x001fe200078e0007 */
[----:B------:R-:W-:Y:S04]  /*13b20*/  STL.64 [R1+0x70], R4 ;  /* 0x0000700401007387 */ /* 0x000fe80000100a00 */
[----:B------:R-:W-:Y:S04]  /*13b30*/  STL [R1+0x78], R6 ;  /* 0x0000780601007387 */ /* 0x000fe80000100800 */
[----:B------:R-:W-:Y:S01]  /*13b40*/  STL [R1+0x648], R28 ;  /* 0x0006481c01007387 */ /* 0x000fe20000100800 */
[----:B--2---:R-:W-:-:S15]  /*13b50*/  HMMA.16816.F32 R8, R20, R2, R8 ;  /* 0x000000021408723c */ /* 0x004fde0000001808 */
[----:B------:R-:W-:-:S04]  /*13b60*/  NOP ;  /* 0x0000000000007918 */ /* 0x000fc80000000000 */
[----:B------:R-:W-:Y:S04]  /*13b70*/  STL.64 [R1+0x6e0], R10 ;  /* 0x0006e00a01007387 */ /* 0x000fe80000100a00 */
[----:B------:R0:W-:Y:S04]  /*13b80*/  STL.64 [R1+0x6d8], R8 ;  /* 0x0006d80801007387 */ /* 0x0001e80000100a00 */
[----:B------:R-:W2:Y:S01]  /*13b90*/  LDL.LU.64 R16, [R1+0xd0] ;  /* 0x0000d00001107983 */ /* 0x000ea20000300a00 */
[----:B---3--:R-:W-:Y:S02]  /*13ba0*/  F2FP.F16.E4M3.UNPACK_B R2, R19 ;  /* 0x00000013ff02723e */ /* 0x008fe400020006ff */
[----:B------:R-:W-:-:S02]  /*13bb0*/  F2FP.F16.E4M3.UNPACK_B R3, R18 ;  /* 0x00000012ff03723e */ /* 0x000fc400020006ff */
[----:B------:R-:W2:Y:S04]  /*13bc0*/  LDL.LU.64 R18, [R1+0xd8] ;  /* 0x0000d80001127983 */ /* 0x000ea80000300a00 */
[----:B------:R-:W3:Y:S01]  /*13bd0*/  LDL R7, [R1+0xa0] ;  /* 0x0000a00001077983 */ /* 0x000ee20000100800 */
[----:B------:R-:W-:Y:S03]  /*13be0*/  HMMA.16816.F32 R12, R20, R2, R12 ;  /* 0x00000002140c723c */ /* 0x000fe6000000180c */
[----:B------:R-:W4:Y:S04]  /*13bf0*/  LDL R29, [R1+0xa4] ;  /* 0x0000a400011d7983 */ /* 0x000f280000100800 */
[----:B0-----:R-:W2:Y:S04]  /*13c00*/  LDL.LU.64 R8, [R1+0x10] ;  /* 0x0000100001087983 */ /* 0x001ea80000300a00 */
[----:B------:R-:W2:Y:S08]  /*13c10*/  LDL.LU.64 R10, [R1+0x18] ;  /* 0x00001800010a7983 */ /* 0x000eb00000300a00 */
[----:B------:R-:W-:Y:S04]  /*13c20*/  STL [R1+0x6c0], R12 ;  /* 0x0006c00c01007387 */ /* 0x000fe80000100800 */
[----:B------:R-:W-:Y:S04]  /*13c30*/  STL [R1+0x6bc], R13 ;  /* 0x0006bc0d01007387 */ /* 0x000fe80000100800 */
[----:B------:R-:W-:Y:S04]  /*13c40*/  STL [R1+0x6b8], R14 ;  /* 0x0006b80e01007387 */ /* 0x000fe80000100800 */
[----:B------:R-:W-:Y:S04]  /*13c50*/  STL [R1+0x6b4], R15 ;  /* 0x0006b40f01007387 */ /* 0x000fe80000100800 */
[----:B------:R-:W2:Y:S04]  /*13c60*/  LDL.LU R0, [R1+0x1c8] ;  /* 0x0001c80001007983 */ /* 0x000ea80000300800 */
[----:B------:R-:W2:Y:S01]  /*13c70*/  LDL.LU R26, [R1+0x1e0] ;  /* 0x0001e000011a7983 */ /* 0x000ea20000300800 */
[----:B------:R-:W-:-:S03]  /*13c80*/  F2FP.F16.E4M3.UNPACK_B R2, R25 ;  /* 0x00000019ff02723e */ /* 0x000fc600020006ff */
[----:B--2---:R0:W-:Y:S04]  /*13c90*/  STL [R1+0x6f0], R26 ;  /* 0x0006f01a01007387 */ /* 0x0041e80000100800 */
[----:B0-----:R-:W2:Y:S04]  /*13ca0*/  LDL.LU R26, [R1+0x1cc] ;  /* 0x0001cc00011a7983 */ /* 0x001ea80000300800 */
[----:B------:R-:W2:Y:S01]  /*13cb0*/  LDL.LU R25, [R1+0x1d8] ;  /* 0x0001d80001197983 */ /* 0x000ea20000300800 */
[----:B------:R-:W-:-:S03]  /*13cc0*/  F2FP.F16.E4M3.UNPACK_B R3, R24 ;  /* 0x00000018ff03723e */ /* 0x000fc600020006ff */
[----:B--2---:R0:W-:Y:S04]  /*13cd0*/  STL [R1+0x6ec], R25 ;  /* 0x0006ec1901007387 */ /* 0x0041e80000100800 */
[----:B0-----:R-:W2:Y:S04]  /*13ce0*/  LDL.LU R25, [R1+0x1e4] ;  /* 0x0001e40001197983 */ /* 0x001ea80000300800 */
[----:B------:R-:W2:Y:S01]  /*13cf0*/  LDL.LU R24, [R1+0x1f8] ;  /* 0x0001f80001187983 */ /* 0x000ea20000300800 */
[----:B------:R-:W-:Y:S03]  /*13d00*/  HMMA.16816.F32 R16, R20, R2, R16 ;  /* 0x000000021410723c */ /* 0x000fe60000001810 */
[----:B--2---:R0:W-:Y:S04]  /*13d10*/  STL [R1+0x6e8], R24 ;  /* 0x0006e81801007387 */ /* 0x0041e80000100800 */
[----:B0-----:R-:W2:Y:S04]  /*13d20*/  LDL.LU R24, [R1+0x1dc] ;  /* 0x0001dc0001187983 */ /* 0x001ea80000300800 */
[----:B------:R-:W2:Y:S01]  /*13d30*/  LDL.LU R27, [R1+0x1f4] ;  /* 0x0001f400011b7983 */ /* 0x000ea20000300800 */
[----:B---3--:R-:W-:-:S03]  /*13d40*/  F2FP.F16.E4M3.UNPACK_B R2, R7 ;  /* 0x00000007ff02723e */ /* 0x008fc600020006ff */
[----:B--2---:R-:W-:Y:S04]  /*13d50*/  STL.64 [R1+0x700], R26 ;  /* 0x0007001a01007387 */ /* 0x004fe80000100a00 */
[----:B------:R0:W-:Y:S04]  /*13d60*/  STL.64 [R1+0x6f8], R24 ;  /* 0x0006f81801007387 */ /* 0x0001e80000100a00 */
[----:B0-----:R-:W2:Y:S04]  /*13d70*/  LDL.LU.64 R24, [R1+0x20] ;  /* 0x0000200001187983 */ /* 0x001ea80000300a00 */
[----:B------:R-:W2:Y:S04]  /*13d80*/  LDL.LU.64 R26, [R1+0x28] ;  /* 0x00002800011a7983 */ /* 0x000ea80000300a00 */
[----:B------:R0:W-:Y:S04]  /*13d90*/  STL [R1+0x6b0], R17 ;  /* 0x0006b01101007387 */ /* 0x0001e80000100800 */
[----:B0-----:R-:W3:Y:S04]  /*13da0*/  LDL R17, [R1+0x94] ;  /* 0x0000940001117983 */ /* 0x001ee80000100800 */
[----:B------:R0:W-:Y:S04]  /*13db0*/  STL [R1+0x6ac], R18 ;  /* 0x0006ac1201007387 */ /* 0x0001e80000100800 */
[----:B0-----:R-:W2:Y:S01]  /*13dc0*/  LDL R18, [R1+0x90] ;  /* 0x0000900001127983 */ /* 0x001ea20000100800 */
[----:B----4-:R-:W-:-:S07]  /*13dd0*/  F2FP.F16.E4M3.UNPACK_B R3, R29 ;  /* 0x0000001dff03723e */ /* 0x010fce00020006ff */
[----:B------:R-:W-:Y:S01]  /*13de0*/  HMMA.16816.F32 R8, R20, R2, R8 ;  /* 0x000000021408723c */ /* 0x000fe20000001808 */
[----:B------:R0:W-:Y:S04]  /*13df0*/  STL [R1+0x6a8], R19 ;  /* 0x0006a81301007387 */ /* 0x0001e80000100800 */
[----:B------:R-:W4:Y:S04]  /*13e00*/  LDL.LU R28, [R1+0x40] ;  /* 0x00004000011c7983 */ /* 0x000f280000300800 */
[----:B------:R-:W4:Y:S04]  /*13e10*/  LDL.LU R29, [R1+0x44] ;  /* 0x00004400011d7983 */ /* 0x000f280000300800 */
[----:B------:R-:W4:Y:S04]  /*13e20*/  LDL.LU R4, [R1] ;  /* 0x0000000001047983 */ /* 0x000f280000300800 */
[----:B------:R-:W4:Y:S02]  /*13e30*/  LDL.LU R5, [R1+0x4] ;  /* 0x0000040001057983 */ /* 0x000f240000300800 */
[----:B------:R-:W-:-:S02]  /*13e40*/  IMAD.MOV.U32 R12, RZ, RZ, R8 ;  /* 0x000000ffff0c7224 */ /* 0x000fc400078e0008 */
[----:B------:R-:W4:Y:S01]  /*13e50*/  LDL.LU R6, [R1+0x8] ;  /* 0x0000080001067983 */ /* 0x000f220000300800 */
[----:B------:R-:W-:Y:S02]  /*13e60*/  IMAD.MOV.U32 R13, RZ, RZ, R9 ;  /* 0x000000ffff0d7224 */ /* 0x000fe400078e0009 */
[----:B------:R-:W-:Y:S01]  /*13e70*/  IMAD.MOV.U32 R14, RZ, RZ, R10 ;  /* 0x000000ffff0e7224 */ /* 0x000fe200078e000a */
[----:B------:R-:W4:Y:S01]  /*13e80*/  LDL.LU R7, [R1+0xc] ;  /* 0x00000c0001077983 */ /* 0x000f220000300800 */
[----:B------:R-:W-:-:S03]  /*13e90*/  IMAD.MOV.U32 R15, RZ, RZ, R11 ;  /* 0x000000ffff0f7224 */ /* 0x000fc600078e000b */
[----:B------:R-:W4:Y:S04]  /*13ea0*/  LDL.LU.64 R8, [R1+0x120] ;  /* 0x0001200001087983 */ /* 0x000f280000300a00 */
[----:B------:R-:W4:Y:S01]  /*13eb0*/  LDL.LU.64 R10, [R1+0x128] ;  /* 0x00012800010a7983 */ /* 0x000f220000300a00 */
[----:B---3--:R-:W-:Y:S02]  /*13ec0*/  F2FP.F16.E4M3.UNPACK_B R3, R17 ;  /* 0x00000011ff03723e */ /* 0x008fe400020006ff */
[----:B--2---:R-:W-:-:S07]  /*13ed0*/  F2FP.F16.E4M3.UNPACK_B R2, R18 ;  /* 0x00000012ff02723e */ /* 0x004fce00020006ff */
[----:B------:R-:W-:-:S15]  /*13ee0*/  HMMA.16816.F32 R24, R20, R2, R24 ;  /* 0x000000021418723c */ /* 0x000fde0000001818 */
[----:B------:R-:W-:-:S04]  /*13ef0*/  NOP ;  /* 0x0000000000007918 */ /* 0x000fc80000000000 */
[----:B------:R1:W-:Y:S01]  /*13f00*/  STL [R1+0x2c], R27 ;  /* 0x00002c1b01007387 */ /* 0x0003e20000100800 */
[----:B0-----:R-:W-:-:S03]  /*13f10*/  IMAD.MOV.U32 R19, RZ, RZ, R26 ;  /* 0x000000ffff137224 */ /* 0x001fc600078e001a */
[----:B-1----:R-:W2:Y:S01]  /*13f20*/  LDL.LU.64 R26, [R1+0x700] ;  /* 0x00070000011a7983 */ /* 0x002ea20000300a00 */
[----:B------:R-:W-:Y:S02]  /*13f30*/  IMAD.MOV.U32 R17, RZ, RZ, R24 ;  /* 0x000000ffff117224 */ /* 0x000fe400078e0018 */
[----:B------:R-:W-:Y:S02]  /*13f40*/  IMAD.MOV.U32 R18, RZ, RZ, R25 ;  /* 0x000000ffff127224 */ /* 0x000fe400078e0019 */
[----:B------:R-:W3:Y:S04]  /*13f50*/  LDL.LU.64 R24, [R1+0x6f8] ;  /* 0x0006f80001187983 */ /* 0x000ee80000300a00 */
[----:B------:R-:W3:Y:S04]  /*13f60*/  LDL R2, [R1+0x70] ;  /* 0x0000700001027983 */ /* 0x000ee80000100800 */
[----:B------:R-:W3:Y:S01]  /*13f70*/  LDL R3, [R1+0x74] ;  /* 0x0000740001037983 */ /* 0x000ee20000100800 */
[----:B--2---:R-:W-:-:S03]  /*13f80*/  IMAD R0, R0, 0x100, R26 ;  /* 0x0000010000007824 */ /* 0x004fc600078e021a */
[----:B------:R-:W3:Y:S02]  /*13f90*/  LDL.LU R26, [R1+0x6f0] ;  /* 0x0006f000011a7983 */ /* 0x000ee40000300800 */
[----:B---3--:R-:W-:Y:S02]  /*13fa0*/  IMAD R26, R26, 0x100, R25 ;  /* 0x000001001a1a7824 */ /* 0x008fe400078e0219 */
[----:B------:R-:W2:Y:S01]  /*13fb0*/  LDL.LU R25, [R1+0x6ec] ;  /* 0x0006ec0001197983 */ /* 0x000ea20000300800 */
[----:B------:R-:W-:Y:S01]  /*13fc0*/  F2FP.F16.E4M3.UNPACK_B R2, R2 ;  /* 0x00000002ff02723e */ /* 0x000fe200020006ff */
[----:B--2---:R-:W-:Y:S02]  /*13fd0*/  IMAD R25, R25, 0x100, R24 ;  /* 0x0000010019197824 */ /* 0x004fe400078e0218 */
[----:B------:R-:W2:Y:S01]  /*13fe0*/  LDL.LU R24, [R1+0x6e8] ;  /* 0x0006e80001187983 */ /* 0x000ea20000300800 */
[----:B------:R-:W-:Y:S02]  /*13ff0*/  F2FP.F16.E4M3.UNPACK_B R3, R3 ;  /* 0x00000003ff03723e */ /* 0x000fe400020006ff */
[----:B------:R-:W-:-:S02]  /*14000*/  F2FP.F16.E4M3.UNPACK_B R26, R26 ;  /* 0x0000001aff1a723e */ /* 0x000fc400020006ff */
[----:B------:R-:W-:-:S03]  /*14010*/  F2FP.F16.E4M3.UNPACK_B R25, R25 ;  /* 0x00000019ff19723e */ /* 0x000fc600020006ff */
[----:B----4-:R-:W-:Y:S01]  /*14020*/  HMMA.16816.F32 R20, R20, R2, R8 ;  /* 0x000000021414723c */ /* 0x010fe20000001808 */
[----:B------:R-:W-:Y:S01]  /*14030*/  F2FP.F16.E4M3.UNPACK_B R2, R28.H1 ;  /* 0x0000001cff02723e */ /* 0x000fe200030006ff */
[----:B------:R-:W3:Y:S01]  /*14040*/  LDL.LU.64 R10, [R1+0x6e0] ;  /* 0x0006e000010a7983 */ /* 0x000ee20000300a00 */
[----:B------:R-:W-:-:S03]  /*14050*/  F2FP.F16.E4M3.UNPACK_B R3, R29.H1 ;  /* 0x0000001dff03723e */ /* 0x000fc600030006ff */
[----:B------:R-:W3:-:S13]  /*14060*/  LDL.LU.64 R8, [R1+0x6d8] ;  /* 0x0006d80001087983 */ /* 0x000eda0000300a00 */
[----:B------:R0:W-:Y:S04]  /*14070*/  STL [R1+0x6a4], R20 ;  /* 0x0006a41401007387 */ /* 0x0001e80000100800 */
[----:B0-----:R-:W4:Y:S04]  /*14080*/  LDL.LU R20, [R1+0x54] ;  /* 0x0000540001147983 */ /* 0x001f280000300800 */
[----:B------:R0:W-:Y:S04]  /*14090*/  STL [R1+0x6a0], R21 ;  /* 0x0006a01501007387 */ /* 0x0001e80000100800 */
[----:B0-----:R-:W3:Y:S04]  /*140a0*/  LDL.LU R21, [R1+0x50] ;  /* 0x0000500001157983 */ /* 0x001ee80000300800 */
[----:B------:R-:W-:Y:S04]  /*140b0*/  STL [R1+0x69c], R22 ;  /* 0x00069c1601007387 */ /* 0x000fe80000100800 */
[----:B------:R0:W-:Y:S01]  /*140c0*/  STL [R1+0x698], R23 ;  /* 0x0006981701007387 */ /* 0x0001e20000100800 */
[----:B--2---:R-:W-:Y:S01]  /*140d0*/  IMAD R27, R27, 0x100, R24 ;  /* 0x000001001b1b7824 */ /* 0x004fe200078e0218 */
[----:B------:R-:W-:-:S02]  /*140e0*/  F2FP.F16.E4M3.UNPACK_B R24, R0 ;  /* 0x00000000ff18723e */ /* 0x000fc400020006ff */
[----:B------:R-:W2:Y:S02]  /*140f0*/  LDL.LU R0, [R1+0xb0] ;  /* 0x0000b00001007983 */ /* 0x000ea40000300800 */
[----:B------:R-:W-:Y:S02]  /*14100*/  F2FP.F16.E4M3.UNPACK_B R27, R27 ;  /* 0x0000001bff1b723e */ /* 0x000fe400020006ff */
[----:B0-----:R-:W2:Y:S05]  /*14110*/  LDL.LU R23, [R1+0xb4] ;  /* 0x0000b40001177983 */ /* 0x001eaa0000300800 */
[----:B------:R-:W-:-:S15]  /*14120*/  HMMA.16816.F32 R4, R24, R2, R4 ;  /* 0x000000021804723c */ /* 0x000fde0000001804 */
[----:B------:R-:W-:-:S04]  /*14130*/  NOP ;  /* 0x0000000000007918 */ /* 0x000fc80000000000 */
[----:B------:R-:W-:Y:S01]  /*14140*/  IMAD.MOV.U32 R29, RZ, RZ, R6 ;  /* 0x000000ffff1d7224 */ /* 0x000fe200078e0006 */
[----:B------:R0:W-:Y:S01]  /*14150*/  STL.64 [R1+0x30], R4 ;  /* 0x0000300401007387 */ /* 0x0001e20000100a00 */
[----:B------:R-:W-:-:S03]  /*14160*/  IMAD.MOV.U32 R28, RZ, RZ, R7 ;  /* 0x000000ffff1c7224 */ /* 0x000fc600078e0007 */
[----:B------:R-:W2:Y:S04]  /*14170*/  LDL.LU.64 R6, [R1+0x6d0] ;  /* 0x0006d00001067983 */ /* 0x000ea80000300a00 */
[----:B0-----:R-:W2:Y:S01]  /*14180*/  LDL.LU.64 R4, [R1+0x6c8] ;  /* 0x0006c80001047983 */ /* 0x001ea20000300a00 */
[----:B----4-:R-:W-:Y:S02]  /*14190*/  F2FP.F16.E4M3.UNPACK_B R3, R20.H1 ;  /* 0x00000014ff03723e */ /* 0x010fe400030006ff */
[----:B---3--:R-:W-:-:S07]  /*141a0*/  F2FP.F16.E4M3.UNPACK_B R2, R21.H1 ;  /* 0x00000015ff02723e */ /* 0x008fce00030006ff */
[----:B--2---:R-:W-:-:S15]  /*141b0*/  HMMA.16816.F32 R4, R24, R2, R4 ;  /* 0x000000021804723c */ /* 0x004fde0000001804 */
[----:B------:R-:W-:-:S04]  /*141c0*/  NOP ;  /* 0x0000000000007918 */ /* 0x000fc80000000000 */
[----:B------:R0:W-:Y:S04]  /*141d0*/  STL [R1+0xc], R7 ;  /* 0x00000c0701007387 */ /* 0x0001e80000100800 */
[----:B------:R-:W2:Y:S04]  /*141e0*/  LDL.LU R2, [R1+0x60] ;  /* 0x0000600001027983 */ /* 0x000ea80000300800 */
[----:B------:R-:W3:Y:S01]  /*141f0*/  LDL.LU R3, [R1+0x64] ;  /* 0x0000640001037983 */ /* 0x000ee20000300800 */
[----:B------:R-:W-:Y:S02]  /*14200*/  IMAD.MOV.U32 R20, RZ, RZ, R4 ;  /* 0x000000ffff147224 */ /* 0x000fe400078e0004 */
[----:B------:R-:W-:-:S02]  /*14210*/  IMAD.MOV.U32 R21, RZ, RZ, R5 ;  /* 0x000000ffff157224 */ /* 0x000fc400078e0005 */
[----:B------:R-:W-:Y:S02]  /*14220*/  IMAD.MOV.U32 R4, RZ, RZ, R12 ;  /* 0x000000ffff047224 */ /* 0x000fe400078e000c */
[----:B------:R-:W-:Y:S01]  /*14230*/  IMAD.MOV.U32 R22, RZ, RZ, R6 ;  /* 0x000000ffff167224 */ /* 0x000fe200078e0006 */
[----:B------:R-:W4:Y:S01]  /*14240*/  LDL.LU R12, [R1+0x6c0] ;  /* 0x0006c000010c7983 */ /* 0x000f220000300800 */
[----:B------:R-:W-:Y:S02]  /*14250*/  IMAD.MOV.U32 R5, RZ, RZ, R13 ;  /* 0x000000ffff057224 */ /* 0x000fe400078e000d */
[----:B------:R-:W-:Y:S01]  /*14260*/  IMAD.MOV.U32 R6, RZ, RZ, R14 ;  /* 0x000000ffff067224 */ /* 0x000fe200078e000e */
[----:B------:R-:W4:Y:S01]  /*14270*/  LDL.LU R13, [R1+0x6bc] ;  /* 0x0006bc00010d7983 */ /* 0x000f220000300800 */
[----:B0-----:R-:W-:-:S03]  /*14280*/  IMAD.MOV.U32 R7, RZ, RZ, R15 ;  /* 0x000000ffff077224 */ /* 0x001fc600078e000f */
[----:B------:R-:W4:Y:S04]  /*14290*/  LDL.LU R14, [R1+0x6b8] ;  /* 0x0006b800010e7983 */ /* 0x000f280000300800 */
[----:B------:R-:W4:Y:S01]  /*142a0*/  LDL.LU R15, [R1+0x6b4] ;  /* 0x0006b400010f7983 */ /* 0x000f220000300800 */
[----:B--2---:R-:W-:Y:S02]  /*142b0*/  F2FP.F16.E4M3.UNPACK_B R2, R2.H1 ;  /* 0x00000002ff02723e */ /* 0x004fe400030006ff */
[----:B---3--:R-:W-:-:S07]  /*142c0*/  F2FP.F16.E4M3.UNPACK_B R3, R3.H1 ;  /* 0x00000003ff03723e */ /* 0x008fce00030006ff */
[----:B------:R-:W-:Y:S01]  /*142d0*/  HMMA.16816.F32 R8, R24, R2, R8 ;  /* 0x000000021808723c */ /* 0x000fe20000001808 */
[----:B------:R-:W2:Y:S04]  /*142e0*/  LDL.LU R2, [R1+0x80] ;  /* 0x0000800001027983 */ /* 0x000ea80000300800 */
[----:B------:R-:W3:-:S14]  /*142f0*/  LDL.LU R3, [R1+0x84] ;  /* 0x0000840001037983 */ /* 0x000edc0000300800 */
[----:B------:R0:W-:Y:S04]  /*14300*/  STL.64 [R1+0x680], R10 ;  /* 0x0006800a01007387 */ /* 0x0001e80000100a00 */
[----:B------:R1:W-:Y:S01]  /*14310*/  STL.64 [R1+0x678], R8 ;  /* 0x0006780801007387 */ /* 0x0003e20000100a00 */
[----:B0-----:R-:W-:Y:S02]  /*14320*/  IMAD.MOV.U32 R10, RZ, RZ, R19 ;  /* 0x000000ffff0a7224 */ /* 0x001fe400078e0013 */
[----:B-1----:R-:W-:Y:S02]  /*14330*/  IMAD.MOV.U32 R8, RZ, RZ, R17 ;  /* 0x000000ffff087224 */ /* 0x002fe400078e0011 */
[----:B------:R-:W4:Y:S01]  /*14340*/  LDL.LU R17, [R1+0x6b0] ;  /* 0x0006b00001117983 */ /* 0x000f220000300800 */
[----:B------:R-:W-:-:S03]  /*14350*/  IMAD.MOV.U32 R9, RZ, RZ, R18 ;  /* 0x000000ffff097224 */ /* 0x000fc600078e0012 */
[----:B------:R-:W4:Y:S04]  /*14360*/  LDL.LU R18, [R1+0x6ac] ;  /* 0x0006ac0001127983 */ /* 0x000f280000300800 */
[----:B------:R-:W4:Y:S04]  /*14370*/  LDL.LU R19, [R1+0x6a8] ;  /* 0x0006a80001137983 */ /* 0x000f280000300800 */
[----:B------:R-:W4:Y:S01]  /*14380*/  LDL.LU R11, [R1+0x2c] ;  /* 0x00002c00010b7983 */ /* 0x000f220000300800 */
[----:B--2---:R-:W-:Y:S02]  /*14390*/  F2FP.F16.E4M3.UNPACK_B R2, R2.H1 ;  /* 0x00000002ff02723e */ /* 0x004fe400030006ff */
[----:B---3--:R-:W-:-:S07]  /*143a0*/  F2FP.F16.E4M3.UNPACK_B R3, R3.H1 ;  /* 0x00000003ff03723e */ /* 0x008fce00030006ff */
[----:B----4-:R-:W-:-:S15]  /*143b0*/  HMMA.16816.F32 R12, R24, R2, R12 ;  /* 0x00000002180c723c */ /* 0x010fde000000180c */
[----:B------:R-:W-:-:S04]  /*143c0*/  NOP ;  /* 0x0000000000007918 */ /* 0x000fc80000000000 */
[----:B------:R0:W-:Y:S04]  /*143d0*/  STL.64 [R1+0x690], R14 ;  /* 0x0006900e01007387 */ /* 0x0001e80000100a00 */
[----:B0-----:R-:W2:Y:S04]  /*143e0*/  LDL.LU R14, [R1+0xa0] ;  /* 0x0000a000010e7983 */ /* 0x001ea80000300800 */
[----:B------:R-:W3:Y:S01]  /*143f0*/  LDL.LU R15, [R1+0xa4] ;  /* 0x0000a400010f7983 */ /* 0x000ee20000300800 */
[----:B------:R-:W-:Y:S02]  /*14400*/  F2FP.F16.E4M3.UNPACK_B R2, R0.H1 ;  /* 0x00000000ff02723e */ /* 0x000fe400030006ff */
[----:B------:R-:W-:-:S07]  /*14410*/  F2FP.F16.E4M3.UNPACK_B R3, R23.H1 ;  /* 0x00000017ff03723e */ /* 0x000fce00030006ff */
[----:B------:R-:W-:Y:S01]  /*14420*/  HMMA.16816.F32 R16, R24, R2, R16 ;  /* 0x000000021810723c */ /* 0x000fe20000001810 */
[----:B------:R-:W-:Y:S04]  /*14430*/  STL.64 [R1+0x688], R12 ;  /* 0x0006880c01007387 */ /* 0x000fe80000100a00 */
[----:B------:R-:W4:Y:S04]  /*14440*/  LDL.LU R0, [R1+0x264] ;  /* 0x0002640001007983 */ /* 0x000f280000300800 */
[----:B------:R-:W4:Y:S10]  /*14450*/  LDL.LU R23, [R1+0x270] ;  /* 0x0002700001177983 */ /* 0x000f340000300800 */
[----:B------:R0:W-:Y:S04]  /*14460*/  STL [R1+0x660], R16 ;  /* 0x0006601001007387 */ /* 0x0001e80000100800 */
[----:B0-----:R-:W4:Y:S04]  /*14470*/  LDL.LU R16, [R1+0x94] ;  /* 0x0000940001107983 */ /* 0x001f280000300800 */
[----:B------:R0:W-:Y:S04]  /*14480*/  STL [R1+0x65c], R17 ;  /* 0x00065c1101007387 */ /* 0x0001e80000100800 */
[----:B0-----:R-:W4:Y:S04]  /*14490*/  LDL.LU R17, [R1+0x90] ;  /* 0x0000900001117983 */ /* 0x001f280000300800 */
[----:B------:R0:W-:Y:S04]  /*144a0*/  STL [R1+0x658], R18 ;  /* 0x0006581201007387 */ /* 0x0001e80000100800 */
[----:B0-----:R-:W4:Y:S04]  /*144b0*/  LDL.LU R18, [R1+0x274] ;  /* 0x0002740001127983 */ /* 0x001f280000300800 */
[----:B------:R0:W-:Y:S04]  /*144c0*/  STL [R1+0x654], R19 ;  /* 0x0006541301007387 */ /* 0x0001e80000100800 */
[----:B0-----:R-:W4:Y:S04]  /*144d0*/  LDL.LU R19, [R1+0x27c] ;  /* 0x00027c0001137983 */ /* 0x001f280000300800 */
[----:B------:R-:W4:Y:S04]  /*144e0*/  LDL.LU R12, [R1+0x30] ;  /* 0x00003000010c7983 */ /* 0x000f280000300800 */
[----:B------:R-:W4:Y:S01]  /*144f0*/  LDL.LU R13, [R1+0x34] ;  /* 0x00003400010d7983 */ /* 0x000f220000300800 */
[----:B--2---:R-:W-:-:S02]  /*14500*/  F2FP.F16.E4M3.UNPACK_B R2, R14.H1 ;  /* 0x0000000eff02723e */ /* 0x004fc400030006ff */
[----:B---3--:R-:W-:-:S07]  /*14510*/  F2FP.F16.E4M3.UNPACK_B R3, R15.H1 ;  /* 0x0000000fff03723e */ /* 0x008fce00030006ff */
[----:B------:R-:W-:Y:S01]  /*14520*/  HMMA.16816.F32 R4, R24, R2, R4 ;  /* 0x000000021804723c */ /* 0x000fe20000001804 */
[----:B------:R-:W-:Y:S02]  /*14530*/  IMAD.MOV.U32 R14, RZ, RZ, R29 ;  /* 0x000000ffff0e7224 */ /* 0x000fe400078e001d */
[----:B------:R-:W-:Y:S01]  /*14540*/  IMAD.MOV.U32 R15, RZ, RZ, R28 ;  /* 0x000000ffff0f7224 */ /* 0x000fe200078e001c */
[----:B------:R-:W2:Y:S04]  /*14550*/  LDL R29, [R1+0x4c] ;  /* 0x00004c00011d7983 */ /* 0x000ea80000100800 */
[----:B------:R-:W3:Y:S11]  /*14560*/  LDL R28, [R1+0x48] ;  /* 0x00004800011c7983 */ /* 0x000ef60000100800 */
[----:B------:R0:W-:Y:S04]  /*14570*/  STL [R1+0x668], R4 ;  /* 0x0006680401007387 */ /* 0x0001e80000100800 */
[----:B0-----:R-:W2:Y:S04]  /*14580*/  LDL.LU R4, [R1+0x278] ;  /* 0x0002780001047983 */ /* 0x001ea80000300800 */
[----:B------:R0:W-:Y:S04]  /*14590*/  STL [R1+0x664], R5 ;  /* 0x0006640501007387 */ /* 0x0001e80000100800 */
[----:B0-----:R-:W3:Y:S04]  /*145a0*/  LDL.LU R5, [R1+0x268] ;  /* 0x0002680001057983 */ /* 0x001ee80000300800 */
[----:B------:R0:W-:Y:S04]  /*145b0*/  STL [R1+0x650], R6 ;  /* 0x0006500601007387 */ /* 0x0001e80000100800 */
[----:B0-----:R-:W3:Y:S04]  /*145c0*/  LDL.LU R6, [R1+0x280] ;  /* 0x0002800001067983 */ /* 0x001ee80000300800 */
[----:B------:R0:W-:Y:S04]  /*145d0*/  STL [R1+0x64c], R7 ;  /* 0x00064c0701007387 */ /* 0x0001e80000100800 */
[----:B0-----:R-:W3:Y:S01]  /*145e0*/  LDL.LU R7, [R1+0x26c] ;  /* 0x00026c0001077983 */ /* 0x001ee20000300800 */
[----:B----4-:R-:W-:-:S02]  /*145f0*/  F2FP.F16.E4M3.UNPACK_B R2, R17.H1 ;  /* 0x00000011ff02723e */ /* 0x010fc400030006ff */
[----:B------:R-:W-:-:S07]  /*14600*/  F2FP.F16.E4M3.UNPACK_B R3, R16.H1 ;  /* 0x00000010ff03723e */ /* 0x000fce00030006ff */
[----:B------:R-:W-:Y:S01]  /*14610*/  HMMA.16816.F32 R8, R24, R2, R8 ;  /* 0x000000021808723c */ /* 0x000fe20000001808 */
[----:B------:R-:W4:Y:S04]  /*14620*/  LDL.LU R2, [R1+0x70] ;  /* 0x0000700001027983 */ /* 0x000f280000300800 */
[----:B------:R-:W4:-:S14]  /*14630*/  LDL.LU R3, [R1+0x74] ;  /* 0x0000740001037983 */ /* 0x000f1c0000300800 */
[----:B------:R0:W-:Y:S04]  /*14640*/  STL.64 [R1+0x20], R8 ;  /* 0x0000200801007387 */ /* 0x0001e80000100a00 */
[----:B------:R1:W-:Y:S04]  /*14650*/  STL.64 [R1+0x28], R10 ;  /* 0x0000280a01007387 */ /* 0x0003e80000100a00 */
[----:B------:R-:W4:Y:S04]  /*14660*/  LDL R17, [R1+0x58] ;  /* 0x0000580001117983 */ /* 0x000f280000100800 */
[----:B------:R-:W4:Y:S01]  /*14670*/  LDL R16, [R1+0x5c] ;  /* 0x00005c0001107983 */ /* 0x000f220000100800 */
[----:B0-----:R-:W-:-:S02]  /*14680*/  IMAD.MOV.U32 R8, RZ, RZ, R20 ;  /* 0x000000ffff087224 */ /* 0x001fc400078e0014 */
[----:B------:R-:W-:Y:S01]  /*14690*/  IMAD.MOV.U32 R9, RZ, RZ, R21 ;  /* 0x000000ffff097224 */ /* 0x000fe200078e0015 */
[----:B------:R-:W4:Y:S01]  /*146a0*/  LDL.LU R20, [R1+0x6a4] ;  /* 0x0006a40001147983 */ /* 0x000f220000300800 */
[----:B-1----:R-:W-:-:S03]  /*146b0*/  IMAD.MOV.U32 R10, RZ, RZ, R22 ;  /* 0x000000ffff0a7224 */ /* 0x002fc600078e0016 */
[----:B------:R-:W4:Y:S04]  /*146c0*/  LDL.LU R21, [R1+0x6a0] ;  /* 0x0006a00001157983 */ /* 0x000f280000300800 */
[----:B------:R-:W4:Y:S04]  /*146d0*/  LDL.LU R22, [R1+0x69c] ;  /* 0x00069c0001167983 */ /* 0x000f280000300800 */
[----:B------:R-:W4:Y:S01]  /*146e0*/  LDL.LU R11, [R1+0xc] ;  /* 0x00000c00010b7983 */ /* 0x000f220000300800 */
[----:B--2---:R-:W-:-:S03]  /*146f0*/  IMAD R18, R18, 0x100, R4 ;  /* 0x0000010012127824 */ /* 0x004fc600078e0204 */
[----:B------:R-:W2:Y:S01]  /*14700*/  LDL R4, [R1+0x6c] ;  /* 0x00006c0001047983 */ /* 0x000ea20000100800 */
[----:B---3--:R-:W-:-:S03]  /*14710*/  IMAD R0, R0, 0x100, R5 ;  /* 0x0000010000007824 */ /* 0x008fc600078e0205 */
[----:B------:R-:W3:Y:S01]  /*14720*/  LDL R5, [R1+0x68] ;  /* 0x0000680001057983 */ /* 0x000ee20000100800 */
[----:B------:R-:W-:-:S03]  /*14730*/  IMAD R7, R7, 0x100, R23 ;  /* 0x0000010007077824 */ /* 0x000fc600078e0217 */
[----:B------:R-:W2:Y:S01]  /*14740*/  LDL.LU R23, [R1+0x698] ;  /* 0x0006980001177983 */ /* 0x000ea20000300800 */
[----:B------:R-:W-:Y:S01]  /*14750*/  IMAD R6, R19, 0x100, R6 ;  /* 0x0000010013067824 */ /* 0x000fe200078e0206 */
[----:B----4-:R-:W-:Y:S02]  /*14760*/  F2FP.F16.E4M3.UNPACK_B R2, R2.H1 ;  /* 0x00000002ff02723e */ /* 0x010fe400030006ff */
[----:B------:R-:W-:-:S07]  /*14770*/  F2FP.F16.E4M3.UNPACK_B R3, R3.H1 ;  /* 0x00000003ff03723e */ /* 0x000fce00030006ff */
[----:B--2---:R-:W-:Y:S01]  /*14780*/  HMMA.16816.F32 R24, R24, R2, R20 ;  /* 0x000000021818723c */ /* 0x004fe20000001814 */
[----:B------:R-:W-:Y:S02]  /*14790*/  F2FP.F16.E4M3.UNPACK_B R20, R0 ;  /* 0x00000000ff14723e */ /* 0x000fe400020006ff */
[----:B------:R-:W-:Y:S02]  /*147a0*/  F2FP.F16.E4M3.UNPACK_B R22, R18 ;  /* 0x00000012ff16723e */ /* 0x000fe400020006ff */
[----:B------:R-:W-:Y:S02]  /*147b0*/  F2FP.F16.E4M3.UNPACK_B R21, R7 ;  /* 0x00000007ff15723e */ /* 0x000fe400020006ff */
[----:B------:R-:W-:Y:S02]  /*147c0*/  F2FP.F16.E4M3.UNPACK_B R23, R6 ;  /* 0x00000006ff17723e */ /* 0x000fe400020006ff */
[----:B------:R-:W-:Y:S02]  /*147d0*/  F2FP.F16.E4M3.UNPACK_B R2, R28 ;  /* 0x0000001cff02723e */ /* 0x000fe400020006ff */
[----:B------:R-:W-:-:S07]  /*147e0*/  F2FP.F16.E4M3.UNPACK_B R3, R29 ;  /* 0x0000001dff03723e */ /* 0x000fce00020006ff */
[----:B------:R-:W-:Y:S01]  /*147f0*/  HMMA.16816.F32 R12, R20, R2, R12 ;  /* 0x00000002140c723c */ /* 0x000fe2000000180c */
[----:B------:R-:W-:Y:S02]  /*14800*/  F2FP.F16.E4M3.UNPACK_B R2, R17 ;  /* 0x00000011ff02723e */ /* 0x000fe400020006ff */
[----:B------:R-:W-:-:S07]  /*14810*/  F2FP.F16.E4M3.UNPACK_B R3, R16 ;  /* 0x00000010ff03723e */ /* 0x000fce00020006ff */
[----:B------:R-:W-:Y:S01]  /*14820*/  HMMA.16816.F32 R8, R20, R2, R8 ;  /* 0x000000021408723c */ /* 0x000fe20000001808 */
[----:B------:R0:W-:Y:S08]  /*14830*/  STL [R1+0x63c], R24 ;  /* 0x00063c1801007387 */ /* 0x0001f00000100800 */
[----:B------:R-:W-:Y:S01]  /*14840*/  IMAD.MOV.U32 R7, RZ, RZ, R13 ;  /* 0x000000ffff077224 */ /* 0x000fe200078e000d */
[----:B0-----:R-:W2:Y:S01]  /*14850*/  LDL R24, [R1+0x8c] ;  /* 0x00008c0001187983 */ /* 0x001ea20000100800 */
[----:B------:R-:W-:-:S03]  /*14860*/  IMAD.MOV.U32 R6, RZ, RZ, R12 ;  /* 0x000000ffff067224 */ /* 0x000fc600078e000c */
[----:B------:R0:W-:Y:S01]  /*14870*/  STL [R1+0x638], R25 ;  /* 0x0006381901007387 */ /* 0x0001e20000100800 */
[----:B------:R-:W-:Y:S02]  /*14880*/  IMAD.MOV.U32 R28, RZ, RZ, R14 ;  /* 0x000000ffff1c7224 */ /* 0x000fe400078e000e */
[----:B------:R-:W-:Y:S01]  /*14890*/  IMAD.MOV.U32 R29, RZ, RZ, R15 ;  /* 0x000000ffff1d7224 */ /* 0x000fe200078e000f */
[----:B0-----:R-:W4:Y:S04]  /*148a0*/  LDL R25, [R1+0x88] ;  /* 0x0000880001197983 */ /* 0x001f280000100800 */
[----:B------:R-:W-:Y:S04]  /*148b0*/  STL [R1+0x634], R26 ;  /* 0x0006341a01007387 */ /* 0x000fe80000100800 */
[----:B------:R-:W-:Y:S01]  /*148c0*/  STL [R1+0x630], R27 ;  /* 0x0006301b01007387 */ /* 0x000fe20000100800 */
[----:B------:R-:W-:-:S03]  /*148d0*/  IMAD.MOV.U32 R18, RZ, RZ, R10 ;  /* 0x000000ffff127224 */ /* 0x000fc600078e000a */
[----:B------:R-:W2:Y:S01]  /*148e0*/  LDL.LU.64 R14, [R1+0x690] ;  /* 0x00069000010e7983 */ /* 0x000ea20000300a00 */
[----:B------:R-:W-:-:S03]  /*148f0*/  IMAD.MOV.U32 R19, RZ, RZ, R11 ;  /* 0x000000ffff137224 */ /* 0x000fc600078e000b */
[----:B------:R-:W2:Y:S01]  /*14900*/  LDL.LU.64 R12, [R1+0x688] ;  /* 0x00068800010c7983 */ /* 0x000ea20000300a00 */
[----:B------:R-:W-:-:S03]  /*14910*/  IMAD.MOV.U32 R16, RZ, RZ, R8 ;  /* 0x000000ffff107224 */ /* 0x000fc600078e0008 */
[----:B------:R0:W-:Y:S01]  /*14920*/  STL [R1+0x670], R7 ;  /* 0x0006700701007387 */ /* 0x0001e20000100800 */
[----:B------:R-:W-:-:S03]  /*14930*/  IMAD.MOV.U32 R17, RZ, RZ, R9 ;  /* 0x000000ffff117224 */ /* 0x000fc600078e0009 */
[----:B------:R1:W-:Y:S04]  /*14940*/  STL [R1+0x66c], R6 ;  /* 0x00066c0601007387 */ /* 0x0003e80000100800 */
[----:B------:R-:W2:Y:S04]  /*14950*/  LDL.LU.64 R10, [R1+0x680] ;  /* 0x00068000010a7983 */ /* 0x000ea80000300a00 */
[----:B------:R-:W2:Y:S01]  /*14960*/  LDL.LU.64 R8, [R1+0x678] ;  /* 0x0006780001087983 */ /* 0x000ea20000300a00 */
[----:B---3--:R-:W-:Y:S02]  /*14970*/  F2FP.F16.E4M3.UNPACK_B R2, R5 ;  /* 0x00000005ff02723e */ /* 0x008fe400020006ff */
[----:B------:R-:W-:-:S07]  /*14980*/  F2FP.F16.E4M3.UNPACK_B R3, R4 ;  /* 0x00000004ff03723e */ /* 0x000fce00020006ff */
[----:B--2---:R-:W-:Y:S01]  /*14990*/  HMMA.16816.F32 R8, R20, R2, R8 ;  /* 0x000000021408723c */ /* 0x004fe20000001808 */
[----:B------:R-:W-:-:S15]  /*149a0*/  F2FP.F16.E4M3.UNPACK_B R3, R24 ;  /* 0x00000018ff03723e */ /* 0x000fde00020006ff */
[----:B------:R-:W-:-:S03]  /*149b0*/  NOP ;  /* 0x0000000000007918 */ /* 0x000fc60000000000 */
[----:B0-----:R-:W-:Y:S02]  /*149c0*/  IMAD.MOV.U32 R7, RZ, RZ, R8 ;  /* 0x000000ffff077224 */ /* 0x001fe400078e0008 */
[----:B-1----:R-:W-:Y:S01]  /*149d0*/  IMAD.MOV.U32 R6, RZ, RZ, R9 ;  /* 0x000000ffff067224 */ /* 0x002fe200078e0009 */
[----:B------:R-:W2:Y:S01]  /*149e0*/  LDL.LU R8, [R1+0x20] ;  /* 0x0000200001087983 */ /* 0x000ea20000300800 */
[----:B------:R-:W-:Y:S02]  /*149f0*/  IMAD.MOV.U32 R4, RZ, RZ, R10 ;  /* 0x000000ffff047224 */ /* 0x000fe400078e000a */
[----:B------:R-:W-:Y:S01]  /*14a00*/  IMAD.MOV.U32 R5, RZ, RZ, R11 ;  /* 0x000000ffff057224 */ /* 0x000fe200078e000b */
[----:B------:R-:W2:Y:S04]  /*14a10*/  LDL.LU R9, [R1+0x24] ;  /* 0x0000240001097983 */ /* 0x000ea80000300800 */
[----:B------:R-:W2:Y:S04]  /*14a20*/  LDL.LU R10, [R1+0x28] ;  /* 0x00002800010a7983 */ /* 0x000ea80000300800 */
[----:B------:R-:W2:Y:S04]  /*14a30*/  LDL.LU R11, [R1+0x2c] ;  /* 0x00002c00010b7983 */ /* 0x000ea80000300800 */
[----:B------:R-:W3:Y:S04]  /*14a40*/  LDL.LU R0, [R1+0x28c] ;  /* 0x00028c0001007983 */ /* 0x000ee80000300800 */
[----:B------:R-:W2:Y:S01]  /*14a50*/  LDL.LU R24, [R1+0x2a0] ;  /* 0x0002a00001187983 */ /* 0x000ea20000300800 */
[----:B----4-:R-:W-:-:S07]  /*14a60*/  F2FP.F16.E4M3.UNPACK_B R2, R25 ;  /* 0x00000019ff02723e */ /* 0x010fce00020006ff */
[----:B------:R-:W-:Y:S01]  /*14a70*/  HMMA.16816.F32 R12, R20, R2, R12 ;  /* 0x00000002140c723c */ /* 0x000fe2000000180c */
[----:B--2---:R0:W-:Y:S04]  /*14a80*/  STL [R1+0x640], R24 ;  /* 0x0006401801007387 */ /* 0x0041e80000100800 */
[----:B0-----:R-:W3:Y:S04]  /*14a90*/  LDL.LU R24, [R1+0x290] ;  /* 0x0002900001187983 */ /* 0x001ee80000300800 */
[----:B------:R-:W2:Y:S04]  /*14aa0*/  LDL.LU R25, [R1+0x288] ;  /* 0x0002880001197983 */ /* 0x000ea80000300800 */
[----:B------:R-:W4:Y:S04]  /*14ab0*/  LDL.LU R26, [R1+0x29c] ;  /* 0x00029c00011a7983 */ /* 0x000f280000300800 */
[----:B------:R-:W2:Y:S04]  /*14ac0*/  LDL.LU R27, [R1+0x2a4] ;  /* 0x0002a400011b7983 */ /* 0x000ea80000300800 */
[----:B------:R-:W2:Y:S04]  /*14ad0*/  LDL R2, [R1+0xb8] ;  /* 0x0000b80001027983 */ /* 0x000ea80000100800 */
[----:B------:R-:W3:Y:S04]  /*14ae0*/  LDL R3, [R1+0xbc] ;  /* 0x0000bc0001037983 */ /* 0x000ee80000100800 */
[----:B------:R0:W-:Y:S04]  /*14af0*/  STL.64 [R1+0x600], R14 ;  /* 0x0006000e01007387 */ /* 0x0001e80000100a00 */
[----:B------:R1:W-:Y:S01]  /*14b00*/  STL.64 [R1+0x5f8], R12 ;  /* 0x0005f80c01007387 */ /* 0x0003e20000100a00 */
[----:B0-----:R-:W-:-:S02]  /*14b10*/  IMAD.MOV.U32 R14, RZ, RZ, R4 ;  /* 0x000000ffff0e7224 */ /* 0x001fc400078e0004 */
[----:B------:R-:W-:Y:S02]  /*14b20*/  IMAD.MOV.U32 R15, RZ, RZ, R5 ;  /* 0x000000ffff0f7224 */ /* 0x000fe400078e0005 */
[----:B-1----:R-:W-:Y:S02]  /*14b30*/  IMAD.MOV.U32 R12, RZ, RZ, R7 ;  /* 0x000000ffff0c7224 */ /* 0x002fe400078e0007 */
[----:B------:R-:W4:Y:S01]  /*14b40*/  LDL.LU R7, [R1+0x670] ;  /* 0x0006700001077983 */ /* 0x000f220000300800 */
[----:B------:R-:W-:-:S03]  /*14b50*/  IMAD.MOV.U32 R13, RZ, RZ, R6 ;  /* 0x000000ffff0d7224 */ /* 0x000fc600078e0006 */
[----:B------:R-:W4:Y:S04]  /*14b60*/  LDL.LU R6, [R1+0x66c] ;  /* 0x00066c0001067983 */ /* 0x000f280000300800 */
[----:B------:R-:W4:Y:S04]  /*14b70*/  LDL.LU R4, [R1+0x668] ;  /* 0x0006680001047983 */ /* 0x000f280000300800 */
[----:B------:R-:W4:Y:S04]  /*14b80*/  LDL.LU R5, [R1+0x664] ;  /* 0x0006640001057983 */ /* 0x000f280000300800 */
[----:B------:R0:W-:Y:S04]  /*14b90*/  STL.64 [R1+0x610], R14 ;  /* 0x0006100e01007387 */ /* 0x0001e80000100a00 */
[----:B------:R1:W-:Y:S01]  /*14ba0*/  STL.64 [R1+0x608], R12 ;  /* 0x0006080c01007387 */ /* 0x0003e20000100a00 */
[----:B0-----:R-:W-:-:S02]  /*14bb0*/  IMAD.MOV.U32 R14, RZ, RZ, R18 ;  /* 0x000000ffff0e7224 */ /* 0x001fc400078e0012 */
[----:B-1----:R-:W-:Y:S02]  /*14bc0*/  IMAD.MOV.U32 R12, RZ, RZ, R16 ;  /* 0x000000ffff0c7224 */ /* 0x002fe400078e0010 */
[----:B------:R-:W4:Y:S01]  /*14bd0*/  LDL.LU R16, [R1+0x660] ;  /* 0x0006600001107983 */ /* 0x000f220000300800 */
[----:B------:R-:W-:Y:S02]  /*14be0*/  IMAD.MOV.U32 R13, RZ, RZ, R17 ;  /* 0x000000ffff0d7224 */ /* 0x000fe400078e0011 */
[----:B------:R-:W-:Y:S01]  /*14bf0*/  IMAD.MOV.U32 R15, RZ, RZ, R19 ;  /* 0x000000ffff0f7224 */ /* 0x000fe200078e0013 */
[----:B------:R-:W4:Y:S04]  /*14c00*/  LDL.LU R17, [R1+0x65c] ;  /* 0x00065c0001117983 */ /* 0x000f280000300800 */
[----:B------:R-:W4:Y:S04]  /*14c10*/  LDL.LU R18, [R1+0x658] ;  /* 0x0006580001127983 */ /* 0x000f280000300800 */
[----:B------:R-:W4:Y:S04]  /*14c20*/  LDL.LU R19, [R1+0x654] ;  /* 0x0006540001137983 */ /* 0x000f280000300800 */
[----:B------:R0:W-:Y:S04]  /*14c30*/  STL.64 [R1+0x620], R14 ;  /* 0x0006200e01007387 */ /* 0x0001e80000100a00 */
[----:B------:R4:W-:Y:S01]  /*14c40*/  STL.64 [R1+0x618], R12 ;  /* 0x0006180c01007387 */ /* 0x0009e20000100a00 */
[----:B0-----:R-:W-:-:S02]  /*14c50*/  IMAD.MOV.U32 R14, RZ, RZ, R28 ;  /* 0x000000ffff0e7224 */ /* 0x001fc400078e001c */
[----:B------:R-:W-:Y:S01]  /*14c60*/  IMAD.MOV.U32 R15, RZ, RZ, R29 ;  /* 0x000000ffff0f7224 */ /* 0x000fe200078e001d */
[----:B--2---:R-:W-:Y:S02]  /*14c70*/  F2FP.F16.E4M3.UNPACK_B R2, R2 ;  /* 0x00000002ff02723e */ /* 0x004fe400020006ff */
[----:B---3--:R-:W-:Y:S01]  /*14c80*/  F2FP.F16.E4M3.UNPACK_B R3, R3 ;  /* 0x00000003ff03723e */ /* 0x008fe200020006ff */
[----:B----4-:R-:W-:Y:S02]  /*14c90*/  IMAD.MOV.U32 R13, RZ, RZ, R7 ;  /* 0x000000ffff0d7224 */ /* 0x010fe400078e0007 */
[----:B------:R-:W-:Y:S02]  /*14ca0*/  IMAD.MOV.U32 R12, RZ, RZ, R6 ;  /* 0x000000ffff0c7224 */ /* 0x000fe400078e0006 */
[----:B------:R-:W2:Y:S04]  /*14cb0*/  LDL.LU R6, [R1+0x650] ;  /* 0x0006500001067983 */ /* 0x000ea80000300800 */
[----:B------:R-:W2:Y:S04]  /*14cc0*/  LDL.LU R7, [R1+0x64c] ;  /* 0x00064c0001077983 */ /* 0x000ea80000300800 */
[----:B------:R-:W3:Y:S04]  /*14cd0*/  LDL.LU R28, [R1+0x648] ;  /* 0x00064800011c7983 */ /* 0x000ee80000300800 */
[----:B------:R-:W4:Y:S01]  /*14ce0*/  LDL.LU R29, [R1+0x644] ;  /* 0x00064400011d7983 */ /* 0x000f220000300800 */
[----:B------:R-:W-:Y:S03]  /*14cf0*/  HMMA.16816.F32 R16, R20, R2, R16 ;  /* 0x000000021410723c */ /* 0x000fe60000001810 */
[----:B------:R-:W2:Y:S04]  /*14d00*/  LDL R2, [R1+0xa8] ;  /* 0x0000a80001027983 */ /* 0x000ea80000100800 */
[----:B------:R-:W3:-:S12]  /*14d10*/  LDL R3, [R1+0xac] ;  /* 0x0000ac0001037983 */ /* 0x000ed80000100800 */
[----:B------:R0:W-:Y:S04]  /*14d20*/  STL [R1+0x62c], R18 ;  /* 0x00062c1201007387 */ /* 0x0001e80000100800 */
[----:B0-----:R-:W4:Y:S04]  /*14d30*/  LDL.LU R18, [R1+0x298] ;  /* 0x0002980001127983 */ /* 0x001f280000300800 */
[----:B------:R0:W-:Y:S04]  /*14d40*/  STL [R1+0x628], R19 ;  /* 0x0006281301007387 */ /* 0x0001e80000100800 */
[----:B0-----:R-:W4:Y:S01]  /*14d50*/  LDL.LU R19, [R1+0x294] ;  /* 0x0002940001137983 */ /* 0x001f220000300800 */
[----:B--2---:R-:W-:-:S02]  /*14d60*/  F2FP.F16.E4M3.UNPACK_B R2, R2 ;  /* 0x00000002ff02723e */ /* 0x004fc400020006ff */
[----:B---3--:R-:W-:-:S07]  /*14d70*/  F2FP.F16.E4M3.UNPACK_B R3, R3 ;  /* 0x00000003ff03723e */ /* 0x008fce00020006ff */
[----:B------:R-:W-:Y:S01]  /*14d80*/  HMMA.16816.F32 R4, R20, R2, R4 ;  /* 0x000000021404723c */ /* 0x000fe20000001804 */
[----:B------:R-:W2:Y:S01]  /*14d90*/  LDL R3, [R1+0x98] ;  /* 0x0000980001037983 */ /* 0x000ea20000100800 */
[----:B------:R-:W-:Y:S01]  /*14da0*/  IMAD R0, R0, 0x100, R24 ;  /* 0x0000010000007824 */ /* 0x000fe200078e0218 */
[----:B--2---:R-:W-:Y:S02]  /*14db0*/  F2FP.F16.E4M3.UNPACK_B R2, R3 ;  /* 0x00000003ff02723e */ /* 0x004fe400020006ff */
[----:B----4-:R-:W-:-:S07]  /*14dc0*/  F2FP.F16.E4M3.UNPACK_B R3, R29 ;  /* 0x0000001dff03723e */ /* 0x010fce00020006ff */
[----:B------:R-:W-:Y:S01]  /*14dd0*/  HMMA.16816.F32 R8, R20, R2, R8 ;  /* 0x000000021408723c */ /* 0x000fe20000001808 */
[----:B------:R-:W2:Y:S04]  /*14de0*/  LDL R3, [R1+0x78] ;  /* 0x0000780001037983 */ /* 0x000ea80000100800 */
[----:B------:R-:W3:Y:S01]  /*14df0*/  LDL.LU R24, [R1+0x640] ;  /* 0x0006400001187983 */ /* 0x000ee20000300800 */
[----:B------:R-:W-:Y:S02]  /*14e00*/  IMAD R18, R18, 0x100, R26 ;  /* 0x0000010012127824 */ /* 0x000fe400078e021a */
[----:B------:R-:W-:Y:S02]  /*14e10*/  IMAD R19, R19, 0x100, R27 ;  /* 0x0000010013137824 */ /* 0x000fe400078e021b */
[----:B---3--:R-:W-:-:S02]  /*14e20*/  IMAD R25, R25, 0x100, R24 ;  /* 0x0000010019197824 */ /* 0x008fc400078e0218 */
[----:B------:R-:W3:Y:S04]  /*14e30*/  LDL.LU R24, [R1+0x63c] ;  /* 0x00063c0001187983 */ /* 0x000ee80000300800 */
[----:B------:R0:W-:Y:S04]  /*14e40*/  STL [R1+0x20], R25 ;  /* 0x0000201901007387 */ /* 0x0001e80000100800 */
[----:B0-----:R-:W3:Y:S04]  /*14e50*/  LDL.LU R25, [R1+0x638] ;  /* 0x0006380001197983 */ /* 0x001ee80000300800 */
[----:B------:R-:W3:Y:S04]  /*14e60*/  LDL.LU R26, [R1+0x634] ;  /* 0x00063400011a7983 */ /* 0x000ee80000300800 */
[----:B------:R-:W3:Y:S01]  /*14e70*/  LDL.LU R27, [R1+0x630] ;  /* 0x00063000011b7983 */ /* 0x000ee20000300800 */
[----:B--2---:R-:W-:-:S02]  /*14e80*/  F2FP.F16.E4M3.UNPACK_B R2, R3 ;  /* 0x00000003ff02723e */ /* 0x004fc400020006ff */
[----:B------:R-:W-:-:S07]  /*14e90*/  F2FP.F16.E4M3.UNPACK_B R3, R28 ;  /* 0x0000001cff03723e */ /* 0x000fce00020006ff */
[----:B---3--:R-:W-:Y:S01]  /*14ea0*/  HMMA.16816.F32 R24, R20, R2, R24 ;  /* 0x000000021418723c */ /* 0x008fe20000001818 */
[----:B------:R-:W2:Y:S04]  /*14eb0*/  LDL.LU R2, [R1+0x48] ;  /* 0x0000480001027983 */ /* 0x000ea80000300800 */
[----:B------:R-:W3:Y:S04]  /*14ec0*/  LDL.LU R3, [R1+0x4c] ;  /* 0x00004c0001037983 */ /* 0x000ee80000300800 */
[----:B------:R-:W4:Y:S01]  /*14ed0*/  LDL.LU R23, [R1+0x20] ;  /* 0x0000200001177983 */ /* 0x000f220000300800 */
[----:B------:R-:W-:-:S02]  /*14ee0*/  F2FP.F16.E4M3.UNPACK_B R20, R0 ;  /* 0x00000000ff14723e */ /* 0x000fc400020006ff */
[----:B------:R-:W-:Y:S01]  /*14ef0*/  F2FP.F16.E4M3.UNPACK_B R21, R18 ;  /* 0x00000012ff15723e */ /* 0x000fe200020006ff */
[----:B------:R-:W4:Y:S04]  /*14f00*/  LDL.LU R0, [R1+0xbc] ;  /* 0x0000bc0001007983 */ /* 0x000f280000300800 */
[----:B------:R-:W4:Y:S01]  /*14f10*/  LDL.LU R18, [R1+0x62c] ;  /* 0x00062c0001127983 */ /* 0x000f220000300800 */
[----:B--2---:R-:W-:Y:S02]  /*14f20*/  F2FP.F16.E4M3.UNPACK_B R2, R2.H1 ;  /* 0x00000002ff02723e */ /* 0x004fe400030006ff */
[----:B---3--:R-:W-:Y:S02]  /*14f30*/  F2FP.F16.E4M3.UNPACK_B R3, R3.H1 ;  /* 0x00000003ff03723e */ /* 0x008fe400030006ff */
[----:B----4-:R-:W-:-:S02]  /*14f40*/  F2FP.F16.E4M3.UNPACK_B R22, R23 ;  /* 0x00000017ff16723e */ /* 0x010fc400020006ff */
[----:B------:R-:W-:Y:S02]  /*14f50*/  F2FP.F16.E4M3.UNPACK_B R23, R19 ;  /* 0x00000013ff17723e */ /* 0x000fe400020006ff */
[----:B------:R-:W2:Y:S05]  /*14f60*/  LDL.LU R19, [R1+0x628] ;  /* 0x0006280001137983 */ /* 0x000eaa0000300800 */
[----:B------:R-:W-:-:S15]  /*14f70*/  HMMA.16816.F32 R12, R20, R2, R12 ;  /* 0x00000002140c723c */ /* 0x000fde000000180c */
[----:B------:R-:W-:-:S04]  /*14f80*/  NOP ;  /* 0x0000000000007918 */ /* 0x000fc80000000000 */
[----:B------:R-:W-:Y:S04]  /*14f90*/  STL.64 [R1+0x110], R12 ;  /* 0x0001100c01007387 */ /* 0x000fe80000100a00 */
[----:B------:R0:W-:Y:S04]  /*14fa0*/  STL.64 [R1+0x118], R14 ;  /* 0x0001180e01007387 */ /* 0x0001e80000100a00 */
[----:B0-----:R-:W3:Y:S04]  /*14fb0*/  LDL.LU.64 R14, [R1+0x620] ;  /* 0x00062000010e7983 */ /* 0x001ee80000300a00 */
[----:B------:R-:W3:Y:S04]  /*14fc0*/  LDL.LU.64 R12, [R1+0x618] ;  /* 0x00061800010c7983 */ /* 0x000ee80000300a00 */
[----:B------:R-:W4:Y:S04]  /*14fd0*/  LDL.LU R2, [R1+0x58] ;  /* 0x0000580001027983 */ /* 0x000f280000300800 */
[----:B------:R-:W2:Y:S01]  /*14fe0*/  LDL.LU R3, [R1+0x5c] ;  /* 0x00005c0001037983 */ /* 0x000ea20000300800 */
[----:B----4-:R-:W-:-:S02]  /*14ff0*/  F2FP.F16.E4M3.UNPACK_B R2, R2.H1 ;  /* 0x00000002ff02723e */ /* 0x010fc400030006ff */
[----:B--2---:R-:W-:-:S07]  /*15000*/  F2FP.F16.E4M3.UNPACK_B R3, R3.H1 ;  /* 0x00000003ff03723e */ /* 0x004fce00030006ff */
[----:B---3--:R-:W-:-:S15]  /*15010*/  HMMA.16816.F32 R12, R20, R2, R12 ;  /* 0x00000002140c723c */ /* 0x008fde000000180c */
[----:B------:R-:W-:-:S04]  /*15020*/  NOP ;  /* 0x0000000000007918 */ /* 0x000fc80000000000 */
[----:B------:R-:W-:Y:S04]  /*15030*/  STL.64 [R1+0x100], R12 ;  /* 0x0001000c01007387 */ /* 0x000fe80000100a00 */
[----:B------:R0:W-:Y:S04]  /*15040*/  STL.64 [R1+0x108], R14 ;  /* 0x0001080e01007387 */ /* 0x0001e80000100a00 */
[----:B0-----:R-:W2:Y:S04]  /*15050*/  LDL.LU.64 R14, [R1+0x610] ;  /* 0x00061000010e7983 */ /* 0x001ea80000300a00 */
[----:B------:R-:W2:Y:S04]  /*15060*/  LDL.LU.64 R12, [R1+0x608] ;  /* 0x00060800010c7983 */ /* 0x000ea80000300a00 */
[----:B------:R-:W3:Y:S04]  /*15070*/  LDL.LU R2, [R1+0x68] ;  /* 0x0000680001027983 */ /* 0x000ee80000300800 */
[----:B------:R-:W4:Y:S01]  /*15080*/  LDL.LU R3, [R1+0x6c] ;  /* 0x00006c0001037983 */ /* 0x000f220000300800 */
[----:B---3--:R-:W-:-:S02]  /*15090*/  F2FP.F16.E4M3.UNPACK_B R2, R2.H1 ;  /* 0x00000002ff02723e */ /* 0x008fc400030006ff */
[----:B----4-:R-:W-:-:S07]  /*150a0*/  F2FP.F16.E4M3.UNPACK_B R3, R3.H1 ;  /* 0x00000003ff03723e */ /* 0x010fce00030006ff */
[----:B--2---:R-:W-:-:S15]  /*150b0*/  HMMA.16816.F32 R12, R20, R2, R12 ;  /* 0x00000002140c723c */ /* 0x004fde000000180c */
        /* <DEDUP_REMOVED lines=13> */
[----:B0-----:R-:W2:Y:S01]  /*15190*/  LDL.LU R14, [R1+0xb8] ;  /* 0x0000b800010e7983 */ /* 0x001ea20000300800 */
[----:B------:R-:W-:Y:S02]  /*151a0*/  F2FP.F16.E4M3.UNPACK_B R3, R0.H1 ;  /* 0x00000000ff03723e */ /* 0x000fe400030006ff */
[----:B------:R-:W0:Y:S01]  /*151b0*/  LDC R0, c[0x0][0x3a8] ;  /* 0x0000ea00ff007b82 */ /* 0x000e220000000800 */
[----:B------:R-:W3:Y:S04]  /*151c0*/  LDL.LU R15, [R1+0xac] ;  /* 0x0000ac00010f7983 */ /* 0x000ee80000300800 */
[----:B------:R-:W4:Y:S04]  /*151d0*/  LDL.LU R12, [R1+0x98] ;  /* 0x00009800010c7983 */ /* 0x000f280000300800 */
[----:B------:R-:W3:Y:S01]  /*151e0*/  LDL.LU R13, [R1+0x78] ;  /* 0x00007800010d7983 */ /* 0x000ee20000300800 */
[----:B--2---:R-:W-:-:S03]  /*151f0*/  F2FP.F16.E4M3.UNPACK_B R2, R14.H1 ;  /* 0x0000000eff02723e */ /* 0x004fc600030006ff */
[----:B------:R-:W2:Y:S04]  /*15200*/  LDL.LU R14, [R1+0x5a4] ;  /* 0x0005a400010e7983 */ /* 0x000ea80000300800 */
[----:B------:R-:W-:-:S15]  /*15210*/  HMMA.16816.F32 R16, R20, R2, R16 ;  /* 0x000000021410723c */ /* 0x000fde0000001810 */
[----:B------:R-:W-:-:S04]  /*15220*/  NOP ;  /* 0x0000000000007918 */ /* 0x000fc80000000000 */
[----:B------:R-:W-:Y:S04]  /*15230*/  STL.64 [R1+0xd0], R16 ;  /* 0x0000d01001007387 */ /* 0x000fe80000100a00 */
[----:B------:R1:W-:Y:S04]  /*15240*/  STL.64 [R1+0xd8], R18 ;  /* 0x0000d81201007387 */ /* 0x0003e80000100a00 */
[----:B-1----:R-:W2:Y:S01]  /*15250*/  LDL.LU R19, [R1+0xa8] ;  /* 0x0000a80001137983 */ /* 0x002ea20000300800 */
[----:B---3--:R-:W-:-:S03]  /*15260*/  F2FP.F16.E4M3.UNPACK_B R3, R15.H1 ;  /* 0x0000000fff03723e */ /* 0x008fc600030006ff */
[----:B------:R-:W3:Y:S04]  /*15270*/  LDL.LU R15, [R1+0x2b4] ;  /* 0x0002b400010f7983 */ /* 0x000ee80000300800 */
[----:B------:R-:W3:Y:S01]  /*15280*/  LDL.LU R16, [R1+0x2bc] ;  /* 0x0002bc0001107983 */ /* 0x000ee20000300800 */
[----:B--2---:R-:W-:-:S07]  /*15290*/  F2FP.F16.E4M3.UNPACK_B R2, R19.H1 ;  /* 0x00000013ff02723e */ /* 0x004fce00030006ff */
[----:B------:R-:W-:Y:S01]  /*152a0*/  HMMA.16816.F32 R4, R20, R2, R4 ;  /* 0x000000021404723c */ /* 0x000fe20000001804 */
[----:B----4-:R-:W-:Y:S02]  /*152b0*/  F2FP.F16.E4M3.UNPACK_B R2, R12.H1 ;  /* 0x0000000cff02723e */ /* 0x010fe400030006ff */
[----:B------:R-:W-:-:S07]  /*152c0*/  F2FP.F16.E4M3.UNPACK_B R3, R29.H1 ;  /* 0x0000001dff03723e */ /* 0x000fce00030006ff */
[----:B------:R-:W-:Y:S09]  /*152d0*/  HMMA.16816.F32 R8, R20, R2, R8 ;  /* 0x000000021408723c */ /* 0x000ff20000001808 */
[----:B------:R1:W-:Y:S04]  /*152e0*/  STL.64 [R1+0x10], R4 ;  /* 0x0000100401007387 */ /* 0x0003e80000100a00 */
[----:B------:R-:W-:Y:S04]  /*152f0*/  STL.64 [R1+0x18], R6 ;  /* 0x0000180601007387 */ /* 0x000fe80000100a00 */
[----:B------:R-:W2:Y:S04]  /*15300*/  LDL.LU R29, [R1+0x5f0] ;  /* 0x0005f000011d7983 */ /* 0x000ea80000300800 */
[----:B-1----:R-:W4:Y:S04]  /*15310*/  LDL.LU R5, [R1+0x2c4] ;  /* 0x0002c40001057983 */ /* 0x002f280000300800 */
[----:B------:R-:W-:Y:S04]  /*15320*/  STL.64 [R1+0x20], R8 ;  /* 0x0000200801007387 */ /* 0x000fe80000100a00 */
[----:B------:R1:W-:Y:S04]  /*15330*/  STL.64 [R1+0x28], R10 ;  /* 0x0000280a01007387 */ /* 0x0003e80000100a00 */
[----:B-1----:R-:W2:Y:S01]  /*15340*/  LDL.LU R10, [R1+0x2ac] ;  /* 0x0002ac00010a7983 */ /* 0x002ea20000300800 */
[----:B------:R-:W-:-:S02]  /*15350*/  F2FP.F16.E4M3.UNPACK_B R2, R13.H1 ;  /* 0x0000000dff02723e */ /* 0x000fc400030006ff */
[----:B------:R-:W-:Y:S01]  /*15360*/  F2FP.F16.E4M3.UNPACK_B R3, R28.H1 ;  /* 0x0000001cff03723e */ /* 0x000fe200030006ff */
[----:B------:R-:W4:Y:S04]  /*15370*/  LDL.LU R17, [R1+0x2cc] ;  /* 0x0002cc0001117983 */ /* 0x000f280000300800 */
[----:B------:R-:W4:Y:S02]  /*15380*/  LDL.LU R28, [R1+0x5ec] ;  /* 0x0005ec00011c7983 */ /* 0x000f240000300800 */
[----:B------:R-:W-:Y:S02]  /*15390*/  HMMA.16816.F32 R20, R20, R2, R24 ;  /* 0x000000021414723c */ /* 0x000fe40000001818 */
[----:B------:R-:W4:Y:S04]  /*153a0*/  LDL.LU R6, [R1+0x5a0] ;  /* 0x0005a00001067983 */ /* 0x000f280000300800 */
[----:B------:R-:W4:Y:S04]  /*153b0*/  LDL.LU R18, [R1+0x2dc] ;  /* 0x0002dc0001127983 */ /* 0x000f280000300800 */
[----:B------:R-:W4:Y:S04]  /*153c0*/  LDL.LU R25, [R1+0x2d4] ;  /* 0x0002d40001197983 */ /* 0x000f280000300800 */
[----:B------:R-:W4:Y:S05]  /*153d0*/  LDL.LU R19, [R1+0x2a8] ;  /* 0x0002a80001137983 */ /* 0x000f2a0000300800 */
[----:B------:R-:W-:Y:S04]  /*153e0*/  STL.64 [R1+0x120], R20 ;  /* 0x0001201401007387 */ /* 0x000fe80000100a00 */
[----:B------:R-:W-:Y:S04]  /*153f0*/  STL.64 [R1+0x128], R22 ;  /* 0x0001281601007387 */ /* 0x000fe80000100a00 */
[----:B------:R-:W4:Y:S04]  /*15400*/  LDL.LU R11, [R1+0x2e4] ;  /* 0x0002e400010b7983 */ /* 0x000f280000300800 */
[----:B------:R-:W4:Y:S01]  /*15410*/  LDL.LU R12, [R1+0x2b0] ;  /* 0x0002b000010c7983 */ /* 0x000f220000300800 */
[----:B------:R-:W-:-:S03]  /*15420*/  IADD3 R14, P3, PT, R14, UR5, RZ ;  /* 0x000000050e0e7c10 */ /* 0x000fc6000ff7e0ff */
[----:B------:R-:W4:Y:S04]  /*15430*/  LDL.LU R26, [R1+0x2ec] ;  /* 0x0002ec00011a7983 */ /* 0x000f280000300800 */
[----:B------:R-:W4:Y:S01]  /*15440*/  LDL.LU R13, [R1+0x2b8] ;  /* 0x0002b800010d7983 */ /* 0x000f220000300800 */
[----:B---3--:R-:W-:-:S03]  /*15450*/  IADD3 R15, P6, PT, R15, UR5, RZ ;  /* 0x000000050f0f7c10 */ /* 0x008fc6000ffde0ff */
[----:B------:R-:W3:Y:S04]  /*15460*/  LDL.LU R7, [R1+0x2f4] ;  /* 0x0002f40001077983 */ /* 0x000ee80000300800 */
[----:B------:R-:W3:Y:S04]  /*15470*/  LDL.LU R4, [R1+0x2c0] ;  /* 0x0002c00001047983 */ /* 0x000ee80000300800 */
[----:B------:R1:W-:Y:S04]  /*15480*/  STL [R1+0x5a4], R14 ;  /* 0x0005a40e01007387 */ /* 0x0003e80000100800 */
[----:B-1----:R-:W3:Y:S04]  /*15490*/  LDL.LU R14, [R1+0x2fc] ;  /* 0x0002fc00010e7983 */ /* 0x002ee80000300800 */
[----:B------:R-:W3:Y:S04]  /*154a0*/  LDL.LU R27, [R1+0x2c8] ;  /* 0x0002c800011b7983 */ /* 0x000ee80000300800 */
[----:B------:R1:W-:Y:S01]  /*154b0*/  STL [R1+0x2b4], R15 ;  /* 0x0002b40f01007387 */ /* 0x0003e20000100800 */
[----:B--2---:R-:W-:-:S05]  /*154c0*/  IADD3 R10, P5, PT, R10, UR5, RZ ;  /* 0x000000050a0a7c10 */ /* 0x004fca000ffbe0ff */
[----:B------:R-:W-:Y:S04]  /*154d0*/  STL [R1+0x2ac], R10 ;  /* 0x0002ac0a01007387 */ /* 0x000fe80000100800 */
[----:B-1----:R-:W2:Y:S01]  /*154e0*/  LDL.LU R15, [R1+0x304] ;  /* 0x00030400010f7983 */ /* 0x002ea20000300800 */
[----:B0-----:R-:W-:-:S05]  /*154f0*/  IMAD.SHL.U32 R0, R0, 0x40, RZ ;  /* 0x0000004000007824 */ /* 0x001fca00078e00ff */
[----:B------:R-:W-:-:S04]  /*15500*/  IADD3 R29, P0, PT, R0, R29, RZ ;  /* 0x0000001d001d7210 */ /* 0x000fc80007f1e0ff */
[----:B----4-:R-:W-:Y:S02]  /*15510*/  LEA.HI.X.SX32 R28, R0, R28, 0x1, P0 ;  /* 0x0000001c001c7211 */ /* 0x010fe400000f0eff */
[----:B------:R-:W-:Y:S01]  /*15520*/  IADD3 R16, P0, PT, R16, UR5, RZ ;  /* 0x0000000510107c10 */ /* 0x000fe2000ff1e0ff */
[----:B------:R-:W-:Y:S02]  /*15530*/  USHF.R.S32.HI UR73, URZ, 0x1f, UR5 ;  /* 0x0000001fff497899 */ /* 0x000fe40008011405 */
[----:B------:R-:W-:Y:S02]  /*15540*/  IADD3 R5, P1, PT, R5, UR5, RZ ;  /* 0x0000000505057c10 */ /* 0x000fe4000ff3e0ff */
[----:B------:R-:W-:Y:S01]  /*15550*/  IADD3 R17, P2, PT, R17, UR5, RZ ;  /* 0x0000000511117c10 */ /* 0x000fe2000ff5e0ff */
[----:B------:R0:W-:Y:S01]  /*15560*/  STL [R1+0x2bc], R16 ;  /* 0x0002bc1001007387 */ /* 0x0001e20000100800 */
[----:B------:R-:W-:-:S03]  /*15570*/  IADD3.X R6, PT, PT, R6, UR73, RZ, P3, !PT ;  /* 0x0000004906067c10 */ /* 0x000fc60009ffe4ff */
[----:B0-----:R-:W4:Y:S04]  /*15580*/  LDL.LU R16, [R1+0x2d0] ;  /* 0x0002d00001107983 */ /* 0x001f280000300800 */
[----:B------:R-:W4:Y:S04]  /*15590*/  LDL.LU R8, [R1+0x30c] ;  /* 0x00030c0001087983 */ /* 0x000f280000300800 */
[----:B------:R0:W-:Y:S01]  /*155a0*/  STL [R1+0x2c4], R5 ;  /* 0x0002c40501007387 */ /* 0x0001e20000100800 */
[----:B------:R-:W-:Y:S02]  /*155b0*/  IADD3 R18, P4, PT, R18, UR5, RZ ;  /* 0x0000000512127c10 */ /* 0x000fe4000ff9e0ff */
[----:B------:R-:W-:Y:S01]  /*155c0*/  IADD3 R25, P3, PT, R25, UR5, RZ ;  /* 0x0000000519197c10 */ /* 0x000fe2000ff7e0ff */
[----:B0-----:R-:W4:Y:S04]  /*155d0*/  LDL.LU R5, [R1+0x2d8] ;  /* 0x0002d80001057983 */ /* 0x001f280000300800 */
[----:B------:R-:W4:Y:S04]  /*155e0*/  LDL.LU R9, [R1+0x314] ;  /* 0x0003140001097983 */ /* 0x000f280000300800 */
[----:B------:R0:W-:Y:S01]  /*155f0*/  STL [R1+0x2cc], R17 ;  /* 0x0002cc1101007387 */ /* 0x0001e20000100800 */
[----:B------:R-:W-:-:S02]  /*15600*/  IADD3.X R19, PT, PT, R19, UR73, RZ, P5, !PT ;  /* 0x0000004913137c10 */ /* 0x000fc4000affe4ff */
[----:B------:R-:W-:Y:S01]  /*15610*/  IADD3 R11, P5, PT, R11, UR5, RZ ;  /* 0x000000050b0b7c10 */ /* 0x000fe2000ffbe0ff */
[----:B0-----:R-:W4:Y:S04]  /*15620*/  LDL.LU R17, [R1+0x2e0] ;  /* 0x0002e00001117983 */ /* 0x001f280000300800 */
[----:B------:R-:W4:Y:S04]  /*15630*/  LDL.LU R10, [R1+0x31c] ;  /* 0x00031c00010a7983 */ /* 0x000f280000300800 */
[----:B------:R0:W-:Y:S01]  /*15640*/  STL [R1+0x5a0], R6 ;  /* 0x0005a00601007387 */ /* 0x0001e20000100800 */
[----:B------:R-:W-:-:S03]  /*15650*/  IADD3.X R12, PT, PT, R12, UR73, RZ, P6, !PT ;  /* 0x000000490c0c7c10 */ /* 0x000fc6000b7fe4ff */
[----:B0-----:R-:W4:Y:S04]  /*15660*/  LDL.LU R6, [R1+0x2e8] ;  /* 0x0002e80001067983 */ /* 0x001f280000300800 */
[----:B------:R0:W-:Y:S01]  /*15670*/  STL [R1+0x2dc], R18 ;  /* 0x0002dc1201007387 */ /* 0x0001e20000100800 */
[----:B------:R-:W-:Y:S02]  /*15680*/  IADD3.X R13, PT, PT, R13, UR73, RZ, P0, !PT ;  /* 0x000000490d0d7c10 */ /* 0x000fe400087fe4ff */
[----:B------:R-:W-:Y:S01]  /*15690*/  IADD3 R26, P6, PT, R26, UR5, RZ ;  /* 0x000000051a1a7c10 */ /* 0x000fe2000ffde0ff */
[----:B0-----:R-:W4:Y:S04]  /*156a0*/  LDL.LU R18, [R1+0x324] ;  /* 0x0003240001127983 */ /* 0x001f280000300800 */
[----:B------:R-:W-:Y:S04]  /*156b0*/  STL [R1+0x2d4], R25 ;  /* 0x0002d41901007387 */ /* 0x000fe80000100800 */
[----:B------:R0:W-:Y:S01]  /*156c0*/  STL [R1+0x2a8], R19 ;  /* 0x0002a81301007387 */ /* 0x0001e20000100800 */
[----:B---3--:R-:W-:-:S02]  /*156d0*/  IADD3 R7, P0, PT, R7, UR5, RZ ;  /* 0x0000000507077c10 */ /* 0x008fc4000ff1e0ff */
[----:B------:R-:W-:Y:S01]  /*156e0*/  IADD3.X R4, PT, PT, R4, UR73, RZ, P1, !PT ;  /* 0x0000004904047c10 */ /* 0x000fe20008ffe4ff */
[----:B0-----:R-:W3:Y:S04]  /*156f0*/  LDL.LU R19, [R1+0x2f0] ;  /* 0x0002f00001137983 */ /* 0x001ee80000300800 */
[----:B------:R0:W-:Y:S01]  /*15700*/  STL [R1+0x2e4], R11 ;  /* 0x0002e40b01007387 */ /* 0x0001e20000100800 */
[----:B------:R-:W-:-:S03]  /*15710*/  IADD3 R14, P1, PT, R14, UR5, RZ ;  /* 0x000000050e0e7c10 */ /* 0x000fc6000ff3e0ff */
[----:B0-----:R-:W3:Y:S04]  /*15720*/  LDL.LU R11, [R1+0x32c] ;  /* 0x00032c00010b7983 */ /* 0x001ee80000300800 */
[----:B------:R0:W-:Y:S04]  /*15730*/  STL [R1+0x2b0], R12 ;  /* 0x0002b00c01007387 */ /* 0x0001e80000100800 */
[----:B0-----:R-:W3:Y:S04]  /*15740*/  LDL.LU R12, [R1+0x2f8] ;  /* 0x0002f800010c7983 */ /* 0x001ee80000300800 */
[----:B------:R0:W-:Y:S01]  /*15750*/  STL [R1+0x2b8], R13 ;  /* 0x0002b80d01007387 */ /* 0x0001e20000100800 */
[----:B------:R-:W-:-:S03]  /*15760*/  IADD3.X R27, PT, PT, R27, UR73, RZ, P2, !PT ;  /* 0x000000491b1b7c10 */ /* 0x000fc600097fe4ff */
[----:B0-----:R-:W3:Y:S04]  /*15770*/  LDL.LU R13, [R1+0x334] ;  /* 0x00033400010d7983 */ /* 0x001ee80000300800 */
[----:B------:R-:W-:Y:S04]  /*15780*/  STL [R1+0x2ec], R26 ;  /* 0x0002ec1a01007387 */ /* 0x000fe80000100800 */
[----:B------:R0:W-:Y:S04]  /*15790*/  STL [R1+0x2f4], R7 ;  /* 0x0002f40701007387 */ /* 0x0001e80000100800 */
[----:B0-----:R-:W3:Y:S04]  /*157a0*/  LDL.LU R7, [R1+0x300] ;  /* 0x0003000001077983 */ /* 0x001ee80000300800 */
[----:B------:R0:W-:Y:S04]  /*157b0*/  STL [R1+0x2c0], R4 ;  /* 0x0002c00401007387 */ /* 0x0001e80000100800 */
[----:B0-----:R-:W3:Y:S04]  /*157c0*/  LDL.LU R4, [R1+0x33c] ;  /* 0x00033c0001047983 */ /* 0x001ee80000300800 */
[----:B------:R0:W-:Y:S04]  /*157d0*/  STL [R1+0x2fc], R14 ;  /* 0x0002fc0e01007387 */ /* 0x0001e80000100800 */
[----:B0-----:R-:W3:Y:S01]  /*157e0*/  LDL.LU R14, [R1+0x308] ;  /* 0x00030800010e7983 */ /* 0x001ee20000300800 */
[----:B--2---:R-:W-:-:S05]  /*157f0*/  IADD3 R15, P2, PT, R15, UR5, RZ ;  /* 0x000000050f0f7c10 */ /* 0x004fca000ff5e0ff */
[----:B------:R0:W-:Y:S04]  /*15800*/  STL [R1+0x304], R15 ;  /* 0x0003040f01007387 */ /* 0x0001e80000100800 */
[----:B0-----:R-:W2:Y:S04]  /*15810*/  LDL.LU R15, [R1+0x344] ;  /* 0x00034400010f7983 */ /* 0x001ea80000300800 */
[----:B------:R-:W-:Y:S01]  /*15820*/  STL [R1+0x2c8], R27 ;  /* 0x0002c81b01007387 */ /* 0x000fe20000100800 */
[----:B----4-:R-:W-:Y:S02]  /*15830*/  IADD3.X R16, PT, PT, R16, UR73, RZ, P3, !PT ;  /* 0x0000004910107c10 */ /* 0x010fe40009ffe4ff */
[----:B------:R-:W-:-:S03]  /*15840*/  IADD3 R8, P3, PT, R8, UR5, RZ ;  /* 0x0000000508087c10 */ /* 0x000fc6000ff7e0ff */
[----:B------:R0:W-:Y:S04]  /*15850*/  STL [R1+0x2d0], R16 ;  /* 0x0002d01001007387 */ /* 0x0001e80000100800 */
[----:B0-----:R-:W4:Y:S01]  /*15860*/  LDL.LU R16, [R1+0x310] ;  /* 0x0003100001107983 */ /* 0x001f220000300800 */
[----:B------:R-:W-:Y:S02]  /*15870*/  IADD3.X R5, PT, PT, R5, UR73, RZ, P4, !PT ;  /* 0x0000004905057c10 */ /* 0x000fe4000a7fe4ff */
[----:B------:R-:W-:-:S03]  /*15880*/  IADD3 R9, P4, PT, R9, UR5, RZ ;  /* 0x0000000509097c10 */ /* 0x000fc6000ff9e0ff */
[----:B------:R0:W-:Y:S04]  /*15890*/  STL [R1+0x2d8], R5 ;  /* 0x0002d80501007387 */ /* 0x0001e80000100800 */
[----:B0-----:R-:W4:Y:S01]  /*158a0*/  LDL.LU R5, [R1+0x34c] ;  /* 0x00034c0001057983 */ /* 0x001f220000300800 */
[----:B------:R-:W-:-:S03]  /*158b0*/  IADD3.X R17, PT, PT, R17, UR73, RZ, P5, !PT ;  /* 0x0000004911117c10 */ /* 0x000fc6000affe4ff */
[----:B------:R-:W-:Y:S01]  /*158c0*/  STL [R1+0x30c], R8 ;  /* 0x00030c0801007387 */ /* 0x000fe20000100800 */
[----:B------:R-:W-:-:S03]  /*158d0*/  IADD3 R10, P5, PT, R10, UR5, RZ ;  /* 0x000000050a0a7c10 */ /* 0x000fc6000ffbe0ff */
[----:B------:R0:W-:Y:S04]  /*158e0*/  STL [R1+0x2e0], R17 ;  /* 0x0002e01101007387 */ /* 0x0001e80000100800 */
[----:B0-----:R-:W4:Y:S01]  /*158f0*/  LDL.LU R17, [R1+0x318] ;  /* 0x0003180001117983 */ /* 0x001f220000300800 */
[----:B------:R-:W-:-:S03]  /*15900*/  IADD3.X R6, PT, PT, R6, UR73, RZ, P6, !PT ;  /* 0x0000004906067c10 */ /* 0x000fc6000b7fe4ff */
[----:B------:R-:W-:Y:S04]  /*15910*/  STL [R1+0x314], R9 ;  /* 0x0003140901007387 */ /* 0x000fe80000100800 */
[----:B------:R-:W4:Y:S04]  /*15920*/  LDL.LU R25, [R1+0x354] ;  /* 0x0003540001197983 */ /* 0x000f280000300800 */
[----:B------:R0:W-:Y:S01]  /*15930*/  STL [R1+0x2e8], R6 ;  /* 0x0002e80601007387 */ /* 0x0001e20000100800 */
[----:B------:R-:W-:-:S03]  /*15940*/  IADD3 R18, P6, PT, R18, UR5, RZ ;  /* 0x0000000512127c10 */ /* 0x000fc6000ffde0ff */
[----:B------:R-:W-:Y:S04]  /*15950*/  STL [R1+0x31c], R10 ;  /* 0x00031c0a01007387 */ /* 0x000fe80000100800 */
[----:B0-----:R-:W4:Y:S04]  /*15960*/  LDL.LU R6, [R1+0x320] ;  /* 0x0003200001067983 */ /* 0x001f280000300800 */
[----:B------:R0:W-:Y:S01]  /*15970*/  STL [R1+0x324], R18 ;  /* 0x0003241201007387 */ /* 0x0001e20000100800 */
[----:B---3--:R-:W-:-:S03]  /*15980*/  IADD3.X R19, PT, PT, R19, UR73, RZ, P0, !PT ;  /* 0x0000004913137c10 */ /* 0x008fc600087fe4ff */
[----:B0-----:R-:W3:Y:S04]  /*15990*/  LDL.LU R18, [R1+0x35c] ;  /* 0x00035c0001127983 */ /* 0x001ee80000300800 */
[----:B------:R-:W3:Y:S04]  /*159a0*/  LDL.LU R10, [R1+0x328] ;  /* 0x00032800010a7983 */ /* 0x000ee80000300800 */
[----:B------:R0:W-:Y:S01]  /*159b0*/  STL [R1+0x2f0], R19 ;  /* 0x0002f01301007387 */ /* 0x0001e20000100800 */
[----:B------:R-:W-:-:S03]  /*159c0*/  IADD3 R11, P0, PT, R11, UR5, RZ ;  /* 0x000000050b0b7c10 */ /* 0x000fc6000ff1e0ff */
[----:B0-----:R-:W3:Y:S04]  /*159d0*/  LDL.LU R19, [R1+0x364] ;  /* 0x0003640001137983 */ /* 0x001ee80000300800 */
[----:B------:R-:W3:Y:S01]  /*159e0*/  LDL.LU R26, [R1+0x330] ;  /* 0x00033000011a7983 */ /* 0x000ee20000300800 */
[----:B------:R-:W-:-:S05]  /*159f0*/  IADD3.X R12, PT, PT, R12, UR73, RZ, P1, !PT ;  /* 0x000000490c0c7c10 */ /* 0x000fca0008ffe4ff */
[----:B------:R0:W-:Y:S04]  /*15a00*/  STL [R1+0x2f8], R12 ;  /* 0x0002f80c01007387 */ /* 0x0001e80000100800 */
[----:B------:R-:W-:Y:S01]  /*15a10*/  STL [R1+0x32c], R11 ;  /* 0x00032c0b01007387 */ /* 0x000fe20000100800 */
[----:B------:R-:W-:-:S03]  /*15a20*/  IADD3 R13, P1, PT, R13, UR5, RZ ;  /* 0x000000050d0d7c10 */ /* 0x000fc6000ff3e0ff */
[----:B0-----:R-:W3:Y:S04]  /*15a30*/  LDL.LU R12, [R1+0x36c] ;  /* 0x00036c00010c7983 */ /* 0x001ee80000300800 */
[----:B------:R0:W-:Y:S04]  /*15a40*/  STL [R1+0x334], R13 ;  /* 0x0003340d01007387 */ /* 0x0001e80000100800 */
[----:B0-----:R-:W3:Y:S01]  /*15a50*/  LDL.LU R13, [R1+0x338] ;  /* 0x00033800010d7983 */ /* 0x001ee20000300800 */
[----:B------:R-:W-:-:S03]  /*15a60*/  IADD3.X R7, PT, PT, R7, UR73, RZ, P2, !PT ;  /* 0x0000004907077c10 */ /* 0x000fc600097fe4ff */
[----:B------:R-:W3:Y:S04]  /*15a70*/  LDL.LU R11, [R1+0x374] ;  /* 0x00037400010b7983 */ /* 0x000ee80000300800 */
[----:B------:R0:W-:Y:S01]  /*15a80*/  STL [R1+0x300], R7 ;  /* 0x0003000701007387 */ /* 0x0001e20000100800 */
[----:B------:R-:W-:-:S03]  /*15a90*/  IADD3 R4, P2, PT, R4, UR5, RZ ;  /* 0x0000000504047c10 */ /* 0x000fc6000ff5e0ff */
[----:B0-----:R-:W3:Y:S04]  /*15aa0*/  LDL.LU R7, [R1+0x340] ;  /* 0x0003400001077983 */ /* 0x001ee80000300800 */
[----:B------:R-:W3:Y:S01]  /*15ab0*/  LDL.LU R27, [R1+0x37c] ;  /* 0x00037c00011b7983 */ /* 0x000ee20000300800 */
[----:B------:R-:W-:-:S05]  /*15ac0*/  IADD3.X R14, PT, PT, R14, UR73, RZ, P3, !PT ;  /* 0x000000490e0e7c10 */ /* 0x000fca0009ffe4ff */
[----:B------:R0:W-:Y:S04]  /*15ad0*/  STL [R1+0x308], R14 ;  /* 0x0003080e01007387 */ /* 0x0001e80000100800 */
[----:B------:R-:W-:Y:S04]  /*15ae0*/  STL [R1+0x33c], R4 ;  /* 0x00033c0401007387 */ /* 0x000fe80000100800 */
[----:B0-----:R-:W3:Y:S01]  /*15af0*/  LDL.LU R14, [R1+0x348] ;  /* 0x00034800010e7983 */ /* 0x001ee20000300800 */
[----:B--2---:R-:W-:-:S05]  /*15b00*/  IADD3 R15, P3, PT, R15, UR5, RZ ;  /* 0x000000050f0f7c10 */ /* 0x004fca000ff7e0ff */
[----:B------:R0:W-:Y:S04]  /*15b10*/  STL [R1+0x344], R15 ;  /* 0x0003440f01007387 */ /* 0x0001e80000100800 */
[----:B0-----:R-:W2:Y:S04]  /*15b20*/  LDL.LU R15, [R1+0x384] ;  /* 0x00038400010f7983 */ /* 0x001ea80000300800 */
[----:B------:R-:W2:Y:S01]  /*15b30*/  LDL.LU R8, [R1+0x350] ;  /* 0x0003500001087983 */ /* 0x000ea20000300800 */
[----:B----4-:R-:W-:-:S05]  /*15b40*/  IADD3.X R16, PT, PT, R16, UR73, RZ, P4, !PT ;  /* 0x0000004910107c10 */ /* 0x010fca000a7fe4ff */
[----:B------:R0:W-:Y:S04]  /*15b50*/  STL [R1+0x310], R16 ;  /* 0x0003101001007387 */ /* 0x0001e80000100800 */
[----:B0-----:R-:W4:Y:S01]  /*15b60*/  LDL.LU R16, [R1+0x38c] ;  /* 0x00038c0001107983 */ /* 0x001f220000300800 */
[----:B------:R-:W-:-:S03]  /*15b70*/  IADD3 R5, P4, PT, R5, UR5, RZ ;  /* 0x0000000505057c10 */ /* 0x000fc6000ff9e0ff */
[----:B------:R-:W4:Y:S04]  /*15b80*/  LDL.LU R9, [R1+0x358] ;  /* 0x0003580001097983 */ /* 0x000f280000300800 */
[----:B------:R0:W-:Y:S04]  /*15b90*/  STL [R1+0x34c], R5 ;  /* 0x00034c0501007387 */ /* 0x0001e80000100800 */
[----:B0-----:R-:W4:Y:S01]  /*15ba0*/  LDL.LU R5, [R1+0x394] ;  /* 0x0003940001057983 */ /* 0x001f220000300800 */
[----:B------:R-:W-:-:S03]  /*15bb0*/  IADD3.X R17, PT, PT, R17, UR73, RZ, P5, !PT ;  /* 0x0000004911117c10 */ /* 0x000fc6000affe4ff */
[----:B------:R-:W4:Y:S04]  /*15bc0*/  LDL.LU R4, [R1+0x360] ;  /* 0x0003600001047983 */ /* 0x000f280000300800 */
[----:B------:R0:W-:Y:S01]  /*15bd0*/  STL [R1+0x318], R17 ;  /* 0x0003181101007387 */ /* 0x0001e20000100800 */
[----:B------:R-:W-:-:S03]  /*15be0*/  IADD3 R25, P5, PT, R25, UR5, RZ ;  /* 0x0000000519197c10 */ /* 0x000fc6000ffbe0ff */
[----:B0-----:R-:W4:Y:S01]  /*15bf0*/  LDL.LU R17, [R1+0x39c] ;  /* 0x00039c0001117983 */ /* 0x001f220000300800 */
[----:B------:R-:W-:-:S05]  /*15c00*/  IADD3.X R6, PT, PT, R6, UR73, RZ, P6, !PT ;  /* 0x0000004906067c10 */ /* 0x000fca000b7fe4ff */
[----:B------:R0:W-:Y:S01]  /*15c10*/  STL [R1+0x320], R6 ;  /* 0x0003200601007387 */ /* 0x0001e20000100800 */
[----:B---3--:R-:W-:-:S03]  /*15c20*/  IADD3 R18, P6, PT, R18, UR5, RZ ;  /* 0x0000000512127c10 */ /* 0x008fc6000ffde0ff */
[----:B0-----:R-:W3:Y:S01]  /*15c30*/  LDL.LU R6, [R1+0x368] ;  /* 0x0003680001067983 */ /* 0x001ee20000300800 */
[----:B------:R-:W-:-:S03]  /*15c40*/  IADD3.X R10, PT, PT, R10, UR73, RZ, P0, !PT ;  /* 0x000000490a0a7c10 */ /* 0x000fc600087fe4ff */
[----:B------:R-:W-:Y:S04]  /*15c50*/  STL [R1+0x354], R25 ;  /* 0x0003541901007387 */ /* 0x000fe80000100800 */
[----:B------:R0:W-:Y:S01]  /*15c60*/  STL [R1+0x35c], R18 ;  /* 0x00035c1201007387 */ /* 0x0001e20000100800 */
[----:B------:R-:W-:-:S03]  /*15c70*/  IADD3 R19, P0, PT, R19, UR5, RZ ;  /* 0x0000000513137c10 */ /* 0x000fc6000ff1e0ff */
[----:B0-----:R-:W3:Y:S01]  /*15c80*/  LDL.LU R18, [R1+0x3a4] ;  /* 0x0003a40001127983 */ /* 0x001ee20000300800 */
[----:B------:R-:W-:-:S03]  /*15c90*/  IADD3.X R26, PT, PT, R26, UR73, RZ, P1, !PT ;  /* 0x000000491a1a7c10 */ /* 0x000fc60008ffe4ff */
[----:B------:R0:W-:Y:S04]  /*15ca0*/  STL [R1+0x328], R10 ;  /* 0x0003280a01007387 */ /* 0x0001e80000100800 */
[----:B0-----:R-:W3:Y:S04]  /*15cb0*/  LDL.LU R10, [R1+0x370] ;  /* 0x00037000010a7983 */ /* 0x001ee80000300800 */
[----:B------:R0:W-:Y:S01]  /*15cc0*/  STL [R1+0x364], R19 ;  /* 0x0003641301007387 */ /* 0x0001e20000100800 */
[----:B------:R-:W-:-:S03]  /*15cd0*/  IADD3 R12, P1, PT, R12, UR5, RZ ;  /* 0x000000050c0c7c10 */ /* 0x000fc6000ff3e0ff */
[----:B0-----:R-:W3:Y:S04]  /*15ce0*/  LDL.LU R19, [R1+0x3ac] ;  /* 0x0003ac0001137983 */ /* 0x001ee80000300800 */
[----:B------:R0:W-:Y:S01]  /*15cf0*/  STL [R1+0x36c], R12 ;  /* 0x00036c0c01007387 */ /* 0x0001e20000100800 */
[----:B------:R-:W-:Y:S02]  /*15d00*/  IADD3.X R13, PT, PT, R13, UR73, RZ, P2, !PT ;  /* 0x000000490d0d7c10 */ /* 0x000fe400097fe4ff */
[----:B------:R-:W-:Y:S01]  /*15d10*/  IADD3 R11, P2, PT, R11, UR5, RZ ;  /* 0x000000050b0b7c10 */ /* 0x000fe2000ff5e0ff */
[----:B0-----:R-:W3:Y:S04]  /*15d20*/  LDL.LU R12, [R1+0x378] ;  /* 0x00037800010c7983 */ /* 0x001ee80000300800 */
[----:B------:R-:W-:Y:S04]  /*15d30*/  STL [R1+0x330], R26 ;  /* 0x0003301a01007387 */ /* 0x000fe80000100800 */
[----:B------:R0:W-:Y:S01]  /*15d40*/  STL [R1+0x338], R13 ;  /* 0x0003380d01007387 */ /* 0x0001e20000100800 */
[----:B------:R-:W-:-:S03]  /*15d50*/  IADD3.X R7, PT, PT, R7, UR73, RZ, P3, !PT ;  /* 0x0000004907077c10 */ /* 0x000fc60009ffe4ff */
[----:B0-----:R-:W3:Y:S04]  /*15d60*/  LDL.LU R13, [R1+0x3b4] ;  /* 0x0003b400010d7983 */ /* 0x001ee80000300800 */
[----:B------:R0:W-:Y:S01]  /*15d70*/  STL [R1+0x374], R11 ;  /* 0x0003740b01007387 */ /* 0x0001e20000100800 */
[----:B------:R-:W-:-:S03]  /*15d80*/  IADD3 R27, P3, PT, R27, UR5, RZ ;  /* 0x000000051b1b7c10 */ /* 0x000fc6000ff7e0ff */
[----:B0-----:R-:W3:Y:S04]  /*15d90*/  LDL.LU R11, [R1+0x380] ;  /* 0x00038000010b7983 */ /* 0x001ee80000300800 */
[----:B------:R0:W-:Y:S01]  /*15da0*/  STL [R1+0x340], R7 ;  /* 0x0003400701007387 */ /* 0x0001e20000100800 */
[----:B------:R-:W-:-:S03]  /*15db0*/  IADD3.X R14, PT, PT, R14, UR73, RZ, P4, !PT ;  /* 0x000000490e0e7c10 */ /* 0x000fc6000a7fe4ff */
[----:B0-----:R-:W3:Y:S04]  /*15dc0*/  LDL.LU R7, [R1+0x3bc] ;  /* 0x0003bc0001077983 */ /* 0x001ee80000300800 */
[----:B------:R0:W-:Y:S04]  /*15dd0*/  STL [R1+0x348], R14 ;  /* 0x0003480e01007387 */ /* 0x0001e80000100800 */
[----:B0-----:R-:W3:Y:S04]  /*15de0*/  LDL.LU R14, [R1+0x388] ;  /* 0x00038800010e7983 */ /* 0x001ee80000300800 */
[----:B------:R-:W-:Y:S01]  /*15df0*/  STL [R1+0x37c], R27 ;  /* 0x00037c1b01007387 */ /* 0x000fe20000100800 */
[----:B--2---:R-:W-:-:S05]  /*15e00*/  IADD3 R15, P4, PT, R15, UR5, RZ ;  /* 0x000000050f0f7c10 */ /* 0x004fca000ff9e0ff */
[----:B------:R0:W-:Y:S04]  /*15e10*/  STL [R1+0x384], R15 ;  /* 0x0003840f01007387 */ /* 0x0001e80000100800 */
[----:B0-----:R-:W2:Y:S01]  /*15e20*/  LDL.LU R15, [R1+0x3c4] ;  /* 0x0003c400010f7983 */ /* 0x001ea20000300800 */
[----:B------:R-:W-:Y:S02]  /*15e30*/  IADD3.X R8, PT, PT, R8, UR73, RZ, P5, !PT ;  /* 0x0000004908087c10 */ /* 0x000fe4000affe4ff */
[----:B----4-:R-:W-:Y:S02]  /*15e40*/  IADD3 R16, P5, PT, R16, UR5, RZ ;  /* 0x0000000510107c10 */ /* 0x010fe4000ffbe0ff */
[----:B------:R-:W-:-:S03]  /*15e50*/  IADD3.X R9, PT, PT, R9, UR73, RZ, P6, !PT ;  /* 0x0000004909097c10 */ /* 0x000fc6000b7fe4ff */
[----:B------:R0:W-:Y:S04]  /*15e60*/  STL [R1+0x38c], R16 ;  /* 0x00038c1001007387 */ /* 0x0001e80000100800 */
[----:B0-----:R-:W4:Y:S01]  /*15e70*/  LDL.LU R16, [R1+0x390] ;  /* 0x0003900001107983 */ /* 0x001f220000300800 */
[----:B------:R-:W-:-:S03]  /*15e80*/  IADD3 R5, P6, PT, R5, UR5, RZ ;  /* 0x0000000505057c10 */ /* 0x000fc6000ffde0ff */
[----:B------:R-:W-:Y:S01]  /*15e90*/  STL [R1+0x350], R8 ;  /* 0x0003500801007387 */ /* 0x000fe20000100800 */
[----:B------:R-:W-:-:S03]  /*15ea0*/  IADD3.X R4, PT, PT, R4, UR73, RZ, P0, !PT ;  /* 0x0000004904047c10 */ /* 0x000fc600087fe4ff */
[----:B------:R0:W-:Y:S04]  /*15eb0*/  STL [R1+0x394], R5 ;  /* 0x0003940501007387 */ /* 0x0001e80000100800 */
[----:B0-----:R-:W4:Y:S01]  /*15ec0*/  LDL.LU R5, [R1+0x3cc] ;  /* 0x0003cc0001057983 */ /* 0x001f220000300800 */
[----:B------:R-:W-:-:S03]  /*15ed0*/  IADD3 R17, P0, PT, R17, UR5, RZ ;  /* 0x0000000511117c10 */ /* 0x000fc6000ff1e0ff */
[----:B------:R-:W-:Y:S04]  /*15ee0*/  STL [R1+0x358], R9 ;  /* 0x0003580901007387 */ /* 0x000fe80000100800 */
[----:B------:R-:W4:Y:S04]  /*15ef0*/  LDL.LU R25, [R1+0x398] ;  /* 0x0003980001197983 */ /* 0x000f280000300800 */
[----:B------:R0:W-:Y:S04]  /*15f00*/  STL [R1+0x39c], R17 ;  /* 0x00039c1101007387 */ /* 0x0001e80000100800 */
[----:B------:R-:W-:Y:S04]  /*15f10*/  STL [R1+0x360], R4 ;  /* 0x0003600401007387 */ /* 0x000fe80000100800 */
[----:B0-----:R-:W4:Y:S01]  /*15f20*/  LDL.LU R17, [R1+0x3d4] ;  /* 0x0003d40001117983 */ /* 0x001f220000300800 */
[----:B---3--:R-:W-:-:S05]  /*15f30*/  IADD3.X R6, PT, PT, R6, UR73, RZ, P1, !PT ;  /* 0x0000004906067c10 */ /* 0x008fca0008ffe4ff */
[----:B------:R0:W-:Y:S04]  /*15f40*/  STL [R1+0x368], R6 ;  /* 0x0003680601007387 */ /* 0x0001e80000100800 */
[----:B0-----:R-:W3:Y:S01]  /*15f50*/  LDL.LU R6, [R1+0x3a0] ;  /* 0x0003a00001067983 */ /* 0x001ee20000300800 */
[----:B------:R-:W-:-:S03]  /*15f60*/  IADD3 R18, P1, PT, R18, UR5, RZ ;  /* 0x0000000512127c10 */ /* 0x000fc6000ff3e0ff */
[----:B------:R-:W3:Y:S04]  /*15f70*/  LDL.LU R4, [R1+0x3dc] ;  /* 0x0003dc0001047983 */ /* 0x000ee80000300800 */
[----:B------:R0:W-:Y:S01]  /*15f80*/  STL [R1+0x3a4], R18 ;  /* 0x0003a41201007387 */ /* 0x0001e20000100800 */
[----:B------:R-:W-:-:S03]  /*15f90*/  IADD3.X R10, PT, PT, R10, UR73, RZ, P2, !PT ;  /* 0x000000490a0a7c10 */ /* 0x000fc600097fe4ff */
[----:B0-----:R-:W3:Y:S04]  /*15fa0*/  LDL.LU R18, [R1+0x3a8] ;  /* 0x0003a80001127983 */ /* 0x001ee80000300800 */
[----:B------:R-:W3:Y:S01]  /*15fb0*/  LDL.LU R26, [R1+0x3e4] ;  /* 0x0003e400011a7983 */ /* 0x000ee20000300800 */
[----:B------:R-:W-:-:S05]  /*15fc0*/  IADD3 R19, P2, PT, R19, UR5, RZ ;  /* 0x0000000513137c10 */ /* 0x000fca000ff5e0ff */
[----:B------:R0:W-:Y:S04]  /*15fd0*/  STL [R1+0x3ac], R19 ;  /* 0x0003ac1301007387 */ /* 0x0001e80000100800 */
[----:B------:R-:W-:Y:S01]  /*15fe0*/  STL [R1+0x370], R10 ;  /* 0x0003700a01007387 */ /* 0x000fe20000100800 */
[----:B------:R-:W-:-:S03]  /*15ff0*/  IADD3.X R12, PT, PT, R12, UR73, RZ, P3, !PT ;  /* 0x000000490c0c7c10 */ /* 0x000fc60009ffe4ff */
[----:B0-----:R-:W3:Y:S04]  /*16000*/  LDL.LU R19, [R1+0x3b0] ;  /* 0x0003b00001137983 */ /* 0x001ee80000300800 */
        /* <DEDUP_REMOVED lines=14> */
[----:B0-----:R-:W3:Y:S04]  /*160f0*/  LDL.LU R14, [R1+0x3c8] ;  /* 0x0003c800010e7983 */ /* 0x001ee80000300800 */
[----:B------:R-:W3:Y:S01]  /*16100*/  LDL.LU R8, [R1+0x404] ;  /* 0x0004040001087983 */ /* 0x000ee20000300800 */
        /* <DEDUP_REMOVED lines=8> */
[----:B------:R-:W4:Y:S01]  /*16190*/  LDL.LU R11, [R1+0x414] ;  /* 0x00041400010b7983 */ /* 0x000f220000300800 */
[----:B------:R-:W-:-:S03]  /*161a0*/  IADD3.X R25, PT, PT, R25, UR73, RZ, P0, !PT ;  /* 0x0000004919197c10 */ /* 0x000fc600087fe4ff */
[----:B------:R0:W-:Y:S04]  /*161b0*/  STL [R1+0x3cc], R5 ;  /* 0x0003cc0501007387 */ /* 0x0001e80000100800 */
[----:B0-----:R-:W4:Y:S01]  /*161c0*/  LDL.LU R5, [R1+0x3e0] ;  /* 0x0003e00001057983 */ /* 0x001f220000300800 */
[----:B------:R-:W-:-:S05]  /*161d0*/  IADD3 R17, P0, PT, R17, UR5, RZ ;  /* 0x0000000511117c10 */ /* 0x000fca000ff1e0ff */
[----:B------:R0:W-:Y:S04]  /*161e0*/  STL [R1+0x3d4], R17 ;  /* 0x0003d41101007387 */ /* 0x0001e80000100800 */
[----:B0-----:R-:W4:Y:S01]  /*161f0*/  LDL.LU R17, [R1+0x41c] ;  /* 0x00041c0001117983 */ /* 0x001f220000300800 */
[----:B---3--:R-:W-:-:S03]  /*16200*/  IADD3.X R6, PT, PT, R6, UR73, RZ, P1, !PT ;  /* 0x0000004906067c10 */ /* 0x008fc60008ffe4ff */
[----:B------:R-:W-:Y:S01]  /*16210*/  STL [R1+0x398], R25 ;  /* 0x0003981901007387 */ /* 0x000fe20000100800 */
[----:B------:R-:W-:-:S03]  /*16220*/  IADD3 R4, P1, PT, R4, UR5, RZ ;  /* 0x0000000504047c10 */ /* 0x000fc6000ff3e0ff */
[----:B------:R0:W-:Y:S04]  /*16230*/  STL [R1+0x3a0], R6 ;  /* 0x0003a00601007387 */ /* 0x0001e80000100800 */
[----:B0-----:R-:W3:Y:S01]  /*16240*/  LDL.LU R6, [R1+0x3e8] ;  /* 0x0003e80001067983 */ /* 0x001ee20000300800 */
[----:B------:R-:W-:-:S03]  /*16250*/  IADD3.X R18, PT, PT, R18, UR73, RZ, P2, !PT ;  /* 0x0000004912127c10 */ /* 0x000fc600097fe4ff */
[----:B------:R0:W-:Y:S01]  /*16260*/  STL [R1+0x3dc], R4 ;  /* 0x0003dc0401007387 */ /* 0x0001e20000100800 */
[----:B------:R-:W-:-:S03]  /*16270*/  IADD3 R26, P2, PT, R26, UR5, RZ ;  /* 0x000000051a1a7c10 */ /* 0x000fc6000ff5e0ff */
[----:B0-----:R-:W3:Y:S04]  /*16280*/  LDL.LU R4, [R1+0x424] ;  /* 0x0004240001047983 */ /* 0x001ee80000300800 */
[----:B------:R0:W-:Y:S04]  /*16290*/  STL [R1+0x3a8], R18 ;  /* 0x0003a81201007387 */ /* 0x0001e80000100800 */
[----:B0-----:R-:W3:Y:S01]  /*162a0*/  LDL.LU R18, [R1+0x3f0] ;  /* 0x0003f00001127983 */ /* 0x001ee20000300800 */
[----:B------:R-:W-:-:S05]  /*162b0*/  IADD3.X R19, PT, PT, R19, UR73, RZ, P3, !PT ;  /* 0x0000004913137c10 */ /* 0x000fca0009ffe4ff */
[----:B------:R0:W-:Y:S01]  /*162c0*/  STL [R1+0x3b0], R19 ;  /* 0x0003b01301007387 */ /* 0x0001e20000100800 */
[----:B------:R-:W-:-:S03]  /*162d0*/  IADD3 R12, P3, PT, R12, UR5, RZ ;  /* 0x000000050c0c7c10 */ /* 0x000fc6000ff7e0ff */
        /* <DEDUP_REMOVED lines=13> */
[----:B------:R-:W-:-:S03]  /*163b0*/  IADD3.X R14, PT, PT, R14, UR73, RZ, P6, !PT ;  /* 0x000000490e0e7c10 */ /* 0x000fc6000b7fe4ff */
[----:B0-----:R-:W3:Y:S04]  /*163c0*/  LDL.LU R7, [R1+0x43c] ;  /* 0x00043c0001077983 */ /* 0x001ee80000300800 */
[----:B------:R-:W-:Y:S04]  /*163d0*/  STL [R1+0x3c0], R27 ;  /* 0x0003c01b01007387 */ /* 0x000fe80000100800 */
[----:B------:R0:W-:Y:S04]  /*163e0*/  STL [R1+0x3c8], R14 ;  /* 0x0003c80e01007387 */ /* 0x0001e80000100800 */
[----:B0-----:R-:W3:Y:S01]  /*163f0*/  LDL.LU R14, [R1+0x408] ;  /* 0x00040800010e7983 */ /* 0x001ee20000300800 */
[----:B--2---:R-:W-:-:S05]  /*16400*/  IADD3.X R15, PT, PT, R15, UR73, RZ, P0, !PT ;  /* 0x000000490f0f7c10 */ /* 0x004fca00087fe4ff */
[----:B------:R0:W-:Y:S04]  /*16410*/  STL [R1+0x3d0], R15 ;  /* 0x0003d00f01007387 */ /* 0x0001e80000100800 */
[----:B0-----:R-:W2:Y:S01]  /*16420*/  LDL.LU R15, [R1+0x444] ;  /* 0x00044400010f7983 */ /* 0x001ea20000300800 */
[----:B------:R-:W-:Y:S02]  /*16430*/  IADD3 R8, P6, PT, R8, UR5, RZ ;  /* 0x0000000508087c10 */ /* 0x000fe4000ffde0ff */
[----:B------:R-:W-:-:S03]  /*16440*/  IADD3 R9, P0, PT, R9, UR5, RZ ;  /* 0x0000000509097c10 */ /* 0x000fc6000ff1e0ff */
[----:B------:R-:W-:Y:S01]  /*16450*/  STL [R1+0x404], R8 ;  /* 0x0004040801007387 */ /* 0x000fe20000100800 */
[----:B----4-:R-:W-:Y:S02]  /*16460*/  IADD3.X R16, PT, PT, R16, UR73, RZ, P1, !PT ;  /* 0x0000004910107c10 */ /* 0x010fe40008ffe4ff */
[----:B------:R-:W-:-:S03]  /*16470*/  IADD3 R11, P1, PT, R11, UR5, RZ ;  /* 0x000000050b0b7c10 */ /* 0x000fc6000ff3e0ff */
[----:B------:R0:W-:Y:S04]  /*16480*/  STL [R1+0x3d8], R16 ;  /* 0x0003d81001007387 */ /* 0x0001e80000100800 */
[----:B0-----:R-:W4:Y:S04]  /*16490*/  LDL.LU R16, [R1+0x410] ;  /* 0x0004100001107983 */ /* 0x001f280000300800 */
[----:B------:R-:W-:Y:S01]  /*164a0*/  STL [R1+0x40c], R9 ;  /* 0x00040c0901007387 */ /* 0x000fe20000100800 */
[----:B------:R-:W-:-:S03]  /*164b0*/  IADD3.X R5, PT, PT, R5, UR73, RZ, P2, !PT ;  /* 0x0000004905057c10 */ /* 0x000fc600097fe4ff */
[----:B------:R-:W4:Y:S04]  /*164c0*/  LDL.LU R25, [R1+0x44c] ;  /* 0x00044c0001197983 */ /* 0x000f280000300800 */
[----:B------:R0:W-:Y:S04]  /*164d0*/  STL [R1+0x3e0], R5 ;  /* 0x0003e00501007387 */ /* 0x0001e80000100800 */
[----:B------:R-:W-:Y:S04]  /*164e0*/  STL [R1+0x414], R11 ;  /* 0x0004140b01007387 */ /* 0x000fe80000100800 */
[----:B0-----:R-:W4:Y:S01]  /*164f0*/  LDL.LU R5, [R1+0x418] ;  /* 0x0004180001057983 */ /* 0x001f220000300800 */
[----:B------:R-:W-:-:S05]  /*16500*/  IADD3 R17, P2, PT, R17, UR5, RZ ;  /* 0x0000000511117c10 */ /* 0x000fca000ff5e0ff */
[----:B------:R0:W-:Y:S04]  /*16510*/  STL [R1+0x41c], R17 ;  /* 0x00041c1101007387 */ /* 0x0001e80000100800 */
[----:B0-----:R-:W4:Y:S01]  /*16520*/  LDL.LU R17, [R1+0x454] ;  /* 0x0004540001117983 */ /* 0x001f220000300800 */
[----:B---3--:R-:W-:-:S03]  /*16530*/  IADD3.X R6, PT, PT, R6, UR73, RZ, P3, !PT ;  /* 0x0000004906067c10 */ /* 0x008fc60009ffe4ff */
        /* <DEDUP_REMOVED lines=9> */
[----:B------:R-:W-:-:S05]  /*165d0*/  IADD3 R19, P4, PT, R19, UR5, RZ ;  /* 0x0000000513137c10 */ /* 0x000fca000ff9e0ff */
        /* <DEDUP_REMOVED lines=25> */
[----:B------:R0:W-:Y:S01]  /*16770*/  STL [R1+0x410], R16 ;  /* 0x0004101001007387 */ /* 0x0001e20000100800 */
[----:B------:R-:W-:-:S03]  /*16780*/  IADD3 R25, P1, PT, R25, UR5, RZ ;  /* 0x0000000519197c10 */ /* 0x000fc6000ff3e0ff */
[----:B0-----:R-:W4:Y:S01]  /*16790*/  LDL.LU R16, [R1+0x494] ;  /* 0x0004940001107983 */ /* 0x001f220000300800 */
[----:B------:R-:W-:-:S05]  /*167a0*/  IADD3.X R5, PT, PT, R5, UR73, RZ, P2, !PT ;  /* 0x0000004905057c10 */ /* 0x000fca00097fe4ff */
[----:B------:R0:W-:Y:S04]  /*167b0*/  STL [R1+0x418], R5 ;  /* 0x0004180501007387 */ /* 0x0001e80000100800 */
[----:B0-----:R-:W4:Y:S01]  /*167c0*/  LDL.LU R5, [R1+0x460] ;  /* 0x0004600001057983 */ /* 0x001f220000300800 */
[----:B------:R-:W-:-:S03]  /*167d0*/  IADD3 R17, P2, PT, R17, UR5, RZ ;  /* 0x0000000511117c10 */ /* 0x000fc6000ff5e0ff */
[----:B------:R-:W-:Y:S01]  /*167e0*/  STL [R1+0x44c], R25 ;  /* 0x00044c1901007387 */ /* 0x000fe20000100800 */
[----:B---3--:R-:W-:-:S03]  /*167f0*/  IADD3.X R11, PT, PT, R11, UR73, RZ, P3, !PT ;  /* 0x000000490b0b7c10 */ /* 0x008fc60009ffe4ff */
[----:B------:R0:W-:Y:S04]  /*16800*/  STL [R1+0x454], R17 ;  /* 0x0004541101007387 */ /* 0x0001e80000100800 */
[----:B0-----:R-:W3:Y:S01]  /*16810*/  LDL.LU R17, [R1+0x49c] ;  /* 0x00049c0001117983 */ /* 0x001ee20000300800 */
[----:B------:R-:W-:-:S03]  /*16820*/  IADD3 R6, P3, PT, R6, UR5, RZ ;  /* 0x0000000506067c10 */ /* 0x000fc6000ff7e0ff */
[----:B------:R0:W-:Y:S01]  /*16830*/  STL [R1+0x420], R11 ;  /* 0x0004200b01007387 */ /* 0x0001e20000100800 */
[----:B------:R-:W-:-:S03]  /*16840*/  IADD3.X R26, PT, PT, R26, UR73, RZ, P4, !PT ;  /* 0x000000491a1a7c10 */ /* 0x000fc6000a7fe4ff */
[----:B0-----:R-:W3:Y:S04]  /*16850*/  LDL.LU R11, [R1+0x468] ;  /* 0x00046800010b7983 */ /* 0x001ee80000300800 */
[----:B------:R0:W-:Y:S04]  /*16860*/  STL [R1+0x45c], R6 ;  /* 0x00045c0601007387 */ /* 0x0001e80000100800 */
[----:B0-----:R-:W3:Y:S01]  /*16870*/  LDL.LU R6, [R1+0x4a4] ;  /* 0x0004a40001067983 */ /* 0x001ee20000300800 */
[----:B------:R-:W-:-:S05]  /*16880*/  IADD3 R18, P4, PT, R18, UR5, RZ ;  /* 0x0000000512127c10 */ /* 0x000fca000ff9e0ff */
[----:B------:R0:W-:Y:S04]  /*16890*/  STL [R1+0x464], R18 ;  /* 0x0004641201007387 */ /* 0x0001e80000100800 */
[----:B0-----:R-:W3:Y:S01]  /*168a0*/  LDL.LU R18, [R1+0x470] ;  /* 0x0004700001127983 */ /* 0x001ee20000300800 */
[----:B------:R-:W-:-:S03]  /*168b0*/  IADD3.X R19, PT, PT, R19, UR73, RZ, P5, !PT ;  /* 0x0000004913137c10 */ /* 0x000fc6000affe4ff */
        /* <DEDUP_REMOVED lines=22> */
[----:B------:R-:W-:Y:S01]  /*16a20*/  STL [R1+0x448], R8 ;  /* 0x0004480801007387 */ /* 0x000fe20000100800 */
[----:B--2---:R-:W-:-:S05]  /*16a30*/  IADD3 R15, P2, PT, R15, UR5, RZ ;  /* 0x000000050f0f7c10 */ /* 0x004fca000ff5e0ff */
[----:B------:R0:W-:Y:S04]  /*16a40*/  STL [R1+0x48c], R15 ;  /* 0x00048c0f01007387 */ /* 0x0001e80000100800 */
[----:B0-----:R-:W2:Y:S01]  /*16a50*/  LDL.LU R15, [R1+0x4c4] ;  /* 0x0004c400010f7983 */ /* 0x001ea20000300800 */
[----:B------:R-:W-:-:S03]  /*16a60*/  IADD3.X R10, PT, PT, R10, UR73, RZ, P3, !PT ;  /* 0x000000490a0a7c10 */ /* 0x000fc60009ffe4ff */
[----:B------:R-:W-:Y:S01]  /*16a70*/  STL [R1+0x450], R9 ;  /* 0x0004500901007387 */ /* 0x000fe20000100800 */
[----:B----4-:R-:W-:-:S05]  /*16a80*/  IADD3 R16, P3, PT, R16, UR5, RZ ;  /* 0x0000000510107c10 */ /* 0x010fca000ff7e0ff */
[----:B------:R0:W-:Y:S04]  /*16a90*/  STL [R1+0x494], R16 ;  /* 0x0004941001007387 */ /* 0x0001e80000100800 */
[----:B0-----:R-:W4:Y:S01]  /*16aa0*/  LDL.LU R16, [R1+0x490] ;  /* 0x0004900001107983 */ /* 0x001f220000300800 */
[----:B------:R-:W-:-:S03]  /*16ab0*/  IADD3.X R5, PT, PT, R5, UR73, RZ, P4, !PT ;  /* 0x0000004905057c10 */ /* 0x000fc6000a7fe4ff */
[----:B------:R-:W-:Y:S04]  /*16ac0*/  STL [R1+0x458], R10 ;  /* 0x0004580a01007387 */ /* 0x000fe80000100800 */
[----:B------:R0:W-:Y:S04]  /*16ad0*/  STL [R1+0x460], R5 ;  /* 0x0004600501007387 */ /* 0x0001e80000100800 */
[----:B0-----:R-:W4:Y:S01]  /*16ae0*/  LDL.LU R5, [R1+0x4cc] ;  /* 0x0004cc0001057983 */ /* 0x001f220000300800 */
[----:B---3--:R-:W-:-:S05]  /*16af0*/  IADD3 R17, P4, PT, R17, UR5, RZ ;  /* 0x0000000511117c10 */ /* 0x008fca000ff9e0ff */
[----:B------:R0:W-:Y:S01]  /*16b00*/  STL [R1+0x49c], R17 ;  /* 0x00049c1101007387 */ /* 0x0001e20000100800 */
[----:B------:R-:W-:-:S03]  /*16b10*/  IADD3.X R11, PT, PT, R11, UR73, RZ, P5, !PT ;  /* 0x000000490b0b7c10 */ /* 0x000fc6000affe4ff */
[----:B0-----:R-:W3:Y:S01]  /*16b20*/  LDL.LU R17, [R1+0x498] ;  /* 0x0004980001117983 */ /* 0x001ee20000300800 */
[----:B------:R-:W-:-:S05]  /*16b30*/  IADD3 R6, P5, PT, R6, UR5, RZ ;  /* 0x0000000506067c10 */ /* 0x000fca000ffbe0ff */
[----:B------:R0:W-:Y:S04]  /*16b40*/  STL [R1+0x4a4], R6 ;  /* 0x0004a40601007387 */ /* 0x0001e80000100800 */
[----:B0-----:R-:W3:Y:S01]  /*16b50*/  LDL.LU R6, [R1+0x4d4] ;  /* 0x0004d40001067983 */ /* 0x001ee20000300800 */
[----:B------:R-:W-:-:S03]  /*16b60*/  IADD3.X R18, PT, PT, R18, UR73, RZ, P6, !PT ;  /* 0x0000004912127c10 */ /* 0x000fc6000b7fe4ff */
[----:B------:R-:W-:Y:S04]  /*16b70*/  STL [R1+0x468], R11 ;  /* 0x0004680b01007387 */ /* 0x000fe80000100800 */
[----:B------:R0:W-:Y:S04]  /*16b80*/  STL [R1+0x470], R18 ;  /* 0x0004701201007387 */ /* 0x0001e80000100800 */
[----:B0-----:R-:W3:Y:S01]  /*16b90*/  LDL.LU R18, [R1+0x4a0] ;  /* 0x0004a00001127983 */ /* 0x001ee20000300800 */
[----:B------:R-:W-:-:S05]  /*16ba0*/  IADD3 R19, P6, PT, R19, UR5, RZ ;  /* 0x0000000513137c10 */ /* 0x000fca000ffde0ff */
        /* <DEDUP_REMOVED lines=13> */
[----:B0-----:R-:W3:Y:S04]  /*16c80*/  LDL.LU R7, [R1+0x4b0] ;  /* 0x0004b00001077983 */ /* 0x001ee80000300800 */
[----:B------:R0:W-:Y:S04]  /*16c90*/  STL [R1+0x488], R14 ;  /* 0x0004880e01007387 */ /* 0x0001e80000100800 */
[----:B0-----:R-:W3:Y:S01]  /*16ca0*/  LDL.LU R14, [R1+0x4ec] ;  /* 0x0004ec00010e7983 */ /* 0x001ee20000300800 */
[----:B--2---:R-:W-:-:S05]  /*16cb0*/  IADD3 R15, P2, PT, R15, UR5, RZ ;  /* 0x000000050f0f7c10 */ /* 0x004fca000ff5e0ff */
[----:B------:R0:W-:Y:S04]  /*16cc0*/  STL [R1+0x4c4], R15 ;  /* 0x0004c40f01007387 */ /* 0x0001e80000100800 */
[----:B0-----:R-:W2:Y:S01]  /*16cd0*/  LDL.LU R15, [R1+0x4b8] ;  /* 0x0004b800010f7983 */ /* 0x001ea20000300800 */
[----:B----4-:R-:W-:-:S05]  /*16ce0*/  IADD3.X R16, PT, PT, R16, UR73, RZ, P3, !PT ;  /* 0x0000004910107c10 */ /* 0x010fca0009ffe4ff */
[----:B------:R0:W-:Y:S04]  /*16cf0*/  STL [R1+0x490], R16 ;  /* 0x0004901001007387 */ /* 0x0001e80000100800 */
[----:B0-----:R-:W4:Y:S01]  /*16d00*/  LDL.LU R16, [R1+0x4f4] ;  /* 0x0004f40001107983 */ /* 0x001f220000300800 */
[----:B------:R-:W-:-:S05]  /*16d10*/  IADD3 R5, P3, PT, R5, UR5, RZ ;  /* 0x0000000505057c10 */ /* 0x000fca000ff7e0ff */
[----:B------:R0:W-:Y:S04]  /*16d20*/  STL [R1+0x4cc], R5 ;  /* 0x0004cc0501007387 */ /* 0x0001e80000100800 */
[----:B0-----:R-:W4:Y:S01]  /*16d30*/  LDL.LU R5, [R1+0x4c0] ;  /* 0x0004c00001057983 */ /* 0x001f220000300800 */
[----:B---3--:R-:W-:-:S05]  /*16d40*/  IADD3.X R17, PT, PT, R17, UR73, RZ, P4, !PT ;  /* 0x0000004911117c10 */ /* 0x008fca000a7fe4ff */
[----:B------:R0:W-:Y:S04]  /*16d50*/  STL [R1+0x498], R17 ;  /* 0x0004981101007387 */ /* 0x0001e80000100800 */
[----:B0-----:R-:W3:Y:S01]  /*16d60*/  LDL.LU R17, [R1+0x4fc] ;  /* 0x0004fc0001117983 */ /* 0x001ee20000300800 */
[----:B------:R-:W-:-:S05]  /*16d70*/  IADD3 R6, P4, PT, R6, UR5, RZ ;  /* 0x0000000506067c10 */ /* 0x000fca000ff9e0ff */
[----:B------:R0:W-:Y:S04]  /*16d80*/  STL [R1+0x4d4], R6 ;  /* 0x0004d40601007387 */ /* 0x0001e80000100800 */
[----:B0-----:R-:W3:Y:S01]  /*16d90*/  LDL.LU R6, [R1+0x4c8] ;  /* 0x0004c80001067983 */ /* 0x001ee20000300800 */
[----:B------:R-:W-:-:S05]  /*16da0*/  IADD3.X R18, PT, PT, R18, UR73, RZ, P5, !PT ;  /* 0x0000004912127c10 */ /* 0x000fca000affe4ff */
        /* <DEDUP_REMOVED lines=12> */
[----:B------:R0:W-:Y:S01]  /*16e70*/  STL [R1+0x4b0], R7 ;  /* 0x0004b00701007387 */ /* 0x0001e20000100800 */
[----:B------:R-:W-:-:S03]  /*16e80*/  IADD3 R14, P0, PT, R14, UR5, RZ ;  /* 0x000000050e0e7c10 */ /* 0x000fc6000ff1e0ff */
[----:B0-----:R-:W3:Y:S04]  /*16e90*/  LDL.LU R7, [R1+0x514] ;  /* 0x0005140001077983 */ /* 0x001ee80000300800 */
[----:B------:R0:W-:Y:S04]  /*16ea0*/  STL [R1+0x4ec], R14 ;  /* 0x0004ec0e01007387 */ /* 0x0001e80000100800 */
[----:B0-----:R-:W3:Y:S01]  /*16eb0*/  LDL.LU R14, [R1+0x4e0] ;  /* 0x0004e000010e7983 */ /* 0x001ee20000300800 */
[----:B--2---:R-:W-:-:S05]  /*16ec0*/  IADD3.X R15, PT, PT, R15, UR73, RZ, P1, !PT ;  /* 0x000000490f0f7c10 */ /* 0x004fca0008ffe4ff */
[----:B------:R0:W-:Y:S04]  /*16ed0*/  STL [R1+0x4b8], R15 ;  /* 0x0004b80f01007387 */ /* 0x0001e80000100800 */
[----:B0-----:R-:W2:Y:S01]  /*16ee0*/  LDL.LU R15, [R1+0x51c] ;  /* 0x00051c00010f7983 */ /* 0x001ea20000300800 */
[----:B----4-:R-:W-:-:S05]  /*16ef0*/  IADD3 R16, P1, PT, R16, UR5, RZ ;  /* 0x0000000510107c10 */ /* 0x010fca000ff3e0ff */
[----:B------:R0:W-:Y:S04]  /*16f00*/  STL [R1+0x4f4], R16 ;  /* 0x0004f41001007387 */ /* 0x0001e80000100800 */
[----:B0-----:R-:W4:Y:S01]  /*16f10*/  LDL.LU R16, [R1+0x4e8] ;  /* 0x0004e80001107983 */ /* 0x001f220000300800 */
[----:B------:R-:W-:Y:S02]  /*16f20*/  IADD3.X R5, PT, PT, R5, UR73, RZ, P2, !PT ;  /* 0x0000004905057c10 */ /* 0x000fe400097fe4ff */
[----:B---3--:R-:W-:-:S05]  /*16f30*/  IADD3 R17, P2, PT, R17, UR5, RZ ;  /* 0x0000000511117c10 */ /* 0x008fca000ff5e0ff */
[----:B------:R0:W-:Y:S04]  /*16f40*/  STL [R1+0x4fc], R17 ;  /* 0x0004fc1101007387 */ /* 0x0001e80000100800 */
[----:B------:R-:W-:Y:S04]  /*16f50*/  STL [R1+0x4c0], R5 ;  /* 0x0004c00501007387 */ /* 0x000fe80000100800 */
[----:B0-----:R-:W3:Y:S04]  /*16f60*/  LDL.LU R17, [R1+0x524] ;  /* 0x0005240001117983 */ /* 0x001ee80000300800 */
[----:B------:R-:W3:Y:S01]  /*16f70*/  LDL.LU R11, [R1+0x4f0] ;  /* 0x0004f000010b7983 */ /* 0x000ee20000300800 */
[----:B------:R-:W-:-:S05]  /*16f80*/  IADD3.X R6, PT, PT, R6, UR73, RZ, P3, !PT ;  /* 0x0000004906067c10 */ /* 0x000fca0009ffe4ff */
[----:B------:R-:W-:Y:S01]  /*16f90*/  STL [R1+0x4c8], R6 ;  /* 0x0004c80601007387 */ /* 0x000fe20000100800 */
[----:B------:R-:W-:-:S05]  /*16fa0*/  IADD3 R18, P3, PT, R18, UR5, RZ ;  /* 0x0000000512127c10 */ /* 0x000fca000ff7e0ff */
[----:B------:R0:W-:Y:S04]  /*16fb0*/  STL [R1+0x504], R18 ;  /* 0x0005041201007387 */ /* 0x0001e80000100800 */
[----:B0-----:R-:W3:Y:S01]  /*16fc0*/  LDL.LU R18, [R1+0x52c] ;  /* 0x00052c0001127983 */ /* 0x001ee20000300800 */
[----:B------:R-:W-:-:S05]  /*16fd0*/  IADD3.X R19, PT, PT, R19, UR73, RZ, P4, !PT ;  /* 0x0000004913137c10 */ /* 0x000fca000a7fe4ff */
[----:B------:R0:W-:Y:S04]  /*16fe0*/  STL [R1+0x4d0], R19 ;  /* 0x0004d01301007387 */ /* 0x0001e80000100800 */
[----:B0-----:R-:W3:Y:S04]  /*16ff0*/  LDL.LU R19, [R1+0x4f8] ;  /* 0x0004f80001137983 */ /* 0x001ee80000300800 */
[----:B------:R-:W3:Y:S01]  /*17000*/  LDL.LU R4, [R1+0x534] ;  /* 0x0005340001047983 */ /* 0x000ee20000300800 */
[----:B------:R-:W-:-:S05]  /*17010*/  IADD3 R12, P4, PT, R12, UR5, RZ ;  /* 0x000000050c0c7c10 */ /* 0x000fca000ff9e0ff */
[----:B------:R0:W-:Y:S04]  /*17020*/  STL [R1+0x50c], R12 ;  /* 0x00050c0c01007387 */ /* 0x0001e80000100800 */
[----:B0-----:R-:W3:Y:S01]  /*17030*/  LDL.LU R12, [R1+0x500] ;  /* 0x00050000010c7983 */ /* 0x001ee20000300800 */
[----:B------:R-:W-:-:S05]  /*17040*/  IADD3.X R13, PT, PT, R13, UR73, RZ, P5, !PT ;  /* 0x000000490d0d7c10 */ /* 0x000fca000affe4ff */
[----:B------:R0:W-:Y:S04]  /*17050*/  STL [R1+0x4d8], R13 ;  /* 0x0004d80d01007387 */ /* 0x0001e80000100800 */
[----:B0-----:R-:W3:Y:S01]  /*17060*/  LDL.LU R13, [R1+0x53c] ;  /* 0x00053c00010d7983 */ /* 0x001ee20000300800 */
[----:B------:R-:W-:-:S03]  /*17070*/  IADD3 R7, P5, PT, R7, UR5, RZ ;  /* 0x0000000507077c10 */ /* 0x000fc6000ffbe0ff */
[----:B------:R-:W3:Y:S04]  /*17080*/  LDL.LU R5, [R1+0x508] ;  /* 0x0005080001057983 */ /* 0x000ee80000300800 */
[----:B------:R-:W-:Y:S01]  /*17090*/  STL [R1+0x514], R7 ;  /* 0x0005140701007387 */ /* 0x000fe20000100800 */
[----:B------:R-:W-:-:S05]  /*170a0*/  IADD3.X R14, PT, PT, R14, UR73, RZ, P6, !PT ;  /* 0x000000490e0e7c10 */ /* 0x000fca000b7fe4ff */
[----:B------:R0:W-:Y:S04]  /*170b0*/  STL [R1+0x4e0], R14 ;  /* 0x0004e00e01007387 */ /* 0x0001e80000100800 */
[----:B0-----:R-:W3:Y:S01]  /*170c0*/  LDL.LU R14, [R1+0x544] ;  /* 0x00054400010e7983 */ /* 0x001ee20000300800 */
[----:B--2---:R-:W-:-:S05]  /*170d0*/  IADD3 R15, P6, PT, R15, UR5, RZ ;  /* 0x000000050f0f7c10 */ /* 0x004fca000ffde0ff */
[----:B------:R0:W-:Y:S04]  /*170e0*/  STL [R1+0x51c], R15 ;  /* 0x00051c0f01007387 */ /* 0x0001e80000100800 */
[----:B0-----:R-:W2:Y:S04]  /*170f0*/  LDL.LU R15, [R1+0x510] ;  /* 0x00051000010f7983 */ /* 0x001ea80000300800 */
[----:B------:R-:W2:Y:S04]  /*17100*/  LDL.LU R6, [R1+0x54c] ;  /* 0x00054c0001067983 */ /* 0x000ea80000300800 */
[----:B------:R-:W2:Y:S01]  /*17110*/  LDL.LU R7, [R1+0x518] ;  /* 0x0005180001077983 */ /* 0x000ea20000300800 */
[----:B----4-:R-:W-:-:S05]  /*17120*/  IADD3.X R16, PT, PT, R16, UR73, RZ, P0, !PT ;  /* 0x0000004910107c10 */ /* 0x010fca00087fe4ff */
[----:B------:R0:W-:Y:S04]  /*17130*/  STL [R1+0x4e8], R16 ;  /* 0x0004e81001007387 */ /* 0x0001e80000100800 */
[----:B0-----:R-:W4:Y:S01]  /*17140*/  LDL.LU R16, [R1+0x554] ;  /* 0x0005540001107983 */ /* 0x001f220000300800 */
[----:B---3--:R-:W-:Y:S02]  /*17150*/  IADD3 R17, P0, PT, R17, UR5, RZ ;  /* 0x0000000511117c10 */ /* 0x008fe4000ff1e0ff */
[----:B------:R-:W-:-:S03]  /*17160*/  IADD3.X R11, PT, PT, R11, UR73, RZ, P1, !PT ;  /* 0x000000490b0b7c10 */ /* 0x000fc60008ffe4ff */
[----:B------:R0:W-:Y:S04]  /*17170*/  STL [R1+0x524], R17 ;  /* 0x0005241101007387 */ /* 0x0001e80000100800 */
[----:B0-----:R-:W3:Y:S01]  /*17180*/  LDL.LU R17, [R1+0x520] ;  /* 0x0005200001117983 */ /* 0x001ee20000300800 */
[----:B------:R-:W-:-:S05]  /*17190*/  IADD3 R18, P1, PT, R18, UR5, RZ ;  /* 0x0000000512127c10 */ /* 0x000fca000ff3e0ff */
[----:B------:R0:W-:Y:S04]  /*171a0*/  STL [R1+0x52c], R18 ;  /* 0x00052c1201007387 */ /* 0x0001e80000100800 */
[----:B------:R-:W-:Y:S04]  /*171b0*/  STL [R1+0x4f0], R11 ;  /* 0x0004f00b01007387 */ /* 0x000fe80000100800 */
[----:B0-----:R-:W3:Y:S01]  /*171c0*/  LDL.LU R18, [R1+0x55c] ;  /* 0x00055c0001127983 */ /* 0x001ee20000300800 */
[----:B------:R-:W-:Y:S02]  /*171d0*/  IADD3.X R19, PT, PT, R19, UR73, RZ, P2, !PT ;  /* 0x0000004913137c10 */ /* 0x000fe400097fe4ff */
[----:B------:R-:W-:-:S03]  /*171e0*/  IADD3 R4, P2, PT, R4, UR5, RZ ;  /* 0x0000000504047c10 */ /* 0x000fc6000ff5e0ff */
[----:B------:R0:W-:Y:S04]  /*171f0*/  STL [R1+0x4f8], R19 ;  /* 0x0004f81301007387 */ /* 0x0001e80000100800 */
[----:B0-----:R-:W3:Y:S01]  /*17200*/  LDL.LU R19, [R1+0x528] ;  /* 0x0005280001137983 */ /* 0x001ee20000300800 */
[----:B------:R-:W-:-:S05]  /*17210*/  IADD3.X R12, PT, PT, R12, UR73, RZ, P3, !PT ;  /* 0x000000490c0c7c10 */ /* 0x000fca0009ffe4ff */
[----:B------:R0:W-:Y:S04]  /*17220*/  STL [R1+0x500], R12 ;  /* 0x0005000c01007387 */ /* 0x0001e80000100800 */
[----:B------:R-:W-:Y:S04]  /*17230*/  STL [R1+0x534], R4 ;  /* 0x0005340401007387 */ /* 0x000fe80000100800 */
[----:B0-----:R-:W3:Y:S01]  /*17240*/  LDL.LU R12, [R1+0x564] ;  /* 0x00056400010c7983 */ /* 0x001ee20000300800 */
[----:B------:R-:W-:Y:S02]  /*17250*/  IADD3 R13, P3, PT, R13, UR5, RZ ;  /* 0x000000050d0d7c10 */ /* 0x000fe4000ff7e0ff */
[----:B------:R-:W-:-:S03]  /*17260*/  IADD3.X R5, PT, PT, R5, UR73, RZ, P4, !PT ;  /* 0x0000004905057c10 */ /* 0x000fc6000a7fe4ff */
[----:B------:R0:W-:Y:S04]  /*17270*/  STL [R1+0x53c], R13 ;  /* 0x00053c0d01007387 */ /* 0x0001e80000100800 */
[----:B0-----:R-:W3:Y:S01]  /*17280*/  LDL.LU R13, [R1+0x530] ;  /* 0x00053000010d7983 */ /* 0x001ee20000300800 */
[----:B------:R-:W-:-:S05]  /*17290*/  IADD3 R14, P4, PT, R14, UR5, RZ ;  /* 0x000000050e0e7c10 */ /* 0x000fca000ff9e0ff */
[----:B------:R0:W-:Y:S04]  /*172a0*/  STL [R1+0x544], R14 ;  /* 0x0005440e01007387 */ /* 0x0001e80000100800 */
[----:B------:R-:W-:Y:S04]  /*172b0*/  STL [R1+0x508], R5 ;  /* 0x0005080501007387 */ /* 0x000fe80000100800 */
[----:B0-----:R-:W3:Y:S01]  /*172c0*/  LDL.LU R14, [R1+0x56c] ;  /* 0x00056c00010e7983 */ /* 0x001ee20000300800 */
[----:B--2---:R-:W-:-:S05]  /*172d0*/  IADD3.X R15, PT, PT, R15, UR73, RZ, P5, !PT ;  /* 0x000000490f0f7c10 */ /* 0x004fca000affe4ff */
[----:B------:R0:W-:Y:S04]  /*172e0*/  STL [R1+0x510], R15 ;  /* 0x0005100f01007387 */ /* 0x0001e80000100800 */
[----:B0-----:R-:W2:Y:S01]  /*172f0*/  LDL.LU R15, [R1+0x538] ;  /* 0x00053800010f7983 */ /* 0x001ea20000300800 */
[----:B------:R-:W-:Y:S02]  /*17300*/  IADD3 R6, P5, PT, R6, UR5, RZ ;  /* 0x0000000506067c10 */ /* 0x000fe4000ffbe0ff */
[----:B------:R-:W-:-:S03]  /*17310*/  IADD3.X R7, PT, PT, R7, UR73, RZ, P6, !PT ;  /* 0x0000004907077c10 */ /* 0x000fc6000b7fe4ff */
[----:B------:R0:W-:Y:S01]  /*17320*/  STL [R1+0x54c], R6 ;  /* 0x00054c0601007387 */ /* 0x0001e20000100800 */
[----:B----4-:R-:W-:-:S03]  /*17330*/  IADD3 R16, P6, PT, R16, UR5, RZ ;  /* 0x0000000510107c10 */ /* 0x010fc6000ffde0ff */
[----:B------:R1:W-:Y:S04]  /*17340*/  STL [R1+0x518], R7 ;  /* 0x0005180701007387 */ /* 0x0003e80000100800 */
[----:B------:R-:W4:Y:S04]  /*17350*/  LDL.LU R26, [R1+0x574] ;  /* 0x00057400011a7983 */ /* 0x000f280000300800 */
[----:B------:R0:W-:Y:S04]  /*17360*/  STL [R1+0x554], R16 ;  /* 0x0005541001007387 */ /* 0x0001e80000100800 */
[----:B------:R-:W4:Y:S01]  /*17370*/  LDL.LU R27, [R1+0x540] ;  /* 0x00054000011b7983 */ /* 0x000f220000300800 */
[----:B---3--:R-:W-:-:S05]  /*17380*/  IADD3.X R17, PT, PT, R17, UR73, RZ, P0, !PT ;  /* 0x0000004911117c10 */ /* 0x008fca00087fe4ff */
[----:B------:R3:W-:Y:S04]  /*17390*/  STL [R1+0x520], R17 ;  /* 0x0005201101007387 */ /* 0x0007e80000100800 */
[----:B------:R-:W4:Y:S04]  /*173a0*/  LDL.LU R8, [R1+0x57c] ;  /* 0x00057c0001087983 */ /* 0x000f280000300800 */
[----:B------:R-:W4:Y:S01]  /*173b0*/  LDL.LU R9, [R1+0x548] ;  /* 0x0005480001097983 */ /* 0x000f220000300800 */
[----:B------:R-:W-:-:S05]  /*173c0*/  IADD3 R18, P0, PT, R18, UR5, RZ ;  /* 0x0000000512127c10 */ /* 0x000fca000ff1e0ff */
[----:B------:R0:W-:Y:S04]  /*173d0*/  STL [R1+0x55c], R18 ;  /* 0x00055c1201007387 */ /* 0x0001e80000100800 */
[----:B------:R-:W4:Y:S04]  /*173e0*/  LDL.LU R10, [R1+0x584] ;  /* 0x00058400010a7983 */ /* 0x000f280000300800 */
[----:B------:R-:W4:Y:S01]  /*173f0*/  LDL.LU R11, [R1+0x550] ;  /* 0x00055000010b7983 */ /* 0x000f220000300800 */
[----:B------:R-:W-:-:S05]  /*17400*/  IADD3.X R19, PT, PT, R19, UR73, RZ, P1, !PT ;  /* 0x0000004913137c10 */ /* 0x000fca0008ffe4ff */
[----:B------:R0:W-:Y:S04]  /*17410*/  STL [R1+0x528], R19 ;  /* 0x0005281301007387 */ /* 0x0001e80000100800 */
[----:B------:R-:W4:Y:S04]  /*17420*/  LDL.LU R4, [R1+0x58c] ;  /* 0x00058c0001047983 */ /* 0x000f280000300800 */
[----:B------:R-:W4:Y:S01]  /*17430*/  LDL.LU R5, [R1+0x558] ;  /* 0x0005580001057983 */ /* 0x000f220000300800 */
[----:B------:R-:W-:-:S05]  /*17440*/  IADD3 R12, P1, PT, R12, UR5, RZ ;  /* 0x000000050c0c7c10 */ /* 0x000fca000ff3e0ff */
[----:B------:R3:W-:Y:S04]  /*17450*/  STL [R1+0x564], R12 ;  /* 0x0005640c01007387 */ /* 0x0007e80000100800 */
[----:B0-----:R-:W4:Y:S04]  /*17460*/  LDL.LU R6, [R1+0x594] ;  /* 0x0005940001067983 */ /* 0x001f280000300800 */
[----:B-1----:R-:W4:Y:S01]  /*17470*/  LDL.LU R7, [R1+0x560] ;  /* 0x0005600001077983 */ /* 0x002f220000300800 */
[----:B------:R-:W-:-:S05]  /*17480*/  IADD3.X R13, PT, PT, R13, UR73, RZ, P2, !PT ;  /* 0x000000490d0d7c10 */ /* 0x000fca00097fe4ff */
[----:B------:R0:W-:Y:S04]  /*17490*/  STL [R1+0x530], R13 ;  /* 0x0005300d01007387 */ /* 0x0001e80000100800 */
[----:B------:R-:W4:Y:S04]  /*174a0*/  LDL.LU R16, [R1+0x59c] ;  /* 0x00059c0001107983 */ /* 0x000f280000300800 */
[----:B---3--:R-:W3:Y:S01]  /*174b0*/  LDL.LU R17, [R1+0x568] ;  /* 0x0005680001117983 */ /* 0x008ee20000300800 */
[----:B------:R-:W-:-:S05]  /*174c0*/  IADD3 R14, P2, PT, R14, UR5, RZ ;  /* 0x000000050e0e7c10 */ /* 0x000fca000ff5e0ff */
[----:B------:R1:W-:Y:S04]  /*174d0*/  STL [R1+0x56c], R14 ;  /* 0x00056c0e01007387 */ /* 0x0003e80000100800 */
[----:B------:R-:W3:Y:S04]  /*174e0*/  LDL.LU R18, [R1+0x570] ;  /* 0x0005700001127983 */ /* 0x000ee80000300800 */
[----:B------:R-:W3:Y:S04]  /*174f0*/  LDL.LU R19, [R1+0x578] ;  /* 0x0005780001137983 */ /* 0x000ee80000300800 */
[----:B------:R-:W3:Y:S01]  /*17500*/  LDL.LU R12, [R1+0x580] ;  /* 0x00058000010c7983 */ /* 0x000ee20000300800 */
[----:B--2---:R-:W-:-:S05]  /*17510*/  IADD3.X R15, PT, PT, R15, UR73, RZ, P3, !PT ;  /* 0x000000490f0f7c10 */ /* 0x004fca0009ffe4ff */
[----:B------:R2:W-:Y:S04]  /*17520*/  STL [R1+0x538], R15 ;  /* 0x0005380f01007387 */ /* 0x0005e80000100800 */
[----:B0-----:R-:W3:Y:S04]  /*17530*/  LDL.LU R13, [R1+0x588] ;  /* 0x00058800010d7983 */ /* 0x001ee80000300800 */
[----:B-1----:R-:W3:Y:S04]  /*17540*/  LDL.LU R14, [R1+0x590] ;  /* 0x00059000010e7983 */ /* 0x002ee80000300800 */
[----:B--2---:R-:W2:Y:S01]  /*17550*/  LDL.LU R15, [R1+0x598] ;  /* 0x00059800010f7983 */ /* 0x004ea20000300800 */
[----:B----4-:R-:W-:-:S02]  /*17560*/  IADD3 R26, P3, PT, R26, UR5, RZ ;  /* 0x000000051a1a7c10 */ /* 0x010fc4000ff7e0ff */
[----:B------:R-:W-:-:S03]  /*17570*/  IADD3.X R27, PT, PT, R27, UR73, RZ, P4, !PT ;  /* 0x000000491b1b7c10 */ /* 0x000fc6000a7fe4ff */
[----:B------:R0:W-:Y:S04]  /*17580*/  STL [R1+0x574], R26 ;  /* 0x0005741a01007387 */ /* 0x0001e80000100800 */
[----:B------:R0:W-:Y:S01]  /*17590*/  STL [R1+0x540], R27 ;  /* 0x0005401b01007387 */ /* 0x0001e20000100800 */
[----:B------:R-:W-:Y:S02]  /*175a0*/  UIADD3 UR11, UP6, UPT, UR5, UR11, URZ ;  /* 0x0000000b050b7290 */ /* 0x000fe4000ffde0ff */
[----:B------:R-:W-:Y:S02]  /*175b0*/  UIADD3 UR12, UP1, UPT, UR5, UR12, URZ ;  /* 0x0000000c050c7290 */ /* 0x000fe4000ff3e0ff */
[----:B------:R-:W-:Y:S02]  /*175c0*/  UIADD3.X UR18, UPT, UPT, UR73, UR18, URZ, UP6, !UPT ;  /* 0x0000001249127290 */ /* 0x000fe4000b7fe4ff */
[----:B------:R-:W-:-:S02]  /*175d0*/  UIADD3.X UR19, UPT, UPT, UR73, UR19, URZ, UP1, !UPT ;  /* 0x0000001349137290 */ /* 0x000fc40008ffe4ff */
[----:B------:R-:W-:Y:S02]  /*175e0*/  UIADD3 UR13, UP2, UPT, UR5, UR13, URZ ;  /* 0x0000000d050d7290 */ /* 0x000fe4000ff5e0ff */
[----:B------:R-:W-:Y:S02]  /*175f0*/  UIADD3 UR14, UP3, UPT, UR5, UR14, URZ ;  /* 0x0000000e050e7290 */ /* 0x000fe4000ff7e0ff */
[----:B------:R-:W-:Y:S02]  /*17600*/  IADD3 R8, P4, PT, R8, UR5, RZ ;  /* 0x0000000508087c10 */ /* 0x000fe4000ff9e0ff */
[----:B------:R-:W-:-:S03]  /*17610*/  IADD3.X R9, PT, PT, R9, UR73, RZ, P5, !PT ;  /* 0x0000004909097c10 */ /* 0x000fc6000affe4ff */
[----:B------:R0:W-:Y:S04]  /*17620*/  STL [R1+0x57c], R8 ;  /* 0x00057c0801007387 */ /* 0x0001e80000100800 */
[----:B------:R0:W-:Y:S01]  /*17630*/  STL [R1+0x548], R9 ;  /* 0x0005480901007387 */ /* 0x0001e20000100800 */
[----:B------:R-:W-:Y:S02]  /*17640*/  UIADD3 UR15, UP4, UPT, UR5, UR15, URZ ;  /* 0x0000000f050f7290 */ /* 0x000fe4000ff9e0ff */
[----:B------:R-:W-:Y:S02]  /*17650*/  UIADD3 UR16, UP5, UPT, UR5, UR16, URZ ;  /* 0x0000001005107290 */ /* 0x000fe4000ffbe0ff */
[----:B------:R-:W-:Y:S02]  /*17660*/  UIADD3 UR17, UP6, UPT, UR5, UR17, URZ ;  /* 0x0000001105117290 */ /* 0x000fe4000ffde0ff */
[----:B------:R-:W-:-:S02]  /*17670*/  UIADD3 UR20, UP1, UPT, UR5, UR20, URZ ;  /* 0x0000001405147290 */ /* 0x000fc4000ff3e0ff */
[----:B------:R-:W-:Y:S02]  /*17680*/  UIADD3.X UR24, UPT, UPT, UR73, UR24, URZ, UP2, !UPT ;  /* 0x0000001849187290 */ /* 0x000fe400097fe4ff */
[----:B------:R-:W-:Y:S02]  /*17690*/  UIADD3.X UR25, UPT, UPT, UR73, UR25, URZ, UP3, !UPT ;  /* 0x0000001949197290 */ /* 0x000fe40009ffe4ff */
[----:B------:R-:W-:Y:S02]  /*176a0*/  UIADD3.X UR26, UPT, UPT, UR73, UR26, URZ, UP4, !UPT ;  /* 0x0000001a491a7290 */ /* 0x000fe4000a7fe4ff */
[----:B------:R-:W-:Y:S01]  /*176b0*/  UIADD3.X UR48, UPT, UPT, UR73, UR48, URZ, UP5, !UPT ;  /* 0x0000003049307290 */ /* 0x000fe2000affe4ff */
[----:B------:R-:W-:Y:S02]  /*176c0*/  IADD3 R10, P5, PT, R10, UR5, RZ ;  /* 0x000000050a0a7c10 */ /* 0x000fe4000ffbe0ff */
[----:B------:R-:W-:-:S03]  /*176d0*/  IADD3.X R11, PT, PT, R11, UR73, RZ, P6, !PT ;  /* 0x000000490b0b7c10 */ /* 0x000fc6000b7fe4ff */
[----:B------:R0:W-:Y:S04]  /*176e0*/  STL [R1+0x584], R10 ;  /* 0x0005840a01007387 */ /* 0x0001e80000100800 */
[----:B------:R0:W-:Y:S01]  /*176f0*/  STL [R1+0x550], R11 ;  /* 0x0005500b01007387 */ /* 0x0001e20000100800 */
[----:B------:R-:W-:Y:S02]  /*17700*/  IADD3 R4, P6, PT, R4, UR5, RZ ;  /* 0x0000000504047c10 */ /* 0x000fe4000ffde0ff */
[----:B------:R-:W-:-:S03]  /*17710*/  IADD3.X R5, PT, PT, R5, UR73, RZ, P0, !PT ;  /* 0x0000004905057c10 */ /* 0x000fc600087fe4ff */
[----:B------:R0:W-:Y:S04]  /*17720*/  STL [R1+0x58c], R4 ;  /* 0x00058c0401007387 */ /* 0x0001e80000100800 */
[----:B------:R0:W-:Y:S01]  /*17730*/  STL [R1+0x558], R5 ;  /* 0x0005580501007387 */ /* 0x0001e20000100800 */
[----:B------:R-:W-:Y:S01]  /*17740*/  UIADD3.X UR59, UPT, UPT, UR73, UR59, URZ, UP6, !UPT ;  /* 0x0000003b493b7290 */ /* 0x000fe2000b7fe4ff */
[----:B------:R-:W-:Y:S02]  /*17750*/  IADD3 R6, P0, PT, R6, UR5, RZ ;  /* 0x0000000506067c10 */ /* 0x000fe4000ff1e0ff */
[----:B------:R-:W-:-:S03]  /*17760*/  IADD3.X R7, PT, PT, R7, UR73, RZ, P1, !PT ;  /* 0x0000004907077c10 */ /* 0x000fc60008ffe4ff */
[----:B------:R0:W-:Y:S04]  /*17770*/  STL [R1+0x594], R6 ;  /* 0x0005940601007387 */ /* 0x0001e80000100800 */
[----:B------:R0:W-:Y:S01]  /*17780*/  STL [R1+0x560], R7 ;  /* 0x0005600701007387 */ /* 0x0001e20000100800 */
[----:B------:R-:W-:Y:S02]  /*17790*/  IADD3 R16, P1, PT, R16, UR5, RZ ;  /* 0x0000000510107c10 */ /* 0x000fe4000ff3e0ff */
[----:B---3--:R-:W-:-:S03]  /*177a0*/  IADD3.X R17, PT, PT, R17, UR73, RZ, P2, !PT ;  /* 0x0000004911117c10 */ /* 0x008fc600097fe4ff */
[----:B------:R0:W-:Y:S04]  /*177b0*/  STL [R1+0x59c], R16 ;  /* 0x00059c1001007387 */ /* 0x0001e80000100800 */
[----:B------:R0:W-:Y:S01]  /*177c0*/  STL [R1+0x568], R17 ;  /* 0x0005681101007387 */ /* 0x0001e20000100800 */
[----:B------:R-:W-:Y:S02]  /*177d0*/  UIADD3.X UR60, UPT, UPT, UR73, UR60, URZ, UP1, !UPT ;  /* 0x0000003c493c7290 */ /* 0x000fe40008ffe4ff */
[----:B------:R-:W-:Y:S02]  /*177e0*/  UIADD3 UR21, UP2, UPT, UR5, UR21, URZ ;  /* 0x0000001505157290 */ /* 0x000fe4000ff5e0ff */
[----:B------:R-:W-:Y:S02]  /*177f0*/  UIADD3 UR22, UP3, UPT, UR5, UR22, URZ ;  /* 0x0000001605167290 */ /* 0x000fe4000ff7e0ff */
[----:B------:R-:W-:-:S02]  /*17800*/  UIADD3 UR23, UP4, UPT, UR5, UR23, URZ ;  /* 0x0000001705177290 */ /* 0x000fc4000ff9e0ff */
[----:B------:R-:W-:Y:S01]  /*17810*/  UIADD3 UR27, UP5, UPT, UR5, UR27, URZ ;  /* 0x0000001b051b7290 */ /* 0x000fe2000ffbe0ff */
[----:B------:R-:W-:Y:S02]  /*17820*/  IADD3.X R18, PT, PT, R18, UR73, RZ, P3, !PT ;  /* 0x0000004912127c10 */ /* 0x000fe40009ffe4ff */
[----:B------:R-:W-:-:S03]  /*17830*/  IADD3.X R19, PT, PT, R19, UR73, RZ, P4, !PT ;  /* 0x0000004913137c10 */ /* 0x000fc6000a7fe4ff */
[----:B------:R0:W-:Y:S01]  /*17840*/  STL [R1+0x570], R18 ;  /* 0x0005701201007387 */ /* 0x0001e20000100800 */
[----:B------:R-:W-:-:S03]  /*17850*/  IADD3.X R12, PT, PT, R12, UR73, RZ, P5, !PT ;  /* 0x000000490c0c7c10 */ /* 0x000fc6000affe4ff */
[----:B------:R0:W-:Y:S04]  /*17860*/  STL [R1+0x578], R19 ;  /* 0x0005781301007387 */ /* 0x0001e80000100800 */
[----:B------:R0:W-:Y:S01]  /*17870*/  STL [R1+0x580], R12 ;  /* 0x0005800c01007387 */ /* 0x0001e20000100800 */
[----:B------:R-:W-:Y:S02]  /*17880*/  UIADD3 UR28, UP6, UPT, UR5, UR28, URZ ;  /* 0x0000001c051c7290 */ /* 0x000fe4000ffde0ff */
[----:B------:R-:W-:Y:S02]  /*17890*/  UIADD3 UR29, UP1, UPT, UR5, UR29, URZ ;  /* 0x0000001d051d7290 */ /* 0x000fe4000ff3e0ff */
[----:B------:R-:W-:Y:S02]  /*178a0*/  UIADD3 UR4, UPT, UPT, UR4, -0x1, URZ ;  /* 0xffffffff04047890 */ /* 0x000fe4000fffe0ff */
[----:B------:R-:W-:-:S02]  /*178b0*/  UIADD3.X UR61, UPT, UPT, UR73, UR61, URZ, UP2, !UPT ;  /* 0x0000003d493d7290 */ /* 0x000fc400097fe4ff */
[----:B------:R-:W-:Y:S02]  /*178c0*/  UIADD3.X UR62, UPT, UPT, UR73, UR62, URZ, UP3, !UPT ;  /* 0x0000003e493e7290 */ /* 0x000fe40009ffe4ff */
[----:B------:R-:W-:Y:S02]  /*178d0*/  UIADD3.X UR63, UPT, UPT, UR73, UR63, URZ, UP4, !UPT ;  /* 0x0000003f493f7290 */ /* 0x000fe4000a7fe4ff */
[----:B------:R-:W-:Y:S02]  /*178e0*/  UIADD3.X UR64, UPT, UPT, UR73, UR64, URZ, UP5, !UPT ;  /* 0x0000004049407290 */ /* 0x000fe4000affe4ff */
[----:B------:R-:W-:Y:S02]  /*178f0*/  UIADD3.X UR65, UPT, UPT, UR73, UR65, URZ, UP6, !UPT ;  /* 0x0000004149417290 */ /* 0x000fe4000b7fe4ff */
[----:B------:R-:W-:Y:S02]  /*17900*/  UIADD3.X UR66, UPT, UPT, UR73, UR66, URZ, UP1, !UPT ;  /* 0x0000004249427290 */ /* 0x000fe40008ffe4ff */
[----:B------:R-:W-:-:S02]  /*17910*/  UISETP.NE.U32.AND UP0, UPT, UR4, URZ, UPT ;  /* 0x000000ff0400728c */ /* 0x000fc4000bf05070 */
[----:B------:R-:W-:Y:S02]  /*17920*/  UIADD3 UR30, UP2, UPT, UR5, UR30, URZ ;  /* 0x0000001e051e7290 */ /* 0x000fe4000ff5e0ff */
[----:B------:R-:W-:Y:S02]  /*17930*/  UIADD3 UR31, UP3, UPT, UR5, UR31, URZ ;  /* 0x0000001f051f7290 */ /* 0x000fe4000ff7e0ff */
[----:B------:R-:W-:Y:S02]  /*17940*/  UIADD3 UR32, UP4, UPT, UR5, UR32, URZ ;  /* 0x0000002005207290 */ /* 0x000fe4000ff9e0ff */
[----:B------:R-:W-:Y:S02]  /*17950*/  UIADD3 UR33, UP5, UPT, UR5, UR33, URZ ;  /* 0x0000002105217290 */ /* 0x000fe4000ffbe0ff */
[----:B------:R-:W-:Y:S02]  /*17960*/  UIADD3 UR34, UP6, UPT, UR5, UR34, URZ ;  /* 0x0000002205227290 */ /* 0x000fe4000ffde0ff */
[----:B------:R-:W-:-:S02]  /*17970*/  UIADD3 UR35, UP1, UPT, UR5, UR35, URZ ;  /* 0x0000002305237290 */ /* 0x000fc4000ff3e0ff */
[----:B------:R-:W-:Y:S02]  /*17980*/  UIADD3.X UR67, UPT, UPT, UR73, UR67, URZ, UP2, !UPT ;  /* 0x0000004349437290 */ /* 0x000fe400097fe4ff */
[----:B------:R-:W-:Y:S02]  /*17990*/  UIADD3.X UR68, UPT, UPT, UR73, UR68, URZ, UP3, !UPT ;  /* 0x0000004449447290 */ /* 0x000fe40009ffe4ff */
[----:B------:R-:W-:Y:S02]  /*179a0*/  UIADD3.X UR69, UPT, UPT, UR73, UR69, URZ, UP4, !UPT ;  /* 0x0000004549457290 */ /* 0x000fe4000a7fe4ff */
[----:B------:R-:W-:Y:S02]  /*179b0*/  UIADD3.X UR70, UPT, UPT, UR73, UR70, URZ, UP5, !UPT ;  /* 0x0000004649467290 */ /* 0x000fe4000affe4ff */
[----:B------:R-:W-:Y:S02]  /*179c0*/  UIADD3.X UR71, UPT, UPT, UR73, UR71, URZ, UP6, !UPT ;  /* 0x0000004749477290 */ /* 0x000fe4000b7fe4ff */
[----:B------:R-:W-:-:S02]  /*179d0*/  UIADD3.X UR72, UPT, UPT, UR73, UR72, URZ, UP1, !UPT ;  /* 0x0000004849487290 */ /* 0x000fc40008ffe4ff */
        /* <DEDUP_REMOVED lines=12> */
[----:B------:R-:W-:Y:S02]  /*17aa0*/  IADD3.X R13, PT, PT, R13, UR73, RZ, P6, !PT ;  /* 0x000000490d0d7c10 */ /* 0x000fe4000b7fe4ff */
[----:B------:R-:W-:Y:S02]  /*17ab0*/  IADD3.X R14, PT, PT, R14, UR73, RZ, P0, !PT ;  /* 0x000000490e0e7c10 */ /* 0x000fe400087fe4ff */
[----:B--2---:R-:W-:-:S05]  /*17ac0*/  IADD3.X R15, PT, PT, R15, UR73, RZ, P1, !PT ;  /* 0x000000490f0f7c10 */ /* 0x004fca0008ffe4ff */
[----:B------:R0:W-:Y:S04]  /*17ad0*/  STL [R1+0x598], R15 ;  /* 0x0005980f01007387 */ /* 0x0001e80000100800 */
[----:B------:R0:W-:Y:S04]  /*17ae0*/  STL [R1+0x588], R13 ;  /* 0x0005880d01007387 */ /* 0x0001e80000100800 */
[----:B------:R0:W-:Y:S01]  /*17af0*/  STL [R1+0x590], R14 ;  /* 0x0005900e01007387 */ /* 0x0001e20000100800 */
[----:B------:R-:W-:Y:S02]  /*17b00*/  UIADD3 UR42, UP2, UPT, UR5, UR42, URZ ;  /* 0x0000002a052a7290 */ /* 0x000fe4000ff5e0ff */
[----:B------:R-:W-:-:S02]  /*17b10*/  UIADD3 UR43, UP3, UPT, UR5, UR43, URZ ;  /* 0x0000002b052b7290 */ /* 0x000fc4000ff7e0ff */
[----:B------:R-:W-:Y:S02]  /*17b20*/  UIADD3 UR44, UP4, UPT, UR5, UR44, URZ ;  /* 0x0000002c052c7290 */ /* 0x000fe4000ff9e0ff */
[----:B------:R-:W-:Y:S02]  /*17b30*/  UIADD3 UR45, UP5, UPT, UR5, UR45, URZ ;  /* 0x0000002d052d7290 */ /* 0x000fe4000ffbe0ff */
        /* <DEDUP_REMOVED lines=8> */
[----:B------:R-:W-:Y:S01]  /*17bc0*/  UIADD3.X UR6, UPT, UPT, UR73, UR6, URZ, UP1, !UPT ;  /* 0x0000000649067290 */ /* 0x000fe20008ffe4ff */
[----:B0-----:R-:W-:Y:S11]  /*17bd0*/  BRA.U UP0, `(.L_x_2) ;  /* 0xffffff5900407547 */ /* 0x001ff6000b83ffff */
.L_x_1:
[----:B------:R-:W2:Y:S01]  /*17be0*/  LDL.LU R4, [R1+0x114] ;  /* 0x0001140001047983 */ /* 0x000ea20000300800 */
[----:B------:R-:W1:Y:S01]  /*17bf0*/  S2UR UR5, SR_CgaCtaId ;  /* 0x00000000000579c3 */ /* 0x000e620000008800 */
[----:B------:R-:W-:Y:S01]  /*17c00*/  UMOV UR4, 0x400 ;  /* 0x0000040000047882 */ /* 0x000fe20000000000 */
[----:B------:R-:W3:Y:S01]  /*17c10*/  LDCU.128 UR12, c[0x0][0x390] ;  /* 0x00007200ff0c77ac */ /* 0x000ee20008000c00 */
[----:B0-----:R-:W4:Y:S05]  /*17c20*/  LDL.LU R2, [R1+0x11c] ;  /* 0x00011c0001027983 */ /* 0x001f2a0000300800 */
[----:B------:R-:W-:Y:S06]  /*17c30*/  BAR.SYNC.DEFER_BLOCKING 0x0 ;  /* 0x0000000000007b1d */ /* 0x000fec0000010000 */
[----:B----4-:R0:W-:Y:S04]  /*17c40*/  STL [R1+0x604], R2 ;  /* 0x0006040201007387 */ /* 0x0101e80000100800 */
[----:B0-----:R-:W2:Y:S04]  /*17c50*/  LDL.LU R2, [R1+0x110] ;  /* 0x0001100001027983 */ /* 0x001ea80000300800 */
[----:B------:R-:W4:Y:S04]  /*17c60*/  LDL.LU R0, [R1+0x104] ;  /* 0x0001040001007983 */ /* 0x000f280000300800 */
[----:B----4-:R0:W-:Y:S04]  /*17c70*/  STL [R1+0x600], R0 ;  /* 0x0006000001007387 */ /* 0x0101e80000100800 */
[----:B0-----:R-:W4:Y:S04]  /*17c80*/  LDL.LU R0, [R1+0x118] ;  /* 0x0001180001007983 */ /* 0x001f280000300800 */
[----:B------:R-:W5:Y:S04]  /*17c90*/  LDL.LU R3, [R1+0x10c] ;  /* 0x00010c0001037983 */ /* 0x000f680000300800 */
[----:B-----5:R0:W-:Y:S04]  /*17ca0*/  STL [R1+0x5fc], R3 ;  /* 0x0005fc0301007387 */ /* 0x0201e80000100800 */
[----:B0-----:R-:W5:Y:S04]  /*17cb0*/  LDL.LU R3, [R1+0x100] ;  /* 0x0001000001037983 */ /* 0x001f680000300800 */
[----:B------:R0:W-:Y:S04]  /*17cc0*/  STL [R1+0x5f4], R18 ;  /* 0x0005f41201007387 */ /* 0x0001e80000100800 */
[----:B0-----:R-:W3:Y:S01]  /*17cd0*/  LDL.LU R18, [R1+0xf0] ;  /* 0x0000f00001127983 */ /* 0x001ee20000300800 */
[----:B--2---:R-:W-:-:S03]  /*17ce0*/  F2FP.SATFINITE.E4M3.F32.PACK_AB_MERGE_C R4, R4, R2, RZ ;  /* 0x000000020404723e */ /* 0x004fc600048070ff */
[----:B---3--:R0:W-:Y:S04]  /*17cf0*/  STL [R1+0x5f8], R18 ;  /* 0x0005f81201007387 */ /* 0x0081e80000100800 */
[----:B0-----:R-:W2:Y:S04]  /*17d00*/  LDL.LU R18, [R1+0x108] ;  /* 0x0001080001127983 */ /* 0x001ea80000300800 */
[----:B------:R-:W3:Y:S04]  /*17d10*/  LDL.LU R5, [R1+0xf4] ;  /* 0x0000f40001057983 */ /* 0x000ee80000300800 */
[----:B------:R0:W-:Y:S04]  /*17d20*/  STL [R1+0x5f0], R20 ;  /* 0x0005f01401007387 */ /* 0x0001e80000100800 */
[----:B0-----:R-:W2:Y:S04]  /*17d30*/  LDL.LU R20, [R1+0xf8] ;  /* 0x0000f80001147983 */ /* 0x001ea80000300800 */
[----:B------:R-:W2:Y:S04]  /*17d40*/  LDL.LU R6, [R1+0xfc] ;  /* 0x0000fc0001067983 */ /* 0x000ea80000300800 */
        /* <DEDUP_REMOVED lines=21> */
[----:B------:R-:W4:Y:S02]  /*17ea0*/  LDL.LU R2, [R1+0x604] ;  /* 0x0006040001027983 */ /* 0x000f240000300800 */
[----:B----4-:R-:W-:-:S02]  /*17eb0*/  F2FP.SATFINITE.E4M3.F32.PACK_AB_MERGE_C R2, R2, R0, RZ ;  /* 0x000000000202723e */ /* 0x010fc400048070ff */
[----:B------:R-:W5:Y:S02]  /*17ec0*/  LDL.LU R0, [R1+0x600] ;  /* 0x0006000001007983 */ /* 0x000f640000300800 */
[----:B-----5:R-:W-:Y:S02]  /*17ed0*/  F2FP.SATFINITE.E4M3.F32.PACK_AB_MERGE_C R0, R0, R3, RZ ;  /* 0x000000030000723e */ /* 0x020fe400048070ff */
[----:B------:R-:W2:Y:S02]  /*17ee0*/  LDL.LU R3, [R1+0x5fc] ;  /* 0x0005fc0001037983 */ /* 0x000ea40000300800 */
[----:B--2---:R-:W-:Y:S02]  /*17ef0*/  F2FP.SATFINITE.E4M3.F32.PACK_AB_MERGE_C R3, R3, R18, RZ ;  /* 0x000000120303723e */ /* 0x004fe400048070ff */
[----:B------:R-:W3:Y:S01]  /*17f00*/  LDL.LU R18, [R1+0x5f8] ;  /* 0x0005f80001127983 */ /* 0x000ee20000300800 */
[----:B------:R-:W-:Y:S02]  /*17f10*/  F2FP.SATFINITE.E4M3.F32.PACK_AB_MERGE_C R6, R6, R20, RZ ;  /* 0x000000140606723e */ /* 0x000fe400048070ff */
[----:B------:R-:W-:-:S02]  /*17f20*/  F2FP.SATFINITE.E4M3.F32.PACK_AB_MERGE_C R8, R8, R28, RZ ;  /* 0x0000001c0808723e */ /* 0x000fc400048070ff */
[----:B------:R-:W-:Y:S02]  /*17f30*/  F2FP.SATFINITE.E4M3.F32.PACK_AB_MERGE_C R9, R9, R27, RZ ;  /* 0x0000001b0909723e */ /* 0x000fe400048070ff */
[----:B------:R-:W0:Y:S01]  /*17f40*/  S2R R27, SR_TID.X ;  /* 0x00000000001b7919 */ /* 0x000e220000002100 */
[----:B------:R-:W-:Y:S02]  /*17f50*/  F2FP.SATFINITE.E4M3.F32.PACK_AB_MERGE_C R12, R12, R16, RZ ;  /* 0x000000100c0c723e */ /* 0x000fe400048070ff */
[----:B---3--:R-:W-:Y:S02]  /*17f60*/  F2FP.SATFINITE.E4M3.F32.PACK_AB_MERGE_C R5, R5, R18, RZ ;  /* 0x000000120505723e */ /* 0x008fe400048070ff */
[----:B------:R-:W2:Y:S04]  /*17f70*/  LDL.LU R18, [R1+0x5f4] ;  /* 0x0005f40001127983 */ /* 0x000ea80000300800 */
[----:B------:R-:W3:Y:S01]  /*17f80*/  LDL.LU R20, [R1+0x5f0] ;  /* 0x0005f00001147983 */ /* 0x000ee20000300800 */
[----:B0-----:R-:W-:Y:S01]  /*17f90*/  IMAD.SHL.U32 R16, R27, 0x4, RZ ;  /* 0x000000041b107824 */ /* 0x001fe200078e00ff */
[----:B------:R-:W-:-:S02]  /*17fa0*/  F2FP.SATFINITE.E4M3.F32.PACK_AB_MERGE_C R13, R13, R24, RZ ;  /* 0x000000180d0d723e */ /* 0x000fc400048070ff */
[----:B------:R-:W4:Y:S01]  /*17fb0*/  LDL.LU R28, [R1+0x5e0] ;  /* 0x0005e000011c7983 */ /* 0x000f220000300800 */
[----:B------:R-:W-:Y:S02]  /*17fc0*/  F2FP.SATFINITE.E4M3.F32.PACK_AB_MERGE_C R11, R11, R25, RZ ;  /* 0x000000190b0b723e */ /* 0x000fe400048070ff */
[----:B------:R-:W-:Y:S02]  /*17fd0*/  LOP3.LUT R16, R17, 0x38, R16, 0xf8, !PT ;  /* 0x0000003811107812 */ /* 0x000fe400078ef810 */
[----:B------:R-:W-:Y:S02]  /*17fe0*/  SHF.R.S32.HI R17, RZ, 0x4, R27 ;  /* 0x00000004ff117819 */ /* 0x000fe4000001141b */
[----:B------:R-:W-:Y:S02]  /*17ff0*/  LOP3.LUT R13, R13, 0xffff, RZ, 0xc0, !PT ;  /* 0x0000ffff0d0d7812 */ /* 0x000fe400078ec0ff */
[----:B------:R-:W-:Y:S02]  /*18000*/  LOP3.LUT R4, R4, 0xffff, RZ, 0xc0, !PT ;  /* 0x0000ffff04047812 */ /* 0x000fe400078ec0ff */
[----:B------:R-:W-:-:S02]  /*18010*/  LOP3.LUT R0, R0, 0xffff, RZ, 0xc0, !PT ;  /* 0x0000ffff00007812 */ /* 0x000fc400078ec0ff */
[----:B------:R-:W-:Y:S02]  /*18020*/  LOP3.LUT R5, R5, 0xffff, RZ, 0xc0, !PT ;  /* 0x0000ffff05057812 */ /* 0x000fe400078ec0ff */
[----:B------:R-:W-:Y:S02]  /*18030*/  LOP3.LUT R9, R9, 0xffff, RZ, 0xc0, !PT ;  /* 0x0000ffff09097812 */ /* 0x000fe400078ec0ff */
[----:B------:R-:W-:Y:S02]  /*18040*/  LOP3.LUT R11, R11, 0xffff, RZ, 0xc0, !PT ;  /* 0x0000ffff0b0b7812 */ /* 0x000fe400078ec0ff */
[----:B------:R-:W-:Y:S02]  /*18050*/  F2FP.SATFINITE.E4M3.F32.PACK_AB_MERGE_C R15, R15, R19, RZ ;  /* 0x000000130f0f723e */ /* 0x000fe400048070ff */
[----:B------:R-:W-:Y:S02]  /*18060*/  F2FP.SATFINITE.E4M3.F32.PACK_AB_MERGE_C R14, R14, R21, RZ ;  /* 0x000000150e0e723e */ /* 0x000fe400048070ff */
[----:B------:R-:W-:-:S02]  /*18070*/  SGXT R17, R17, 0x1 ;  /* 0x000000011111781a */ /* 0x000fc40000000200 */
[----:B------:R-:W-:Y:S02]  /*18080*/  LOP3.LUT R24, R27, 0x20, RZ, 0xc0, !PT ;  /* 0x000000201b187812 */ /* 0x000fe400078ec0ff */
[----:B------:R-:W-:Y:S02]  /*18090*/  PRMT R21, R9, 0x3340, R11 ;  /* 0x0000334009157816 */ /* 0x000fe4000000000b */
[----:B------:R-:W-:Y:S02]  /*180a0*/  LOP3.LUT R2, R2, 0xffff, RZ, 0xc0, !PT ;  /* 0x0000ffff02027812 */ /* 0x000fe400078ec0ff */
[----:B------:R-:W-:Y:S02]  /*180b0*/  LOP3.LUT R3, R3, 0xffff, RZ, 0xc0, !PT ;  /* 0x0000ffff03037812 */ /* 0x000fe400078ec0ff */
[----:B------:R-:W-:Y:S02]  /*180c0*/  LOP3.LUT R6, R6, 0xffff, RZ, 0xc0, !PT ;  /* 0x0000ffff06067812 */ /* 0x000fe400078ec0ff */
[----:B------:R-:W-:-:S02]  /*180d0*/  F2FP.SATFINITE.E4M3.F32.PACK_AB_MERGE_C R10, R10, R26, RZ ;  /* 0x0000001a0a0a723e */ /* 0x000fc400048070ff */
[----:B------:R-:W-:Y:S01]  /*180e0*/  LOP3.LUT R16, R16, 0x240, R17, 0x78, !PT ;  /* 0x0000024010107812 */ /* 0x000fe200078e7811 */
[----:B------:R-:W-:Y:S01]  /*180f0*/  IMAD.SHL.U32 R17, R24, 0x8, RZ ;  /* 0x0000000818117824 */ /* 0x000fe200078e00ff */
[----:B------:R-:W-:Y:S02]  /*18100*/  LOP3.LUT R10, R10, 0xffff, RZ, 0xc0, !PT ;  /* 0x0000ffff0a0a7812 */ /* 0x000fe400078ec0ff */
[----:B------:R-:W-:Y:S02]  /*18110*/  LOP3.LUT R12, R12, 0xffff, RZ, 0xc0, !PT ;  /* 0x0000ffff0c0c7812 */ /* 0x000fe400078ec0ff */
[----:B------:R-:W-:Y:S02]  /*18120*/  LOP3.LUT R14, R14, 0xffff, RZ, 0xc0, !PT ;  /* 0x0000ffff0e0e7812 */ /* 0x000fe400078ec0ff */
[----:B------:R-:W-:Y:S02]  /*18130*/  SHF.R.U32.HI R9, RZ, 0x8, R9 ;  /* 0x00000008ff097819 */ /* 0x000fe40000011609 */
[----:B------:R-:W-:-:S02]  /*18140*/  SHF.R.U32.HI R11, RZ, 0x8, R11 ;  /* 0x00000008ff0b7819 */ /* 0x000fc4000001160b */
[----:B------:R-:W-:Y:S02]  /*18150*/  F2FP.SATFINITE.E4M3.F32.PACK_AB_MERGE_C R22, R22, R23, RZ ;  /* 0x000000171616723e */ /* 0x000fe400048070ff */
[----:B------:R-:W-:Y:S02]  /*18160*/  LOP3.LUT R16, R16, R17, RZ, 0xfc, !PT ;  /* 0x0000001110107212 */ /* 0x000fe400078efcff */
[----:B------:R-:W-:Y:S02]  /*18170*/  PRMT R17, R14, 0x3340, R1 ;  /* 0x000033400e117816 */ /* 0x000fe40000000001 */
[----:B------:R-:W-:Y:S02]  /*18180*/  PRMT R23, R10, 0x3340, R12 ;  /* 0x000033400a177816 */ /* 0x000fe4000000000c */
[----:B------:R-:W-:Y:S02]  /*18190*/  LOP3.LUT R11, R11, 0xffff, RZ, 0xc0, !PT ;  /* 0x0000ffff0b0b7812 */ /* 0x000fe400078ec0ff */
[----:B------:R-:W-:-:S02]  /*181a0*/  LOP3.LUT R9, R9, 0xffff, RZ, 0xc0, !PT ;  /* 0x0000ffff09097812 */ /* 0x000fc400078ec0ff */
[----:B------:R-:W-:Y:S02]  /*181b0*/  SHF.R.U32.HI R12, RZ, 0x8, R12 ;  /* 0x00000008ff0c7819 */ /* 0x000fe4000001160c */
[----:B------:R-:W-:Y:S02]  /*181c0*/  SHF.R.U32.HI R10, RZ, 0x8, R10 ;  /* 0x00000008ff0a7819 */ /* 0x000fe4000001160a */
[----:B------:R-:W-:Y:S02]  /*181d0*/  SHF.R.U32.HI R14, RZ, 0x8, R14 ;  /* 0x00000008ff0e7819 */ /* 0x000fe4000001160e */
[----:B------:R-:W-:Y:S02]  /*181e0*/  F2FP.SATFINITE.E4M3.F32.PACK_AB_MERGE_C R7, R7, R29, RZ ;  /* 0x0000001d0707723e */ /* 0x000fe400048070ff */
[----:B------:R-:W-:Y:S02]  /*181f0*/  PRMT R9, R9, 0x3340, R11 ;  /* 0x0000334009097816 */ /* 0x000fe4000000000b */
[----:B------:R-:W-:-:S02]  /*18200*/  LOP3.LUT R12, R12, 0xffff, RZ, 0xc0, !PT ;  /* 0x0000ffff0c0c7812 */ /* 0x000fc400078ec0ff */
[----:B------:R-:W-:Y:S02]  /*18210*/  LOP3.LUT R14, R14, 0xffff, RZ, 0xc0, !PT ;  /* 0x0000ffff0e0e7812 */ /* 0x000fe400078ec0ff */
[----:B------:R-:W-:Y:S02]  /*18220*/  LOP3.LUT R7, R7, 0xffff, RZ, 0xc0, !PT ;  /* 0x0000ffff07077812 */ /* 0x000fe400078ec0ff */
[----:B------:R-:W-:Y:S01]  /*18230*/  PRMT R14, R14, 0x3340, R1 ;  /* 0x000033400e0e7816 */ /* 0x000fe20000000001 */
[----:B------:R-:W-:Y:S01]  /*18240*/  IMAD.SHL.U32 R24, R24, 0x2, RZ ;  /* 0x0000000218187824 */ /* 0x000fe200078e00ff */
[----:B-1----:R-:W-:Y:S01]  /*18250*/  ULEA UR4, UR5, UR4, 0x18 ;  /* 0x0000000405047291 */ /* 0x002fe2000f8ec0ff */
[----:B------:R-:W-:Y:S01]  /*18260*/  PRMT R17, R23, 0x5410, R17 ;  /* 0x0000541017117816 */ /* 0x000fe20000000011 */
[----:B------:R-:W0:Y:S01]  /*18270*/  LDCU UR5, c[0x0][0x3b4] ;  /* 0x00007680ff0577ac */ /* 0x000e220008000800 */
[----:B------:R-:W-:Y:S02]  /*18280*/  LOP3.LUT R22, R22, 0xffff, RZ, 0xc0, !PT ;  /* 0x0000ffff16167812 */ /* 0x000fe400078ec0ff */
[----:B------:R-:W-:-:S04]  /*18290*/  SHF.R.S32.HI R25, RZ, 0x3, R27 ;  /* 0x00000003ff197819 */ /* 0x000fc8000001141b */
[----:B------:R-:W-:Y:S02]  /*182a0*/  SGXT R23, R25, 0x1 ;  /* 0x000000011917781a */ /* 0x000fe40000000200 */
[----:B------:R-:W-:Y:S01]  /*182b0*/  LOP3.LUT R26, R27, 0x10, RZ, 0xc0, !PT ;  /* 0x000000101b1a7812 */ /* 0x000fe200078ec0ff */
[----:B------:R-:W0:Y:S01]  /*182c0*/  LDL.LU R25, [R1+0x5e8] ;  /* 0x0005e80001197983 */ /* 0x000e220000300800 */
[----:B------:R-:W-:-:S05]  /*182d0*/  LOP3.LUT R23, R23, 0x408, RZ, 0xc0, !PT ;  /* 0x0000040817177812 */ /* 0x000fca00078ec0ff */
[----:B------:R-:W-:Y:S02]  /*182e0*/  IMAD R23, R26, 0x8, R23 ;  /* 0x000000081a177824 */ /* 0x000fe400078e0217 */
[----:B------:R-:W1:Y:S01]  /*182f0*/  LDC R26, c[0x0][0x3b8] ;  /* 0x0000ee00ff1a7b82 */ /* 0x000e620000000800 */
[----:B--2---:R-:W-:Y:S02]  /*18300*/  PRMT R18, R5, 0x3340, R18 ;  /* 0x0000334005127816 */ /* 0x004fe40000000012 */
[----:B---3--:R-:W-:Y:S02]  /*18310*/  PRMT R19, R13, 0x3340, R20 ;  /* 0x000033400d137816 */ /* 0x008fe40000000014 */
[----:B------:R-:W-:Y:S02]  /*18320*/  PRMT R20, R4, 0x3340, R0 ;  /* 0x0000334004147816 */ /* 0x000fe40000000000 */
[----:B------:R-:W-:Y:S02]  /*18330*/  PRMT R19, R21, 0x5410, R19 ;  /* 0x0000541015137816 */ /* 0x000fe40000000013 */
[----:B------:R-:W-:-:S02]  /*18340*/  PRMT R18, R20, 0x5410, R18 ;  /* 0x0000541014127816 */ /* 0x000fc40000000012 */
[----:B------:R-:W-:Y:S02]  /*18350*/  PRMT R20, R6, 0x3340, R1 ;  /* 0x0000334006147816 */ /* 0x000fe40000000001 */
[----:B------:R-:W-:Y:S02]  /*18360*/  PRMT R21, R2, 0x3340, R3 ;  /* 0x0000334002157816 */ /* 0x000fe40000000003 */
[----:B------:R-:W-:Y:S02]  /*18370*/  SHF.R.U32.HI R4, RZ, 0x8, R4 ;  /* 0x00000008ff047819 */ /* 0x000fe40000011604 */
[----:B------:R-:W-:Y:S02]  /*18380*/  SHF.R.U32.HI R0, RZ, 0x8, R0 ;  /* 0x00000008ff007819 */ /* 0x000fe40000011600 */
[----:B------:R-:W-:Y:S02]  /*18390*/  SHF.R.U32.HI R5, RZ, 0x8, R5 ;  /* 0x00000008ff057819 */ /* 0x000fe40000011605 */
[----:B------:R-:W-:-:S02]  /*183a0*/  SHF.R.U32.HI R2, RZ, 0x8, R2 ;  /* 0x00000008ff027819 */ /* 0x000fc40000011602 */
[----:B------:R-:W-:Y:S02]  /*183b0*/  SHF.R.U32.HI R3, RZ, 0x8, R3 ;  /* 0x00000008ff037819 */ /* 0x000fe40000011603 */
[----:B------:R-:W-:Y:S02]  /*183c0*/  SHF.R.U32.HI R13, RZ, 0x8, R13 ;  /* 0x00000008ff0d7819 */ /* 0x000fe4000001160d */
[----:B------:R-:W-:Y:S02]  /*183d0*/  SHF.R.U32.HI R6, RZ, 0x8, R6 ;  /* 0x00000008ff067819 */ /* 0x000fe40000011606 */
[----:B------:R-:W-:Y:S02]  /*183e0*/  PRMT R20, R21, 0x5410, R20 ;  /* 0x0000541015147816 */ /* 0x000fe40000000014 */
[----:B------:R-:W-:Y:S02]  /*183f0*/  LOP3.LUT R0, R0, 0xffff, RZ, 0xc0, !PT ;  /* 0x0000ffff00007812 */ /* 0x000fe400078ec0ff */
[----:B------:R-:W-:-:S02]  /*18400*/  LOP3.LUT R4, R4, 0xffff, RZ, 0xc0, !PT ;  /* 0x0000ffff04047812 */ /* 0x000fc400078ec0ff */
[----:B------:R-:W-:Y:S02]  /*18410*/  LOP3.LUT R5, R5, 0xffff, RZ, 0xc0, !PT ;  /* 0x0000ffff05057812 */ /* 0x000fe400078ec0ff */
[----:B------:R-:W-:Y:S02]  /*18420*/  SHF.R.S32.HI R21, RZ, 0x2, R27 ;  /* 0x00000002ff157819 */ /* 0x000fe4000001141b */
[----:B------:R-:W-:Y:S02]  /*18430*/  LOP3.LUT R3, R3, 0xffff, RZ, 0xc0, !PT ;  /* 0x0000ffff03037812 */ /* 0x000fe400078ec0ff */
[----:B------:R-:W-:Y:S02]  /*18440*/  LOP3.LUT R2, R2, 0xffff, RZ, 0xc0, !PT ;  /* 0x0000ffff02027812 */ /* 0x000fe400078ec0ff */
[----:B------:R-:W-:Y:S02]  /*18450*/  LOP3.LUT R13, R13, 0xffff, RZ, 0xc0, !PT ;  /* 0x0000ffff0d0d7812 */ /* 0x000fe400078ec0ff */
[----:B------:R-:W-:-:S02]  /*18460*/  LOP3.LUT R6, R6, 0xffff, RZ, 0xc0, !PT ;  /* 0x0000ffff06067812 */ /* 0x000fc400078ec0ff */
[----:B------:R-:W-:Y:S02]  /*18470*/  PRMT R0, R4, 0x3340, R0 ;  /* 0x0000334004007816 */ /* 0x000fe40000000000 */
[----:B------:R-:W-:Y:S02]  /*18480*/  PRMT R5, R5, 0x3340, R1 ;  /* 0x0000334005057816 */ /* 0x000fe40000000001 */
[----:B------:R-:W-:Y:S02]  /*18490*/  SGXT R21, R21, 0x1 ;  /* 0x000000011515781a */ /* 0x000fe40000000200 */
[----:B------:R-:W-:Y:S02]  /*184a0*/  PRMT R2, R2, 0x3340, R3 ;  /* 0x0000334002027816 */ /* 0x000fe40000000003 */
[----:B------:R-:W-:Y:S02]  /*184b0*/  PRMT R4, R13, 0x3340, R1 ;  /* 0x000033400d047816 */ /* 0x000fe40000000001 */
[----:B------:R-:W-:-:S02]  /*184c0*/  LOP3.LUT R3, R10, 0xffff, RZ, 0xc0, !PT ;  /* 0x0000ffff0a037812 */ /* 0x000fc400078ec0ff */
[----:B------:R-:W-:Y:S02]  /*184d0*/  PRMT R11, R6, 0x3340, R1 ;  /* 0x00003340060b7816 */ /* 0x000fe40000000001 */
[----:B------:R-:W-:Y:S02]  /*184e0*/  PRMT R0, R0, 0x5410, R5 ;  /* 0x0000541000007816 */ /* 0x000fe40000000005 */
[----:B------:R-:W-:Y:S02]  /*184f0*/  LOP3.LUT R21, R21, 0x240, RZ, 0xc0, !PT ;  /* 0x0000024015157812 */ /* 0x000fe400078ec0ff */
[----:B------:R-:W-:Y:S02]  /*18500*/  PRMT R3, R3, 0x3340, R12 ;  /* 0x0000334003037816 */ /* 0x000fe4000000000c */
[----:B------:R-:W-:Y:S02]  /*18510*/  PRMT R9, R9, 0x5410, R4 ;  /* 0x0000541009097816 */ /* 0x000fe40000000004 */
[----:B------:R-:W-:-:S02]  /*18520*/  PRMT R4, R2, 0x5410, R11 ;  /* 0x0000541002047816 */ /* 0x000fc4000000000b */
[----:B------:R-:W-:Y:S02]  /*18530*/  PRMT R2, R0, 0x5210, R7 ;  /* 0x0000521000027816 */ /* 0x000fe40000000007 */
[----:B----4-:R-:W-:Y:S02]  /*18540*/  LOP3.LUT R21, R21, 0x30, R28, 0xf8, !PT ;  /* 0x0000003015157812 */ /* 0x010fe400078ef81c */
[----:B------:R-:W-:Y:S02]  /*18550*/  LOP3.LUT R0, R15, 0xffff, RZ, 0xc0, !PT ;  /* 0x0000ffff0f007812 */ /* 0x000fe400078ec0ff */
[----:B------:R-:W-:Y:S02]  /*18560*/  LOP3.LUT R5, R8, 0xffff, RZ, 0xc0, !PT ;  /* 0x0000ffff08057812 */ /* 0x000fe400078ec0ff */
[----:B------:R-:W-:Y:S02]  /*18570*/  PRMT R11, R3, 0x5410, R14 ;  /* 0x00005410030b7816 */ /* 0x000fe4000000000e */
[----:B------:R-:W-:-:S02]  /*18580*/  LOP3.LUT R6, R21, R24, RZ, 0x3c, !PT ;  /* 0x0000001815067212 */ /* 0x000fc400078e3cff */
[----:B------:R-:W-:Y:S02]  /*18590*/  PRMT R18, R18, 0x4210, R7 ;  /* 0x0000421012127816 */ /* 0x000fe40000000007 */
[--C-:B------:R-:W-:Y:S02]  /*185a0*/  PRMT R19, R19, 0x4210, R0.reuse ;  /* 0x0000421013137816 */ /* 0x100fe40000000000 */
[----:B------:R-:W-:Y:S02]  /*185b0*/  PRMT R3, R9, 0x5210, R0 ;  /* 0x0000521009037816 */ /* 0x000fe40000000000 */
[--C-:B------:R-:W-:Y:S02]  /*185c0*/  PRMT R20, R20, 0x4210, R5.reuse ;  /* 0x0000421014147816 */ /* 0x100fe40000000005 */
[----:B------:R-:W-:Y:S02]  /*185d0*/  PRMT R4, R4, 0x5210, R5 ;  /* 0x0000521004047816 */ /* 0x000fe40000000005 */
[----:B------:R-:W-:-:S02]  /*185e0*/  PRMT R21, R17, 0x4210, R22 ;  /* 0x0000421011157816 */ /* 0x000fc40000000016 */
[----:B------:R-:W-:Y:S02]  /*185f0*/  PRMT R5, R11, 0x5210, R22 ;  /* 0x000052100b057816 */ /* 0x000fe40000000016 */
[----:B------:R-:W-:Y:S01]  /*18600*/  LOP3.LUT R0, R16, 0x8, RZ, 0x3c, !PT ;  /* 0x0000000810007812 */ /* 0x000fe200078e3cff */
[----:B------:R-:W-:Y:S04]  /*18610*/  STS.64 [R16+UR4], R18 ;  /* 0x0000001210007988 */ /* 0x000fe80008000a04 */
[----:B------:R-:W-:Y:S04]  /*18620*/  STS.64 [R16+UR4+0x80], R2 ;  /* 0x0000800210007988 */ /* 0x000fe80008000a04 */
[----:B------:R-:W-:Y:S04]  /*18630*/  STS.64 [R0+UR4+0x400], R20 ;  /* 0x0004001400007988 */ /* 0x000fe80008000a04 */
[----:B------:R-:W-:Y:S01]  /*18640*/  STS.64 [R0+UR4+0x480], R4 ;  /* 0x0004800400007988 */ /* 0x000fe20008000a04 */
[----:B------:R-:W-:Y:S01]  /*18650*/  IMAD.IADD R6, R23, 0x1, R6 ;  /* 0x0000000117067824 */ /* 0x000fe200078e0206 */
[----:B------:R-:W-:Y:S06]  /*18660*/  BAR.SYNC.DEFER_BLOCKING 0x0 ;  /* 0x0000000000007b1d */ /* 0x000fec0000010000 */
[----:B------:R-:W2:Y:S01]  /*18670*/  LDS.64 R16, [R6+UR4] ;  /* 0x0000000406107984 */ /* 0x000ea20008000a00 */
[----:B------:R-:W-:-:S03]  /*18680*/  LOP3.LUT R8, R6, 0x8, RZ, 0x3c, !PT ;  /* 0x0000000806087812 */ /* 0x000fc600078e3cff */
[----:B------:R-:W-:Y:S04]  /*18690*/  LDS.64 R12, [R6+UR4+0x100] ;  /* 0x00010004060c7984 */ /* 0x000fe80008000a00 */
[----:B------:R-:W3:Y:S01]  /*186a0*/  LDS.64 R14, [R8+UR4] ;  /* 0x00000004080e7984 */ /* 0x000ee20008000a00 */
[----:B------:R-:W-:-:S03]  /*186b0*/  SHF.R.U32.HI R28, RZ, 0x4, R27 ;  /* 0x00000004ff1c7819 */ /* 0x000fc6000001161b */
[----:B------:R-:W4:Y:S04]  /*186c0*/  LDS.64 R10, [R8+UR4+0x100] ;  /* 0x00010004080a7984 */ /* 0x000f280008000a00 */
[----:B--2---:R2:W-:Y:S04]  /*186d0*/  STL [R1+0x5ec], R17 ;  /* 0x0005ec1101007387 */ /* 0x0045e80000100800 */
[----:B--2---:R-:W2:Y:S01]  /*186e0*/  LDL.LU R17, [R1+0xc0] ;  /* 0x0000c00001117983 */ /* 0x004ea20000300800 */
[----:B------:R-:W-:Y:S01]  /*186f0*/  SGXT.U32 R28, R28, 0x2 ;  /* 0x000000021c1c781a */ /* 0x000fe20000000000 */
[C---:B0-----:R-:W-:Y:S01]  /*18700*/  IMAD R4, R25.reuse, UR5, RZ ;  /* 0x0000000519047c24 */ /* 0x041fe2000f8e02ff */
[----:B------:R-:W-:-:S04]  /*18710*/  ISETP.GE.AND P0, PT, R25, UR14, PT ;  /* 0x0000000e19007c0c */ /* 0x000fc8000bf06270 */
[----:B------:R-:W-:Y:S02]  /*18720*/  IADD3 R0, P3, PT, R4, UR12, RZ ;  /* 0x0000000c04007c10 */ /* 0x000fe4000ff7e0ff */
[----:B------:R-:W-:Y:S02]  /*18730*/  PRMT R25, R16, 0x7770, RZ ;  /* 0x0000777010197816 */ /* 0x000fe400000000ff */
[----:B---3--:R-:W-:Y:S02]  /*18740*/  PRMT R29, R14, 0x7770, RZ ;  /* 0x000077700e1d7816 */ /* 0x008fe400000000ff */
[----:B------:R-:W-:Y:S01]  /*18750*/  PRMT R27, R12, 0x7770, RZ ;  /* 0x000077700c1b7816 */ /* 0x000fe200000000ff */
[----:B------:R-:W0:Y:S01]  /*18760*/  S2R R22, SR_TID.X ;  /* 0x0000000000167919 */ /* 0x000e220000002100 */
[C---:B--2---:R-:W-:Y:S02]  /*18770*/  LOP3.LUT R9, R17.reuse, R28, RZ, 0xfc, !PT ;  /* 0x0000001c11097212 */ /* 0x044fe400078efcff */
[----:B------:R-:W-:-:S02]  /*18780*/  LOP3.LUT R2, R17, 0x4, R28, 0xfe, !PT ;  /* 0x0000000411027812 */ /* 0x000fc400078efe1c */
[C---:B------:R-:W-:Y:S01]  /*18790*/  ISETP.LT.AND P1, PT, R9.reuse, UR15, !P0 ;  /* 0x0000000f09007c0c */ /* 0x040fe2000c721270 */
[-C--:B-1----:R-:W-:Y:S01]  /*187a0*/  IMAD R9, R9, R26.reuse, RZ ;  /* 0x0000001a09097224 */ /* 0x082fe200078e02ff */
[--C-:B------:R-:W-:Y:S01]  /*187b0*/  LOP3.LUT R5, R17, 0x8, R28.reuse, 0xfe, !PT ;  /* 0x0000000811057812 */ /* 0x100fe200078efe1c */
[CC--:B------:R-:W-:Y:S01]  /*187c0*/  IMAD R7, R2.reuse, R26.reuse, RZ ;  /* 0x0000001a02077224 */ /* 0x0c0fe200078e02ff */
[----:B------:R-:W-:Y:S02]  /*187d0*/  ISETP.LT.AND P2, PT, R2, UR15, !P0 ;  /* 0x0000000f02007c0c */ /* 0x000fe4000c741270 */
[----:B------:R-:W-:Y:S01]  /*187e0*/  LEA.HI.X.SX32 R2, R4, UR13, 0x1, P3 ;  /* 0x0000000d04027c11 */ /* 0x000fe200098f0eff */
[----:B------:R-:W-:Y:S01]  /*187f0*/  IMAD R19, R5, R26, RZ ;  /* 0x0000001a05137224 */ /* 0x000fe200078e02ff */
[----:B------:R-:W-:Y:S02]  /*18800*/  IADD3 R4, P5, PT, R9, R0, RZ ;  /* 0x0000000009047210 */ /* 0x000fe40007fbe0ff */
[----:B------:R-:W-:-:S02]  /*18810*/  LOP3.LUT R3, R17, 0x40, R28, 0xfe, !PT ;  /* 0x0000004011037812 */ /* 0x000fc400078efe1c */
[----:B------:R-:W-:Y:S02]  /*18820*/  ISETP.LT.AND P3, PT, R5, UR15, !P0 ;  /* 0x0000000f05007c0c */ /* 0x000fe4000c761270 */
[----:B------:R-:W-:Y:S02]  /*18830*/  LEA.HI.X.SX32 R5, R9, R2, 0x1, P5 ;  /* 0x0000000209057211 */ /* 0x000fe400028f0eff */
[-C--:B------:R-:W-:Y:S02]  /*18840*/  IADD3 R6, P4, PT, R7, R0.reuse, RZ ;  /* 0x0000000007067210 */ /* 0x080fe40007f9e0ff */
[----:B------:R-:W-:Y:S02]  /*18850*/  ISETP.LT.AND P5, PT, R3, UR15, !P0 ;  /* 0x0000000f03007c0c */ /* 0x000fe4000c7a1270 */
[----:B------:R-:W-:Y:S02]  /*18860*/  IADD3 R18, P6, PT, R19, R0, RZ ;  /* 0x0000000013127210 */ /* 0x000fe40007fde0ff */
[----:B------:R-:W-:-:S02]  /*18870*/  LOP3.LUT R3, R17, 0xc, R28, 0xfe, !PT ;  /* 0x0000000c11037812 */ /* 0x000fc400078efe1c */
[-C--:B------:R-:W-:Y:S02]  /*18880*/  LEA.HI.X.SX32 R7, R7, R2.reuse, 0x1, P4 ;  /* 0x0000000207077211 */ /* 0x080fe400020f0eff */
[----:B------:R-:W-:Y:S01]  /*18890*/  LEA.HI.X.SX32 R19, R19, R2, 0x1, P6 ;  /* 0x0000000213137211 */ /* 0x000fe200030f0eff */
[----:B------:R-:W-:Y:S01]  /*188a0*/  IMAD R23, R3, R26, RZ ;  /* 0x0000001a03177224 */ /* 0x000fe200078e02ff */
[----:B------:R1:W-:Y:S01]  /*188b0*/  @P1 STG.E.U8 desc[UR8][R4.64], R25 ;  /* 0x0000001904001986 */ /* 0x0003e2000c101108 */
[C-C-:B------:R-:W-:Y:S02]  /*188c0*/  LOP3.LUT R21, R17.reuse, 0x10, R28.reuse, 0xfe, !PT ;  /* 0x0000001011157812 */ /* 0x140fe400078efe1c */
[----:B------:R-:W-:Y:S01]  /*188d0*/  LOP3.LUT R8, R17, 0x14, R28, 0xfe, !PT ;  /* 0x0000001411087812 */ /* 0x000fe200078efe1c */
[----:B------:R2:W-:Y:S01]  /*188e0*/  @P2 STG.E.U8 desc[UR8][R6.64], R29 ;  /* 0x0000001d06002986 */ /* 0x0005e2000c101108 */
[----:B------:R-:W-:-:S03]  /*188f0*/  ISETP.LT.AND P1, PT, R3, UR15, !P0 ;  /* 0x0000000f03007c0c */ /* 0x000fc6000c721270 */
[----:B------:R3:W-:Y:S01]  /*18900*/  @P3 STG.E.U8 desc[UR8][R18.64], R27 ;  /* 0x0000001b12003986 */ /* 0x0007e2000c101108 */
[----:B------:R-:W-:Y:S02]  /*18910*/  IADD3 R20, P3, PT, R23, R0, RZ ;  /* 0x0000000017147210 */ /* 0x000fe40007f7e0ff */
[C---:B------:R-:W-:Y:S01]  /*18920*/  ISETP.LT.AND P2, PT, R21.reuse, UR15, !P0 ;  /* 0x0000000f15007c0c */ /* 0x040fe2000c741270 */
[----:B-1----:R-:W-:Y:S01]  /*18930*/  IMAD R5, R21, R26, RZ ;  /* 0x0000001a15057224 */ /* 0x002fe200078e02ff */
[----:B------:R-:W-:Y:S02]  /*18940*/  LEA.HI.X.SX32 R21, R23, R2, 0x1, P3 ;  /* 0x0000000217157211 */ /* 0x000fe400018f0eff */
[C---:B------:R-:W-:Y:S01]  /*18950*/  ISETP.LT.AND P3, PT, R8.reuse, UR15, !P0 ;  /* 0x0000000f08007c0c */ /* 0x040fe2000c761270 */
[----:B--2---:R-:W-:Y:S01]  /*18960*/  IMAD R7, R8, R26, RZ ;  /* 0x0000001a08077224 */ /* 0x004fe200078e02ff */
[----:B----4-:R-:W-:Y:S02]  /*18970*/  PRMT R29, R10, 0x7770, RZ ;  /* 0x000077700a1d7816 */ /* 0x010fe400000000ff */
[----:B------:R-:W-:-:S02]  /*18980*/  IADD3 R4, P4, PT, R5, R0, RZ ;  /* 0x0000000005047210 */ /* 0x000fc40007f9e0ff */
[----:B---3--:R-:W-:Y:S01]  /*18990*/  IADD3 R18, P6, PT, R7, R0, RZ ;  /* 0x0000000007127210 */ /* 0x008fe20007fde0ff */
[----:B------:R1:W-:Y:S01]  /*189a0*/  @P1 STG.E.U8 desc[UR8][R20.64], R29 ;  /* 0x0000001d14001986 */ /* 0x0003e2000c101108 */
[-C--:B------:R-:W-:Y:S02]  /*189b0*/  LEA.HI.X.SX32 R5, R5, R2.reuse, 0x1, P4 ;  /* 0x0000000205057211 */ /* 0x080fe400020f0eff */
[----:B------:R-:W-:Y:S02]  /*189c0*/  PRMT R25, R16, 0x7771, RZ ;  /* 0x0000777110197816 */ /* 0x000fe400000000ff */
[----:B------:R-:W-:Y:S02]  /*189d0*/  LEA.HI.X.SX32 R19, R7, R2, 0x1, P6 ;  /* 0x0000000207137211 */ /* 0x000fe400030f0eff */
[----:B------:R-:W-:Y:S01]  /*189e0*/  PRMT R27, R14, 0x7771, RZ ;  /* 0x000077710e1b7816 */ /* 0x000fe200000000ff */
[----:B------:R-:W-:Y:S01]  /*189f0*/  @P2 STG.E.U8 desc[UR8][R4.64], R25 ;  /* 0x0000001904002986 */ /* 0x000fe2000c101108 */
[----:B------:R-:W-:-:S02]  /*18a00*/  LOP3.LUT R3, R17, 0x18, R28, 0xfe, !PT ;  /* 0x0000001811037812 */ /* 0x000fc400078efe1c */
[----:B-1----:R-:W-:Y:S01]  /*18a10*/  LOP3.LUT R20, R17, 0x20, R28, 0xfe, !PT ;  /* 0x0000002011147812 */ /* 0x002fe200078efe1c */
[----:B------:R1:W-:Y:S03]  /*18a20*/  @P3 STG.E.U8 desc[UR8][R18.64], R27 ;  /* 0x0000001b12003986 */ /* 0x0003e6000c101108 */
[C---:B------:R-:W-:Y:S01]  /*18a30*/  ISETP.LT.AND P3, PT, R20.reuse, UR15, !P0 ;  /* 0x0000000f14007c0c */ /* 0x040fe2000c761270 */
[CC--:B------:R-:W-:Y:S01]  /*18a40*/  IMAD R23, R3.reuse, R26.reuse, RZ ;  /* 0x0000001a03177224 */ /* 0x0c0fe200078e02ff */
[----:B------:R-:W-:Y:S01]  /*18a50*/  ISETP.LT.AND P1, PT, R3, UR15, !P0 ;  /* 0x0000000f03007c0c */ /* 0x000fe2000c721270 */
[----:B-1----:R-:W-:Y:S02]  /*18a60*/  IMAD R19, R20, R26, RZ ;  /* 0x0000001a14137224 */ /* 0x002fe400078e02ff */
[----:B------:R-:W1:Y:S01]  /*18a70*/  LDC R20, c[0x0][0x3b8] ;  /* 0x0000ee00ff147b82 */ /* 0x000e620000000800 */
[----:B------:R-:W-:-:S02]  /*18a80*/  IADD3 R6, P2, PT, R23, R0, RZ ;  /* 0x0000000017067210 */ /* 0x000fc40007f5e0ff */
[----:B------:R-:W-:Y:S02]  /*18a90*/  LOP3.LUT R3, R17, 0x1c, R28, 0xfe, !PT ;  /* 0x0000001c11037812 */ /* 0x000fe400078efe1c */
[----:B------:R-:W-:Y:S02]  /*18aa0*/  LEA.HI.X.SX32 R7, R23, R2, 0x1, P2 ;  /* 0x0000000217077211 */ /* 0x000fe400010f0eff */
[----:B------:R-:W-:Y:S01]  /*18ab0*/  PRMT R23, R12, 0x7771, RZ ;  /* 0x000077710c177816 */ /* 0x000fe200000000ff */
[C---:B------:R-:W-:Y:S01]  /*18ac0*/  IMAD R21, R3.reuse, R26, RZ ;  /* 0x0000001a03157224 */ /* 0x040fe200078e02ff */
[----:B------:R-:W-:-:S03]  /*18ad0*/  ISETP.LT.AND P4, PT, R3, UR15, !P0 ;  /* 0x0000000f03007c0c */ /* 0x000fc6000c781270 */
[----:B------:R2:W-:Y:S01]  /*18ae0*/  @P1 STG.E.U8 desc[UR8][R6.64], R23 ;  /* 0x0000001706001986 */ /* 0x0005e2000c101108 */
[----:B------:R-:W-:Y:S02]  /*18af0*/  IADD3 R4, P1, PT, R21, R0, RZ ;  /* 0x0000000015047210 */ /* 0x000fe40007f3e0ff */
[----:B------:R-:W-:Y:S02]  /*18b00*/  LOP3.LUT R3, R17, 0x24, R28, 0xfe, !PT ;  /* 0x0000002411037812 */ /* 0x000fe400078efe1c */
[----:B------:R-:W-:Y:S02]  /*18b10*/  LEA.HI.X.SX32 R5, R21, R2, 0x1, P1 ;  /* 0x0000000215057211 */ /* 0x000fe400008f0eff */
[C---:B------:R-:W-:Y:S02]  /*18b20*/  ISETP.LT.AND P2, PT, R3.reuse, UR15, !P0 ;  /* 0x0000000f03007c0c */ /* 0x040fe4000c741270 */
[----:B------:R-:W-:Y:S01]  /*18b30*/  PRMT R21, R10, 0x7771, RZ ;  /* 0x000077710a157816 */ /* 0x000fe200000000ff */
[----:B-1----:R-:W-:-:S04]  /*18b40*/  IMAD R3, R3, R20, RZ ;  /* 0x0000001403037224 */ /* 0x002fc800078e02ff */
[----:B------:R-:W-:Y:S01]  /*18b50*/  @P4 STG.E.U8 desc[UR8][R4.64], R21 ;  /* 0x0000001504004986 */ /* 0x000fe2000c101108 */
[-C--:B------:R-:W-:Y:S02]  /*18b60*/  IADD3 R24, P6, PT, R19, R0.reuse, RZ ;  /* 0x0000000013187210 */ /* 0x080fe40007fde0ff */
[----:B------:R-:W-:Y:S02]  /*18b70*/  IADD3 R26, P4, PT, R3, R0, RZ ;  /* 0x00000000031a7210 */ /* 0x000fe40007f9e0ff */
[----:B------:R-:W-:Y:S02]  /*18b80*/  LOP3.LUT R8, R17, 0x28, R28, 0xfe, !PT ;  /* 0x0000002811087812 */ /* 0x000fe400078efe1c */
[-C--:B------:R-:W-:Y:S02]  /*18b90*/  LEA.HI.X.SX32 R27, R3, R2.reuse, 0x1, P4 ;  /* 0x00000002031b7211 */ /* 0x080fe400020f0eff */
[----:B------:R-:W-:Y:S02]  /*18ba0*/  LEA.HI.X.SX32 R25, R19, R2, 0x1, P6 ;  /* 0x0000000213197211 */ /* 0x000fe400030f0eff */
[----:B------:R-:W-:Y:S01]  /*18bb0*/  PRMT R3, R16, 0x7772, RZ ;  /* 0x0000777210037816 */ /* 0x000fe200000000ff */
[C---:B--2---:R-:W-:Y:S01]  /*18bc0*/  IMAD R7, R8.reuse, R20, RZ ;  /* 0x0000001408077224 */ /* 0x044fe200078e02ff */
[----:B------:R-:W-:-:S03]  /*18bd0*/  ISETP.LT.AND P1, PT, R8, UR15, !P0 ;  /* 0x0000000f08007c0c */ /* 0x000fc6000c721270 */
[----:B------:R0:W-:Y:S01]  /*18be0*/  @P3 STG.E.U8 desc[UR8][R24.64], R3 ;  /* 0x0000000318003986 */ /* 0x0001e2000c101108 */
[----:B------:R-:W-:Y:S02]  /*18bf0*/  LOP3.LUT R6, R17, 0x44, R28, 0xfe, !PT ;  /* 0x0000004411067812 */ /* 0x000fe400078efe1c */
[----:B------:R-:W-:Y:S02]  /*18c00*/  PRMT R18, R14, 0x7772, RZ ;  /* 0x000077720e127816 */ /* 0x000fe400000000ff */
[----:B------:R-:W-:Y:S02]  /*18c10*/  IADD3 R28, P6, PT, R7, R0, RZ ;  /* 0x00000000071c7210 */ /* 0x000fe40007fde0ff */
[----:B0-----:R-:W-:Y:S01]  /*18c20*/  SHF.R.U32.HI R25, RZ, 0x4, R22 ;  /* 0x00000004ff197819 */ /* 0x001fe20000011616 */
[----:B------:R0:W-:Y:S03]  /*18c30*/  @P2 STG.E.U8 desc[UR8][R26.64], R18 ;  /* 0x000000121a002986 */ /* 0x0001e6000c101108 */
[----:B------:R-:W-:-:S02]  /*18c40*/  SGXT.U32 R25, R25, 0x2 ;  /* 0x000000021919781a */ /* 0x000fc40000000000 */
[----:B------:R-:W-:Y:S02]  /*18c50*/  LEA.HI.X.SX32 R29, R7, R2, 0x1, P6 ;  /* 0x00000002071d7211 */ /* 0x000fe400030f0eff */
[----:B------:R-:W-:Y:S02]  /*18c60*/  PRMT R23, R12, 0x7772, RZ ;  /* 0x000077720c177816 */ /* 0x000fe400000000ff */
[C-C-:B------:R-:W-:Y:S02]  /*18c70*/  LOP3.LUT R19, R17.reuse, 0x2c, R25.reuse, 0xfe, !PT ;  /* 0x0000002c11137812 */ /* 0x140fe400078efe19 */
[C-C-:B0-----:R-:W-:Y:S01]  /*18c80*/  LOP3.LUT R18, R17.reuse, 0x6c, R25.reuse, 0xfe, !PT ;  /* 0x0000006c11127812 */ /* 0x141fe200078efe19 */
[----:B------:R0:W-:Y:S01]  /*18c90*/  @P1 STG.E.U8 desc[UR8][R28.64], R23 ;  /* 0x000000171c001986 */ /* 0x0001e2000c101108 */
[----:B------:R-:W-:Y:S02]  /*18ca0*/  LOP3.LUT R24, R17, 0x70, R25, 0xfe, !PT ;  /* 0x0000007011187812 */ /* 0x000fe400078efe19 */
[C---:B------:R-:W-:Y:S01]  /*18cb0*/  ISETP.LT.AND P3, PT, R19.reuse, UR15, !P0 ;  /* 0x0000000f13007c0c */ /* 0x040fe2000c761270 */
[----:B------:R1:W-:Y:S01]  /*18cc0*/  STL [R1], R18 ;  /* 0x0000001201007387 */ /* 0x0003e20000100800 */
[----:B------:R-:W-:-:S03]  /*18cd0*/  IMAD R19, R19, R20, RZ ;  /* 0x0000001413137224 */ /* 0x000fc600078e02ff */
[----:B------:R-:W-:Y:S01]  /*18ce0*/  STL [R1+0x4], R24 ;  /* 0x0000041801007387 */ /* 0x000fe20000100800 */
[C-C-:B0-----:R-:W-:Y:S02]  /*18cf0*/  LOP3.LUT R23, R17.reuse, 0x74, R25.reuse, 0xfe, !PT ;  /* 0x0000007411177812 */ /* 0x141fe400078efe19 */
[----:B-1----:R-:W-:-:S03]  /*18d00*/  LOP3.LUT R18, R17, 0x78, R25, 0xfe, !PT ;  /* 0x0000007811127812 */ /* 0x002fc600078efe19 */
[----:B------:R-:W-:Y:S04]  /*18d10*/  STL [R1+0x8], R23 ;  /* 0x0000081701007387 */ /* 0x000fe80000100800 */
[----:B------:R0:W-:Y:S01]  /*18d20*/  STL [R1+0xc], R18 ;  /* 0x00000c1201007387 */ /* 0x0001e20000100800 */
[----:B------:R-:W-:Y:S02]  /*18d30*/  PRMT R27, R10, 0x7772, RZ ;  /* 0x000077720a1b7816 */ /* 0x000fe400000000ff */
[----:B------:R-:W-:Y:S02]  /*18d40*/  SHF.R.U32.HI R22, RZ, 0x4, R22 ;  /* 0x00000004ff167819 */ /* 0x000fe40000011616 */
[----:B0-----:R-:W-:-:S04]  /*18d50*/  IADD3 R18, P6, PT, R19, R0, RZ ;  /* 0x0000000013127210 */ /* 0x001fc80007fde0ff */
[----:B------:R-:W-:Y:S01]  /*18d60*/  LEA.HI.X.SX32 R19, R19, R2, 0x1, P6 ;  /* 0x0000000213137211 */ /* 0x000fe200030f0eff */
[----:B------:R-:W-:-:S04]  /*18d70*/  VIADD R24, R22, 0x3c ;  /* 0x0000003c16187836 */ /* 0x000fc80000000000 */
[----:B------:R0:W-:Y:S01]  /*18d80*/  @P3 STG.E.U8 desc[UR8][R18.64], R27 ;  /* 0x0000001b12003986 */ /* 0x0001e2000c101108 */
[----:B------:R-:W-:Y:S02]  /*18d90*/  ISETP.LT.AND P4, PT, R6, UR15, !P0 ;  /* 0x0000000f06007c0c */ /* 0x000fe4000c781270 */
[C-C-:B------:R-:W-:Y:S02]  /*18da0*/  LOP3.LUT R21, R17.reuse, 0x30, R25.reuse, 0xfe, !PT ;  /* 0x0000003011157812 */ /* 0x140fe400078efe19 */
[C-C-:B------:R-:W-:Y:S02]  /*18db0*/  LOP3.LUT R6, R17.reuse, 0x48, R25.reuse, 0xfe, !PT ;  /* 0x0000004811067812 */ /* 0x140fe400078efe19 */
[C-C-:B------:R-:W-:Y:S01]  /*18dc0*/  LOP3.LUT R8, R17.reuse, 0x4c, R25.reuse, 0xfe, !PT ;  /* 0x0000004c11087812 */ /* 0x140fe200078efe19 */
[----:B0-----:R-:W0:Y:S01]  /*18dd0*/  LDC R27, c[0x0][0x3b8] ;  /* 0x0000ee00ff1b7b82 */ /* 0x001e220000000800 */
[C-C-:B------:R-:W-:Y:S02]  /*18de0*/  LOP3.LUT R7, R17.reuse, 0x50, R25.reuse, 0xfe, !PT ;  /* 0x0000005011077812 */ /* 0x140fe400078efe19 */
[----:B------:R-:W-:-:S02]  /*18df0*/  LOP3.LUT R4, R17, 0x54, R25, 0xfe, !PT ;  /* 0x0000005411047812 */ /* 0x000fc400078efe19 */
[C-C-:B------:R-:W-:Y:S02]  /*18e00*/  LOP3.LUT R5, R17.reuse, 0x58, R25.reuse, 0xfe, !PT ;  /* 0x0000005811057812 */ /* 0x140fe400078efe19 */
[C-C-:B------:R-:W-:Y:S02]  /*18e10*/  LOP3.LUT R3, R17.reuse, 0x5c, R25.reuse, 0xfe, !PT ;  /* 0x0000005c11037812 */ /* 0x140fe400078efe19 */
[C-C-:B------:R-:W-:Y:S02]  /*18e20*/  LOP3.LUT R26, R17.reuse, 0x60, R25.reuse, 0xfe, !PT ;  /* 0x00000060111a7812 */ /* 0x140fe400078efe19 */
[C-C-:B------:R-:W-:Y:S02]  /*18e30*/  LOP3.LUT R28, R17.reuse, 0x64, R25.reuse, 0xfe, !PT ;  /* 0x00000064111c7812 */ /* 0x140fe400078efe19 */
[C-C-:B------:R-:W-:Y:S02]  /*18e40*/  LOP3.LUT R29, R17.reuse, 0x68, R25.reuse, 0xfe, !PT ;  /* 0x00000068111d7812 */ /* 0x140fe400078efe19 */
[----:B------:R-:W-:-:S02]  /*18e50*/  LOP3.LUT R23, R17, 0x38, R25, 0xfe, !PT ;  /* 0x0000003811177812 */ /* 0x000fc400078efe19 */
[C---:B------:R-:W-:Y:S02]  /*18e60*/  LOP3.LUT R25, R17.reuse, 0x34, R25, 0xfe, !PT ;  /* 0x0000003411197812 */ /* 0x040fe400078efe19 */
[C---:B------:R-:W-:Y:S02]  /*18e70*/  LOP3.LUT R22, R17.reuse, 0x7c, R22, 0xfe, !PT ;  /* 0x0000007c11167812 */ /* 0x040fe400078efe16 */
[----:B------:R-:W-:Y:S02]  /*18e80*/  LOP3.LUT R24, R17, R24, RZ, 0xfc, !PT ;  /* 0x0000001811187212 */ /* 0x000fe400078efcff */
[----:B------:R-:W2:Y:S01]  /*18e90*/  LDL.LU R17, [R1+0x5ec] ;  /* 0x0005ec0001117983 */ /* 0x000ea20000300800 */
[C---:B------:R-:W-:Y:S01]  /*18ea0*/  ISETP.LT.AND P2, PT, R21.reuse, UR15, !P0 ;  /* 0x0000000f15007c0c */ /* 0x040fe2000c741270 */
[-C--:B------:R-:W-:Y:S01]  /*18eb0*/  IMAD R21, R21, R20.reuse, RZ ;  /* 0x0000001415157224 */ /* 0x080fe200078e02ff */
[C---:B------:R-:W-:Y:S01]  /*18ec0*/  ISETP.LT.AND P1, PT, R25.reuse, UR15, !P0 ;  /* 0x0000000f19007c0c */ /* 0x040fe2000c721270 */
[----:B------:R-:W-:-:S03]  /*18ed0*/  IMAD R25, R25, R20, RZ ;  /* 0x0000001419197224 */ /* 0x000fc600078e02ff */
[C---:B------:R-:W-:Y:S02]  /*18ee0*/  IADD3 R20, P6, PT, R21.reuse, R0, RZ ;  /* 0x0000000015147210 */ /* 0x040fe40007fde0ff */
[----:B------:R-:W-:Y:S02]  /*18ef0*/  PRMT R16, R16, 0x7773, RZ ;  /* 0x0000777310107816 */ /* 0x000fe400000000ff */
[----:B------:R-:W-:Y:S02]  /*18f00*/  LEA.HI.X.SX32 R21, R21, R2, 0x1, P6 ;  /* 0x0000000215157211 */ /* 0x000fe400030f0eff */
[----:B------:R-:W-:Y:S02]  /*18f10*/  IADD3 R18, P3, PT, R25, R0, RZ ;  /* 0x0000000019127210 */ /* 0x000fe40007f7e0ff */
[C---:B------:R-:W-:Y:S01]  /*18f20*/  ISETP.LT.AND P6, PT, R23.reuse, UR15, !P0 ;  /* 0x0000000f17007c0c */ /* 0x040fe2000c7c1270 */
[----:B------:R1:W-:Y:S01]  /*18f30*/  @P2 STG.E.U8 desc[UR8][R20.64], R16 ;  /* 0x0000001014002986 */ /* 0x0003e2000c101108 */
[----:B0-----:R-:W-:Y:S01]  /*18f40*/  IMAD R23, R23, R27, RZ ;  /* 0x0000001b17177224 */ /* 0x001fe200078e02ff */
[----:B------:R-:W-:-:S02]  /*18f50*/  LEA.HI.X.SX32 R19, R25, R2, 0x1, P3 ;  /* 0x0000000219137211 */ /* 0x000fc400018f0eff */
[----:B------:R-:W-:Y:S02]  /*18f60*/  PRMT R14, R14, 0x7773, RZ ;  /* 0x000077730e0e7816 */ /* 0x000fe400000000ff */
[C---:B------:R-:W-:Y:S01]  /*18f70*/  ISETP.LT.AND P2, PT, R24.reuse, UR15, !P0 ;  /* 0x0000000f18007c0c */ /* 0x040fe2000c741270 */
[----:B------:R-:W-:Y:S02]  /*18f80*/  IMAD R24, R24, R27, RZ ;  /* 0x0000001b18187224 */ /* 0x000fe400078e02ff */
[----:B------:R0:W-:Y:S01]  /*18f90*/  @P1 STG.E.U8 desc[UR8][R18.64], R14 ;  /* 0x0000000e12001986 */ /* 0x0001e2000c101108 */
[----:B-1----:R-:W-:-:S03]  /*18fa0*/  IADD3 R20, P3, PT, R23, R0, RZ ;  /* 0x0000000017147210 */ /* 0x002fc60007f7e0ff */
[----:B------:R-:W3:Y:S01]  /*18fb0*/  LDL.LU R16, [R1+0xc] ;  /* 0x00000c0001107983 */ /* 0x000ee20000300800 */
[----:B------:R-:W-:Y:S02]  /*18fc0*/  PRMT R12, R12, 0x7773, RZ ;  /* 0x000077730c0c7816 */ /* 0x000fe400000000ff */
[----:B------:R-:W-:Y:S02]  /*18fd0*/  LEA.HI.X.SX32 R21, R23, R2, 0x1, P3 ;  /* 0x0000000217157211 */ /* 0x000fe400018f0eff */
[----:B0-----:R-:W-:Y:S01]  /*18fe0*/  IADD3 R18, P1, PT, R24, R0, RZ ;  /* 0x0000000018127210 */ /* 0x001fe20007f3e0ff */
[----:B------:R-:W4:Y:S01]  /*18ff0*/  LDL.LU R14, [R1+0x8] ;  /* 0x00000800010e7983 */ /* 0x000f220000300800 */
[----:B------:R-:W-:Y:S02]  /*19000*/  PRMT R10, R10, 0x7773, RZ ;  /* 0x000077730a0a7816 */ /* 0x000fe400000000ff */
[----:B------:R-:W-:Y:S01]  /*19010*/  LEA.HI.X.SX32 R19, R24, R2, 0x1, P1 ;  /* 0x0000000218137211 */ /* 0x000fe200008f0eff */
[----:B------:R0:W-:Y:S01]  /*19020*/  @P6 STG.E.U8 desc[UR8][R20.64], R12 ;  /* 0x0000000c14006986 */ /* 0x0001e2000c101108 */
[----:B------:R-:W1:Y:S03]  /*19030*/  LDC R24, c[0x0][0x3b8] ;  /* 0x0000ee00ff187b82 */ /* 0x000e660000000800 */
[----:B------:R5:W-:Y:S04]  /*19040*/  @P2 STG.E.U8 desc[UR8][R18.64], R10 ;  /* 0x0000000a12002986 */ /* 0x000be8000c101108 */
[----:B0-----:R-:W3:Y:S04]  /*19050*/  LDL.LU R12, [R1+0x4] ;  /* 0x00000400010c7983 */ /* 0x001ee80000300800 */
[----:B-----5:R-:W5:Y:S01]  /*19060*/  LDL.LU R18, [R1] ;  /* 0x0000000001127983 */ /* 0x020f620000300800 */
[----:B------:R-:W-:Y:S01]  /*19070*/  IMAD R9, R27, 0x40, R9 ;  /* 0x000000401b097824 */ /* 0x000fe200078e0209 */
[----:B------:R-:W-:-:S04]  /*19080*/  ISETP.LT.AND P3, PT, R6, UR15, !P0 ;  /* 0x0000000f06007c0c */ /* 0x000fc8000c761270 */
[----:B------:R-:W-:Y:S01]  /*19090*/  IADD3 R20, P6, PT, R9, R0, RZ ;  /* 0x0000000009147210 */ /* 0x000fe20007fde0ff */
[----:B-1----:R-:W-:-:S03]  /*190a0*/  IMAD R23, R24, 0x4, R9 ;  /* 0x0000000418177824 */ /* 0x002fc600078e0209 */
[----:B------:R-:W-:Y:S01]  /*190b0*/  LEA.HI.X.SX32 R21, R9, R2, 0x1, P6 ;  /* 0x0000000209157211 */ /* 0x000fe200030f0eff */
[----:B------:R-:W-:Y:S01]  /*190c0*/  IMAD R9, R24, 0x4, R23 ;  /* 0x0000000418097824 */ /* 0x000fe200078e0217 */
[----:B------:R-:W-:Y:S02]  /*190d0*/  IADD3 R6, P6, PT, R23, R0, RZ ;  /* 0x0000000017067210 */ /* 0x000fe40007fde0ff */
[----:B------:R-:W-:Y:S02]  /*190e0*/  ISETP.LT.AND P2, PT, R7, UR15, !P0 ;  /* 0x0000000f07007c0c */ /* 0x000fe4000c741270 */
[----:B------:R-:W-:Y:S02]  /*190f0*/  ISETP.LT.AND P1, PT, R8, UR15, !P0 ;  /* 0x0000000f08007c0c */ /* 0x000fe4000c721270 */
[----:B------:R-:W-:Y:S01]  /*19100*/  LEA.HI.X.SX32 R7, R23, R2, 0x1, P6 ;  /* 0x0000000217077211 */ /* 0x000fe200030f0eff */
[----:B------:R-:W-:Y:S01]  /*19110*/  IMAD R23, R24, 0x4, R9 ;  /* 0x0000000418177824 */ /* 0x000fe200078e0209 */
[----:B------:R-:W-:-:S02]  /*19120*/  IADD3 R8, P6, PT, R9, R0, RZ ;  /* 0x0000000009087210 */ /* 0x000fc40007fde0ff */
[----:B------:R-:W-:Y:S02]  /*19130*/  PRMT R27, R15, 0x7770, RZ ;  /* 0x000077700f1b7816 */ /* 0x000fe400000000ff */
[----:B------:R-:W-:Y:S01]  /*19140*/  LEA.HI.X.SX32 R9, R9, R2, 0x1, P6 ;  /* 0x0000000209097211 */ /* 0x000fe200030f0eff */
[----:B------:R-:W-:Y:S01]  /*19150*/  IMAD R19, R24, 0x4, R23 ;  /* 0x0000000418137824 */ /* 0x000fe200078e0217 */
[----:B--2---:R-:W-:-:S05]  /*19160*/  PRMT R25, R17, 0x7770, RZ ;  /* 0x0000777011197816 */ /* 0x004fca00000000ff */
[----:B------:R0:W-:Y:S01]  /*19170*/  @P5 STG.E.U8 desc[UR8][R20.64], R25 ;  /* 0x0000001914005986 */ /* 0x0001e2000c101108 */
[----:B------:R-:W-:Y:S02]  /*19180*/  ISETP.LT.AND P5, PT, R4, UR15, !P0 ;  /* 0x0000000f04007c0c */ /* 0x000fe4000c7a1270 */
[----:B------:R-:W-:Y:S01]  /*19190*/  IADD3 R4, P6, PT, R23, R0, RZ ;  /* 0x0000000017047210 */ /* 0x000fe20007fde0ff */
[----:B------:R1:W-:Y:S01]  /*191a0*/  @P4 STG.E.U8 desc[UR8][R6.64], R27 ;  /* 0x0000001b06004986 */ /* 0x0003e2000c101108 */
[----:B------:R-:W-:Y:S02]  /*191b0*/  ISETP.LT.AND P4, PT, R5, UR15, !P0 ;  /* 0x0000000f05007c0c */ /* 0x000fe4000c781270 */
[----:B------:R-:W-:Y:S02]  /*191c0*/  LEA.HI.X.SX32 R5, R23, R2, 0x1, P6 ;  /* 0x0000000217057211 */ /* 0x000fe400030f0eff */
[----:B0-----:R-:W-:Y:S02]  /*191d0*/  PRMT R25, R13, 0x7770, RZ ;  /* 0x000077700d197816 */ /* 0x001fe400000000ff */
[----:B------:R-:W-:-:S03]  /*191e0*/  PRMT R23, R11, 0x7770, RZ ;  /* 0x000077700b177816 */ /* 0x000fc600000000ff */
[----:B------:R-:W-:Y:S01]  /*191f0*/  @P3 STG.E.U8 desc[UR8][R8.64], R25 ;  /* 0x0000001908003986 */ /* 0x000fe2000c101108 */
[----:B------:R-:W-:Y:S01]  /*19200*/  ISETP.LT.AND P3, PT, R3, UR15, !P0 ;  /* 0x0000000f03007c0c */ /* 0x000fe2000c761270 */
[C---:B------:R-:W-:Y:S01]  /*19210*/  IMAD R3, R24.reuse, 0x4, R19 ;  /* 0x0000000418037824 */ /* 0x040fe200078e0213 */
[----:B-1----:R-:W-:Y:S01]  /*19220*/  IADD3 R6, P6, PT, R19, R0, RZ ;  /* 0x0000000013067210 */ /* 0x002fe20007fde0ff */
[----:B------:R0:W-:Y:S01]  /*19230*/  @P1 STG.E.U8 desc[UR8][R4.64], R23 ;  /* 0x0000001704001986 */ /* 0x0001e2000c101108 */
[----:B------:R-:W-:Y:S02]  /*19240*/  PRMT R21, R17, 0x7771, RZ ;  /* 0x0000777111157816 */ /* 0x000fe400000000ff */
[----:B------:R-:W-:Y:S01]  /*19250*/  LEA.HI.X.SX32 R7, R19, R2, 0x1, P6 ;  /* 0x0000000213077211 */ /* 0x000fe200030f0eff */
[----:B------:R-:W-:-:S04]  /*19260*/  IMAD R19, R24, 0x4, R3 ;  /* 0x0000000418137824 */ /* 0x000fc800078e0203 */
[----:B------:R1:W-:Y:S01]  /*19270*/  @P2 STG.E.U8 desc[UR8][R6.64], R21 ;  /* 0x0000001506002986 */ /* 0x0003e2000c101108 */
[----:B0-----:R-:W-:-:S04]  /*19280*/  IADD3 R4, P6, PT, R3, R0, RZ ;  /* 0x0000000003047210 */ /* 0x001fc80007fde0ff */
[----:B------:R-:W-:Y:S01]  /*19290*/  LEA.HI.X.SX32 R5, R3, R2, 0x1, P6 ;  /* 0x0000000203057211 */ /* 0x000fe200030f0eff */
[C---:B------:R-:W-:Y:S01]  /*192a0*/  IMAD R3, R24.reuse, 0x4, R19 ;  /* 0x0000000418037824 */ /* 0x040fe200078e0213 */
[----:B-1----:R-:W-:Y:S02]  /*192b0*/  IADD3 R6, P6, PT, R19, R0, RZ ;  /* 0x0000000013067210 */ /* 0x002fe40007fde0ff */
[----:B------:R-:W-:Y:S02]  /*192c0*/  PRMT R25, R15, 0x7771, RZ ;  /* 0x000077710f197816 */ /* 0x000fe400000000ff */
[----:B------:R-:W-:Y:S02]  /*192d0*/  LEA.HI.X.SX32 R7, R19, R2, 0x1, P6 ;  /* 0x0000000213077211 */ /* 0x000fe400030f0eff */
[----:B------:R-:W-:Y:S01]  /*192e0*/  PRMT R23, R13, 0x7771, RZ ;  /* 0x000077710d177816 */ /* 0x000fe200000000ff */
[----:B------:R-:W-:Y:S01]  /*192f0*/  IMAD R19, R24, 0x4, R3 ;  /* 0x0000000418137824 */ /* 0x000fe200078e0203 */
[C---:B------:R-:W-:Y:S01]  /*19300*/  IADD3 R8, P6, PT, R3.reuse, R0, RZ ;  /* 0x0000000003087210 */ /* 0x040fe20007fde0ff */
[----:B------:R0:W-:Y:S03]  /*19310*/  @P5 STG.E.U8 desc[UR8][R4.64], R25 ;  /* 0x0000001904005986 */ /* 0x0001e6000c101108 */
[----:B------:R-:W-:Y:S01]  /*19320*/  LEA.HI.X.SX32 R9, R3, R2, 0x1, P6 ;  /* 0x0000000203097211 */ /* 0x000fe200030f0eff */
[----:B------:R1:W-:Y:S01]  /*19330*/  @P4 STG.E.U8 desc[UR8][R6.64], R23 ;  /* 0x0000001706004986 */ /* 0x0003e2000c101108 */
[----:B-----5:R-:W-:Y:S01]  /*19340*/  ISETP.LT.AND P4, PT, R18, UR15, !P0 ;  /* 0x0000000f12007c0c */ /* 0x020fe2000c781270 */
[----:B------:R-:W-:Y:S01]  /*19350*/  IMAD R3, R24, 0x4, R19 ;  /* 0x0000000418037824 */ /* 0x000fe200078e0213 */
[----:B------:R-:W-:-:S02]  /*19360*/  IADD3 R18, P6, PT, R19, R0, RZ ;  /* 0x0000000013127210 */ /* 0x000fc40007fde0ff */
[----:B------:R-:W-:Y:S02]  /*19370*/  ISETP.LT.AND P1, PT, R26, UR15, !P0 ;  /* 0x0000000f1a007c0c */ /* 0x000fe4000c721270 */
[----:B------:R-:W-:Y:S01]  /*19380*/  LEA.HI.X.SX32 R19, R19, R2, 0x1, P6 ;  /* 0x0000000213137211 */ /* 0x000fe200030f0eff */
[C---:B0-----:R-:W-:Y:S01]  /*19390*/  IMAD R5, R24.reuse, 0x4, R3 ;  /* 0x0000000418057824 */ /* 0x041fe200078e0203 */
[----:B------:R-:W-:Y:S02]  /*193a0*/  IADD3 R20, P6, PT, R3, R0, RZ ;  /* 0x0000000003147210 */ /* 0x000fe40007fde0ff */
[----:B------:R-:W-:Y:S02]  /*193b0*/  PRMT R27, R11, 0x7771, RZ ;  /* 0x000077710b1b7816 */ /* 0x000fe400000000ff */
[----:B------:R-:W-:Y:S01]  /*193c0*/  LEA.HI.X.SX32 R21, R3, R2, 0x1, P6 ;  /* 0x0000000203157211 */ /* 0x000fe200030f0eff */
[----:B------:R-:W-:Y:S01]  /*193d0*/  IMAD R3, R24, 0x4, R5 ;  /* 0x0000000418037824 */ /* 0x000fe200078e0205 */
[----:B------:R-:W-:-:S02]  /*193e0*/  PRMT R10, R17, 0x7772, RZ ;  /* 0x00007772110a7816 */ /* 0x000fc400000000ff */
[----:B------:R-:W-:Y:S01]  /*193f0*/  ISETP.LT.AND P2, PT, R28, UR15, !P0 ;  /* 0x0000000f1c007c0c */ /* 0x000fe2000c741270 */
[----:B-1----:R-:W-:Y:S01]  /*19400*/  IMAD R23, R24, 0x4, R3 ;  /* 0x0000000418177824 */ /* 0x002fe200078e0203 */
[----:B------:R0:W-:Y:S01]  /*19410*/  @P3 STG.E.U8 desc[UR8][R8.64], R27 ;  /* 0x0000001b08003986 */ /* 0x0001e2000c101108 */
[----:B---3--:R-:W-:-:S03]  /*19420*/  ISETP.LT.AND P3, PT, R12, UR15, !P0 ;  /* 0x0000000f0c007c0c */ /* 0x008fc6000c761270 */
[----:B------:R-:W-:Y:S01]  /*19430*/  @P1 STG.E.U8 desc[UR8][R18.64], R10 ;  /* 0x0000000a12001986 */ /* 0x000fe2000c101108 */
[C---:B------:R-:W-:Y:S01]  /*19440*/  IMAD R25, R24.reuse, 0x4, R23 ;  /* 0x0000000418197824 */ /* 0x040fe200078e0217 */
[----:B------:R-:W-:Y:S02]  /*19450*/  PRMT R12, R15, 0x7772, RZ ;  /* 0x000077720f0c7816 */ /* 0x000fe400000000ff */
[----:B0-----:R-:W-:Y:S01]  /*19460*/  IADD3 R8, P1, PT, R5, R0, RZ ;  /* 0x0000000005087210 */ /* 0x001fe20007f3e0ff */
[----:B------:R-:W-:-:S03]  /*19470*/  IMAD R27, R24, 0x4, R25 ;  /* 0x00000004181b7824 */ /* 0x000fc600078e0219 */
[----:B------:R-:W-:Y:S02]  /*19480*/  LEA.HI.X.SX32 R9, R5, R2, 0x1, P1 ;  /* 0x0000000205097211 */ /* 0x000fe400008f0eff */
[-C--:B------:R-:W-:Y:S01]  /*19490*/  IADD3 R4, P1, PT, R23, R0.reuse, RZ ;  /* 0x0000000017047210 */ /* 0x080fe20007f3e0ff */
[----:B------:R0:W-:Y:S01]  /*194a0*/  @P2 STG.E.U8 desc[UR8][R20.64], R12 ;  /* 0x0000000c14002986 */ /* 0x0001e2000c101108 */
[----:B------:R-:W-:Y:S02]  /*194b0*/  IADD3 R6, P2, PT, R3, R0, RZ ;  /* 0x0000000003067210 */ /* 0x000fe40007f5e0ff */
[-C--:B------:R-:W-:Y:S02]  /*194c0*/  LEA.HI.X.SX32 R5, R23, R2.reuse, 0x1, P1 ;  /* 0x0000000217057211 */ /* 0x080fe400008f0eff */
[----:B------:R-:W-:Y:S02]  /*194d0*/  ISETP.LT.AND P5, PT, R29, UR15, !P0 ;  /* 0x0000000f1d007c0c */ /* 0x000fe4000c7a1270 */
[----:B------:R-:W-:-:S02]  /*194e0*/  LEA.HI.X.SX32 R7, R3, R2, 0x1, P2 ;  /* 0x0000000203077211 */ /* 0x000fc400010f0eff */
[C---:B0-----:R-:W-:Y:S02]  /*194f0*/  IADD3 R20, P1, PT, R27.reuse, R0, RZ ;  /* 0x000000001b147210 */ /* 0x041fe40007f3e0ff */
[----:B----4-:R-:W-:Y:S02]  /*19500*/  ISETP.LT.AND P2, PT, R14, UR15, !P0 ;  /* 0x0000000f0e007c0c */ /* 0x010fe4000c741270 */
[----:B------:R-:W-:Y:S02]  /*19510*/  LEA.HI.X.SX32 R21, R27, R2, 0x1, P1 ;  /* 0x000000021b157211 */ /* 0x000fe400008f0eff */
[----:B------:R-:W-:Y:S02]  /*19520*/  ISETP.LT.AND P1, PT, R16, UR15, !P0 ;  /* 0x0000000f10007c0c */ /* 0x000fe4000c721270 */
[----:B------:R-:W-:Y:S02]  /*19530*/  ISETP.LT.AND P0, PT, R22, UR15, !P0 ;  /* 0x0000000f16007c0c */ /* 0x000fe4000c701270 */
[----:B------:R-:W-:-:S02]  /*19540*/  IADD3 R18, P6, PT, R25, R0, RZ ;  /* 0x0000000019127210 */ /* 0x000fc40007fde0ff */
[----:B------:R-:W-:Y:S02]  /*19550*/  PRMT R3, R13, 0x7772, RZ ;  /* 0x000077720d037816 */ /* 0x000fe400000000ff */
[----:B------:R-:W-:Y:S01]  /*19560*/  PRMT R23, R11, 0x7772, RZ ;  /* 0x000077720b177816 */ /* 0x000fe200000000ff */
[----:B------:R-:W-:Y:S01]  /*19570*/  IMAD R29, R22, R24, RZ ;  /* 0x00000018161d7224 */ /* 0x000fe200078e02ff */
[----:B------:R-:W-:Y:S02]  /*19580*/  PRMT R17, R17, 0x7773, RZ ;  /* 0x0000777311117816 */ /* 0x000fe400000000ff */
[----:B------:R-:W-:Y:S02]  /*19590*/  LEA.HI.X.SX32 R19, R25, R2, 0x1, P6 ;  /* 0x0000000219137211 */ /* 0x000fe400030f0eff */
[----:B------:R-:W-:Y:S01]  /*195a0*/  PRMT R15, R15, 0x7773, RZ ;  /* 0x000077730f0f7816 */ /* 0x000fe200000000ff */
[----:B------:R0:W-:Y:S01]  /*195b0*/  @P5 STG.E.U8 desc[UR8][R8.64], R3 ;  /* 0x0000000308005986 */ /* 0x0001e2000c101108 */
[----:B------:R-:W-:-:S03]  /*195c0*/  PRMT R13, R13, 0x7773, RZ ;  /* 0x000077730d0d7816 */ /* 0x000fc600000000ff */
[----:B------:R0:W-:Y:S01]  /*195d0*/  @P4 STG.E.U8 desc[UR8][R6.64], R23 ;  /* 0x0000001706004986 */ /* 0x0001e2000c101108 */
[----:B------:R-:W-:-:S03]  /*195e0*/  IADD3 R24, P6, PT, R29, R0, RZ ;  /* 0x000000001d187210 */ /* 0x000fc60007fde0ff */
[----:B------:R0:W-:Y:S04]  /*195f0*/  @P3 STG.E.U8 desc[UR8][R4.64], R17 ;  /* 0x0000001104003986 */ /* 0x0001e8000c101108 */
[----:B------:R0:W-:Y:S01]  /*19600*/  @P2 STG.E.U8 desc[UR8][R18.64], R15 ;  /* 0x0000000f12002986 */ /* 0x0001e2000c101108 */
[----:B------:R-:W-:-:S03]  /*19610*/  LEA.HI.X.SX32 R25, R29, R2, 0x1, P6 ;  /* 0x000000021d197211 */ /* 0x000fc600030f0eff */
[----:B------:R0:W-:Y:S01]  /*19620*/  @P1 STG.E.U8 desc[UR8][R20.64], R13 ;  /* 0x0000000d14001986 */ /* 0x0001e2000c101108 */
[----:B------:R-:W-:Y:S01]  /*19630*/  PRMT R11, R11, 0x7773, RZ ;  /* 0x000077730b0b7816 */ /* 0x000fe200000000ff */
[----:B------:R-:W-:Y:S06]  /*19640*/  @!P0 EXIT ;  /* 0x000000000000894d */ /* 0x000fec0003800000 */
[----:B------:R-:W-:Y:S01]  /*19650*/  STG.E.U8 desc[UR8][R24.64], R11 ;  /* 0x0000000b18007986 */ /* 0x000fe2000c101108 */
[----:B------:R-:W-:Y:S05]  /*19660*/  EXIT ;  /* 0x000000000000794d */ /* 0x000fea0003800000 */
.L_x_3:
[----:B------:R-:W-:-:S00]  /*19670*/  BRA `(.L_x_3) ;  /* 0xfffffffc00fc7947 */ /* 0x000fc0000383ffff */
[----:B------:R-:W-:-:S00]  /*19680*/  NOP ;  /* 0x0000000000007918 */ /* 0x000fc00000000000 */
[----:B------:R-:W-:-:S00]  /*19690*/  NOP ;  /* 0x0000000000007918 */ /* 0x000fc00000000000 */
[----:B------:R-:W-:-:S00]  /*196a0*/  NOP ;  /* 0x0000000000007918 */ /* 0x000fc00000000000 */
[----:B------:R-:W-:-:S00]  /*196b0*/  NOP ;  /* 0x0000000000007918 */ /* 0x000fc00000000000 */
[----:B------:R-:W-:-:S00]  /*196c0*/  NOP ;  /* 0x0000000000007918 */ /* 0x000fc00000000000 */
[----:B------:R-:W-:-:S00]  /*196d0*/  NOP ;  /* 0x0000000000007918 */ /* 0x000fc00000000000 */
[----:B------:R-:W-:-:S00]  /*196e0*/  NOP ;  /* 0x0000000000007918 */ /* 0x000fc00000000000 */
[----:B------:R-:W-:-:S00]  /*196f0*/  NOP ;  /* 0x0000000000007918 */ /* 0x000fc00000000000 */
.L_x_4:


//--------------------- .nv.shared.matmul_kernel  --------------------------
	.section	.nv.shared.matmul_kernel,"aw",@nobits
	.sectionflags	@""
	.align	16
	.zero		1024


//--------------------- .nv.shared.reserved.0     --------------------------
	.section	.nv.shared.reserved.0,"aw",@nobits
	.weak		__nv_reservedSMEM_offset_0_alias
	.size		__nv_reservedSMEM_offset_0_alias, 0, 64
	.other		__nv_reservedSMEM_offset_0_alias,@"STO_CUDA_RESERVED_SHARED STV_DEFAULT"
__nv_reservedSMEM_offset_0_alias:
	.zero		0
	.zero		64


//--------------------- .nv.constant0.matmul_kernel --------------------------
	.section	.nv.constant0.matmul_kernel,"a",@progbits
	.sectionflags	@""
	.align	4
.nv.constant0.matmul_kernel:
	.zero		976


//--------------------- SYMBOLS --------------------------

	.type		.nv.reservedSmem.offset0,@object
	.size		.nv.reservedSmem.offset0,0x4
	.type		.nv.reservedSmem.cap,@object
	.size		.nv.reservedSmem.cap,0x4
